	.target	sm_90a

	.elftype	@"ET_EXEC"


//--------------------- .note.nv.tkinfo           --------------------------
	.section	.note.nv.tkinfo,"",@"SHT_NOTE"
	.sectionflags	@"SHF_NOTE_NV_TKINFO"
	.tkinfo
        /*0018*/ 	.word	0x00000002
        /*0030*/ 	.string	""
        /*0030*/ 	.string	"ptxas"
        /*0030*/ 	.string	"Cuda compilation tools, release 13.0, V13.0.88"
        /*0030*/ 	.string	"Build cuda_13.0.r13.0/compiler.36424714_0"
        /*0030*/ 	.string	"-v  -suppress-debug-info  -lineinfo  -arch sm_90a "



//--------------------- .note.nv.cuinfo           --------------------------
	.section	.note.nv.cuinfo,"",@"SHT_NOTE"
	.sectionflags	@"SHF_NOTE_NV_CUINFO"
        /*0018*/ 	.short	0x0002
        /*001a*/ 	.short	0x005a
        /*001c*/ 	.short	0x0082
	.zero		2


//--------------------- .nv.info                  --------------------------
	.section	.nv.info,"",@"SHT_CUDA_INFO"
	.align	4


	//----- nvinfo : EIATTR_REGCOUNT
	.align		4
        /*0000*/ 	.byte	0x04, 0x2f
        /*0002*/ 	.short	(.L_1 - .L_0)
	.align		4
.L_0:
        /*0004*/ 	.word	index@(matmul_kernel)
        /*0008*/ 	.word	0x000000ff


	//----- nvinfo : EIATTR_FRAME_SIZE
	.align		4
.L_1:
        /*000c*/ 	.byte	0x04, 0x11
        /*000e*/ 	.short	(.L_3 - .L_2)
	.align		4
.L_2:
        /*0010*/ 	.word	index@(matmul_kernel)
        /*0014*/ 	.word	0x00000628


	//----- nvinfo : EIATTR_MIN_STACK_SIZE
	.align		4
.L_3:
        /*0018*/ 	.byte	0x04, 0x12
        /*001a*/ 	.short	(.L_5 - .L_4)
	.align		4
.L_4:
        /*001c*/ 	.word	index@(matmul_kernel)
        /*0020*/ 	.word	0x00000628
.L_5:


//--------------------- .nv.compat                --------------------------
	.section	.nv.compat,"",@"SHT_CUDA_COMPAT_INFO"
	.align	4
        /*0000*/ 	.byte	0x02, 0x09, 0x01, 0x00, 0x02, 0x02, 0x04, 0x00, 0x02, 0x05, 0x05, 0x00, 0x03, 0x07, 0x01, 0x01
        /*0010*/ 	.byte	0x02, 0x03, 0x00, 0x00, 0x02, 0x06, 0x01, 0x00, 0x04, 0x0b, 0x08, 0x00, 0x00, 0x00, 0x00, 0x00
        /*0020*/ 	.byte	0x00, 0x00, 0x00, 0x00


//--------------------- .nv.info.matmul_kernel    --------------------------
	.section	.nv.info.matmul_kernel,"",@"SHT_CUDA_INFO"
	.sectionflags	@""
	.align	4


	//----- nvinfo : EIATTR_CUDA_API_VERSION
	.align		4
        /*0000*/ 	.byte	0x04, 0x37
        /*0002*/ 	.short	(.L_7 - .L_6)
.L_6:
        /*0004*/ 	.word	0x00000082


	//----- nvinfo : EIATTR_KPARAM_INFO
	.align		4
.L_7:
        /*0008*/ 	.byte	0x04, 0x17
        /*000a*/ 	.short	(.L_9 - .L_8)
.L_8:
        /*000c*/ 	.word	0x00000000
        /*0010*/ 	.short	0x000d
        /*0012*/ 	.short	0x0048
        /*0014*/ 	.byte	0x00, 0xf4, 0x21, 0x00


	//----- nvinfo : EIATTR_KPARAM_INFO
	.align		4
.L_9:
        /*0018*/ 	.byte	0x04, 0x17
        /*001a*/ 	.short	(.L_11 - .L_10)
.L_10:
        /*001c*/ 	.word	0x00000000
        /*0020*/ 	.short	0x000c
        /*0022*/ 	.short	0x0040
        /*0024*/ 	.byte	0x00, 0xf4, 0x21, 0x00


	//----- nvinfo : EIATTR_KPARAM_INFO
	.align		4
.L_11:
        /*0028*/ 	.byte	0x04, 0x17
        /*002a*/ 	.short	(.L_13 - .L_12)
.L_12:
        /*002c*/ 	.word	0x00000000
        /*0030*/ 	.short	0x000b
        /*0032*/ 	.short	0x0038
        /*0034*/ 	.byte	0x00, 0xf0, 0x11, 0x00


	//----- nvinfo : EIATTR_KPARAM_INFO
	.align		4
.L_13:
        /*0038*/ 	.byte	0x04, 0x17
        /*003a*/ 	.short	(.L_15 - .L_14)
.L_14:
        /*003c*/ 	.word	0x00000000
        /*0040*/ 	.short	0x000a
        /*0042*/ 	.short	0x0034
        /*0044*/ 	.byte	0x00, 0xf0, 0x11, 0x00


	//----- nvinfo : EIATTR_KPARAM_INFO
	.align		4
.L_15:
        /*0048*/ 	.byte	0x04, 0x17
        /*004a*/ 	.short	(.L_17 - .L_16)
.L_16:
        /*004c*/ 	.word	0x00000000
        /*0050*/ 	.short	0x0009
        /*0052*/ 	.short	0x0030
        /*0054*/ 	.byte	0x00, 0xf0, 0x11, 0x00


	//----- nvinfo : EIATTR_KPARAM_INFO
	.align		4
.L_17:
        /*0058*/ 	.byte	0x04, 0x17
        /*005a*/ 	.short	(.L_19 - .L_18)
.L_18:
        /*005c*/ 	.word	0x00000000
        /*0060*/ 	.short	0x0008
        /*0062*/ 	.short	0x002c
        /*0064*/ 	.byte	0x00, 0xf0, 0x11, 0x00


	//----- nvinfo : EIATTR_KPARAM_INFO
	.align		4
.L_19:
        /*0068*/ 	.byte	0x04, 0x17
        /*006a*/ 	.short	(.L_21 - .L_20)
.L_20:
        /*006c*/ 	.word	0x00000000
        /*0070*/ 	.short	0x0007
        /*0072*/ 	.short	0x0028
        /*0074*/ 	.byte	0x00, 0xf0, 0x11, 0x00


	//----- nvinfo : EIATTR_KPARAM_INFO
	.align		4
.L_21:
        /*0078*/ 	.byte	0x04, 0x17
        /*007a*/ 	.short	(.L_23 - .L_22)
.L_22:
        /*007c*/ 	.word	0x00000000
        /*0080*/ 	.short	0x0006
        /*0082*/ 	.short	0x0024
        /*0084*/ 	.byte	0x00, 0xf0, 0x11, 0x00


	//----- nvinfo : EIATTR_KPARAM_INFO
	.align		4
.L_23:
        /*0088*/ 	.byte	0x04, 0x17
        /*008a*/ 	.short	(.L_25 - .L_24)
.L_24:
        /*008c*/ 	.word	0x00000000
        /*0090*/ 	.short	0x0005
        /*0092*/ 	.short	0x0020
        /*0094*/ 	.byte	0x00, 0xf0, 0x11, 0x00


	//----- nvinfo : EIATTR_KPARAM_INFO
	.align		4
.L_25:
        /*0098*/ 	.byte	0x04, 0x17
        /*009a*/ 	.short	(.L_27 - .L_26)
.L_26:
        /*009c*/ 	.word	0x00000000
        /*00a0*/ 	.short	0x0004
        /*00a2*/ 	.short	0x001c
        /*00a4*/ 	.byte	0x00, 0xf0, 0x11, 0x00


	//----- nvinfo : EIATTR_KPARAM_INFO
	.align		4
.L_27:
        /*00a8*/ 	.byte	0x04, 0x17
        /*00aa*/ 	.short	(.L_29 - .L_28)
.L_28:
        /*00ac*/ 	.word	0x00000000
        /*00b0*/ 	.short	0x0003
        /*00b2*/ 	.short	0x0018
        /*00b4*/ 	.byte	0x00, 0xf0, 0x11, 0x00


	//----- nvinfo : EIATTR_KPARAM_INFO
	.align		4
.L_29:
        /*00b8*/ 	.byte	0x04, 0x17
        /*00ba*/ 	.short	(.L_31 - .L_30)
.L_30:
        /*00bc*/ 	.word	0x00000000
        /*00c0*/ 	.short	0x0002
        /*00c2*/ 	.short	0x0010
        /*00c4*/ 	.byte	0x00, 0xf4, 0x21, 0x00


	//----- nvinfo : EIATTR_KPARAM_INFO
	.align		4
.L_31:
        /*00c8*/ 	.byte	0x04, 0x17
        /*00ca*/ 	.short	(.L_33 - .L_32)
.L_32:
        /*00cc*/ 	.word	0x00000000
        /*00d0*/ 	.short	0x0001
        /*00d2*/ 	.short	0x0008
        /*00d4*/ 	.byte	0x00, 0xf4, 0x21, 0x00


	//----- nvinfo : EIATTR_KPARAM_INFO
	.align		4
.L_33:
        /*00d8*/ 	.byte	0x04, 0x17
        /*00da*/ 	.short	(.L_35 - .L_34)
.L_34:
        /*00dc*/ 	.word	0x00000000
        /*00e0*/ 	.short	0x0000
        /*00e2*/ 	.short	0x0000
        /*00e4*/ 	.byte	0x00, 0xf4, 0x21, 0x00


	//----- nvinfo : EIATTR_SPARSE_MMA_MASK
	.align		4
.L_35:
        /*00e8*/ 	.byte	0x03, 0x50
        /*00ea*/ 	.short	0x0000


	//----- nvinfo : EIATTR_MAXREG_COUNT
	.align		4
        /*00ec*/ 	.byte	0x03, 0x1b
        /*00ee*/ 	.short	0x00ff


	//----- nvinfo : EIATTR_NUM_BARRIERS
	.align		4
        /*00f0*/ 	.byte	0x02, 0x4c
        /*00f2*/ 	.byte	0x01
	.zero		1


	//----- nvinfo : EIATTR_ANNOTATIONS
	.align		4
        /*00f4*/ 	.byte	0x04, 0x55
        /*00f6*/ 	.short	(.L_37 - .L_36)


	//   ....[0]....
.L_36:
        /*00f8*/ 	.word	0x00000001
        /*00fc*/ 	.byte	0xd0, 0x0b, 0x00, 0x00, 0x01, 0x00, 0x00, 0x00, 0x90, 0x19, 0x00, 0x00, 0x01, 0x00, 0x00, 0x00
        /* <DEDUP_REMOVED lines=461> */
        /*1ddc*/ 	.byte	0x50, 0x3b, 0x01, 0x00, 0x01, 0x00, 0x00, 0x00, 0x90, 0x3b, 0x01, 0x00


	//----- nvinfo : EIATTR_MERCURY_ISA_VERSION
	.align		4
.L_37:
        /*1de8*/ 	.byte	0x03, 0x5f
        /*1dea*/ 	.short	0x0101


	//----- nvinfo : EIATTR_EXIT_INSTR_OFFSETS
	.align		4
        /*1dec*/ 	.byte	0x04, 0x1c
        /*1dee*/ 	.short	(.L_39 - .L_38)


	//   ....[0]....
.L_38:
        /*1df0*/ 	.word	0x00015ca0


	//   ....[1]....
        /*1df4*/ 	.word	0x00015cc0


	//----- nvinfo : EIATTR_REQNTID
	.align		4
.L_39:
        /*1df8*/ 	.byte	0x04, 0x10
        /*1dfa*/ 	.short	(.L_41 - .L_40)
.L_40:
        /*1dfc*/ 	.word	0x00000100
        /*1e00*/ 	.word	0x00000001
        /*1e04*/ 	.word	0x00000001


	//----- nvinfo : EIATTR_CBANK_PARAM_SIZE
	.align		4
.L_41:
        /*1e08*/ 	.byte	0x03, 0x19
        /*1e0a*/ 	.short	0x0050


	//----- nvinfo : EIATTR_PARAM_CBANK
	.align		4
        /*1e0c*/ 	.byte	0x04, 0x0a
        /*1e0e*/ 	.short	(.L_43 - .L_42)
	.align		4
.L_42:
        /*1e10*/ 	.word	index@(.nv.constant0.matmul_kernel)
        /*1e14*/ 	.short	0x0210
        /*1e16*/ 	.short	0x0050


	//----- nvinfo : EIATTR_SW_WAR
	.align		4
.L_43:
        /*1e18*/ 	.byte	0x04, 0x36
        /*1e1a*/ 	.short	(.L_45 - .L_44)
.L_44:
        /*1e1c*/ 	.word	0x00000008
.L_45:


//--------------------- .nv.callgraph             --------------------------
	.section	.nv.callgraph,"",@"SHT_CUDA_CALLGRAPH"
	.align	4
	.sectionentsize	8
	.align		4
        /*0000*/ 	.word	0x00000000
	.align		4
        /*0004*/ 	.word	0xffffffff
	.align		4
        /*0008*/ 	.word	0x00000000
	.align		4
        /*000c*/ 	.word	0xfffffffe
	.align		4
        /*0010*/ 	.word	0x00000000
	.align		4
        /*0014*/ 	.word	0xfffffffd
	.align		4
        /*0018*/ 	.word	0x00000000
	.align		4
        /*001c*/ 	.word	0xfffffffc


//--------------------- .text.matmul_kernel       --------------------------
	.section	.text.matmul_kernel,"ax",@progbits
	.align	128
        .global         matmul_kernel
        .type           matmul_kernel,@function
        .size           matmul_kernel,(.L_x_3 - matmul_kernel)
        .other          matmul_kernel,@"STO_CUDA_ENTRY STV_DEFAULT"
matmul_kernel:
.text.matmul_kernel:
[----:B------:R-:W1:Y:S08]  /*0000*/  LDC R1, c[0x0][0x28] ;  /* 0x00000a00ff017b82 */ /* 0x000e700000000800 */
[----:B------:R-:W2:Y:S01]  /*0010*/  LDC.64 R156, c[0x0][0x228] ;  /* 0x00008a00ff9c7b82 */ /* 0x000ea20000000a00 */
[----:B------:R-:W3:Y:S01]  /*0020*/  S2R R5, SR_CTAID.X ;  /* 0x0000000000057919 */ /* 0x000ee20000002500 */
[----:B------:R-:W-:Y:S01]  /*0030*/  ULDC.64 UR4, c[0x0][0x218] ;  /* 0x0000860000047ab9 */ /* 0x000fe20000000a00 */
[----:B-1----:R-:W-:Y:S01]  /*0040*/  VIADD R1, R1, 0xfffff9d8 ;  /* 0xfffff9d801017836 */ /* 0x002fe20000000000 */
[----:B------:R-:W-:Y:S01]  /*0050*/  ULDC.64 UR6, c[0x0][0x210] ;  /* 0x0000840000067ab9 */ /* 0x000fe20000000a00 */
[----:B------:R-:W1:Y:S01]  /*0060*/  S2R R89, SR_TID.X ;  /* 0x0000000000597919 */ /* 0x000e620000002100 */
[----:B------:R-:W-:-:S02]  /*0070*/  ULDC.64 UR60, c[0x0][0x208] ;  /* 0x00008200003c7ab9 */ /* 0x000fc40000000a00 */
[----:B------:R-:W4:Y:S01]  /*0080*/  LDC.64 R152, c[0x0][0x238] ;  /* 0x00008e00ff987b82 */ /* 0x000f220000000a00 */
[----:B--2---:R-:W-:-:S05]  /*0090*/  VIADD R0, R157, 0x3f ;  /* 0x0000003f9d007836 */ /* 0x004fca0000000000 */
[----:B------:R-:W-:Y:S01]  /*00a0*/  SHF.R.S32.HI R3, RZ, 0x1f, R0 ;  /* 0x0000001fff037819 */ /* 0x000fe20000011400 */
[----:B----4-:R-:W-:-:S03]  /*00b0*/  IMAD R125, R152, 0x14, RZ ;  /* 0x00000014987d7824 */ /* 0x010fc600078e02ff */
[----:B------:R-:W-:Y:S01]  /*00c0*/  LEA.HI R3, R3, R0, RZ, 0x6 ;  /* 0x0000000003037211 */ /* 0x000fe200078f30ff */
[C---:B------:R-:W-:Y:S01]  /*00d0*/  IMAD R112, R152.reuse, 0x1c, RZ ;  /* 0x0000001c98707824 */ /* 0x040fe200078e02ff */
[----:B---3--:R-:W-:Y:S01]  /*00e0*/  IABS R8, R5 ;  /* 0x0000000500087213 */ /* 0x008fe20000000000 */
[C---:B------:R-:W-:Y:S01]  /*00f0*/  IMAD R43, R152.reuse, 0x28, RZ ;  /* 0x00000028982b7824 */ /* 0x040fe200078e02ff */
[----:B------:R-:W-:Y:S01]  /*0100*/  SHF.R.S32.HI R3, RZ, 0x6, R3 ;  /* 0x00000006ff037819 */ /* 0x000fe20000011403 */
[----:B-1----:R-:W-:Y:S02]  /*0110*/  IMAD.SHL.U32 R11, R89, 0x4, RZ ;  /* 0x00000004590b7824 */ /* 0x002fe400078e00ff */
[C---:B------:R-:W-:Y:S02]  /*0120*/  IMAD R87, R152.reuse, 0x60, RZ ;  /* 0x0000006098577824 */ /* 0x040fe400078e02ff */
[----:B------:R-:W-:Y:S02]  /*0130*/  IMAD.SHL.U32 R4, R3, 0x8, RZ ;  /* 0x0000000803047824 */ /* 0x000fe400078e00ff */
[----:B------:R-:W-:-:S02]  /*0140*/  IMAD R45, R152, 0x88, RZ ;  /* 0x00000088982d7824 */ /* 0x000fc400078e02ff */
[C---:B------:R-:W-:Y:S01]  /*0150*/  IMAD R47, R152.reuse, 0x8c, RZ ;  /* 0x0000008c982f7824 */ /* 0x040fe200078e02ff */
[-C--:B------:R-:W-:Y:S01]  /*0160*/  IABS R7, R4.reuse ;  /* 0x0000000400077213 */ /* 0x080fe20000000000 */
[C---:B------:R-:W-:Y:S01]  /*0170*/  IMAD R69, R152.reuse, 0x90, RZ ;  /* 0x0000009098457824 */ /* 0x040fe200078e02ff */
[----:B------:R-:W-:Y:S01]  /*0180*/  IABS R10, R4 ;  /* 0x00000004000a7213 */ /* 0x000fe20000000000 */
[C---:B------:R-:W-:Y:S01]  /*0190*/  IMAD R79, R152.reuse, 0x94, RZ ;  /* 0x00000094984f7824 */ /* 0x040fe200078e02ff */
[----:B------:R-:W1:Y:S01]  /*01a0*/  I2F.RP R0, R7 ;  /* 0x0000000700007306 */ /* 0x000e620000209400 */
[C---:B------:R-:W-:Y:S02]  /*01b0*/  IMAD R73, R152.reuse, 0x98, RZ ;  /* 0x0000009898497824 */ /* 0x040fe400078e02ff */
[C---:B------:R-:W-:Y:S02]  /*01c0*/  IMAD R101, R152.reuse, 0xa4, RZ ;  /* 0x000000a498657824 */ /* 0x040fe400078e02ff */
[----:B------:R-:W-:-:S02]  /*01d0*/  IMAD R103, R152, 0xa8, RZ ;  /* 0x000000a898677824 */ /* 0x000fc400078e02ff */
[C---:B------:R-:W-:Y:S02]  /*01e0*/  IMAD R49, R152.reuse, 0x29, RZ ;  /* 0x0000002998317824 */ /* 0x040fe400078e02ff */
[C---:B------:R-:W-:Y:S02]  /*01f0*/  IMAD R105, R152.reuse, 0xac, RZ ;  /* 0x000000ac98697824 */ /* 0x040fe400078e02ff */
[C---:B------:R-:W-:Y:S02]  /*0200*/  IMAD R51, R152.reuse, 0x2a, RZ ;  /* 0x0000002a98337824 */ /* 0x040fe400078e02ff */
[C---:B------:R-:W-:Y:S01]  /*0210*/  IMAD R53, R152.reuse, 0x2b, RZ ;  /* 0x0000002b98357824 */ /* 0x040fe200078e02ff */
[----:B-1----:R-:W1:Y:S01]  /*0220*/  MUFU.RCP R0, R0 ;  /* 0x0000000000007308 */ /* 0x002e620000001000 */
[C---:B------:R-:W-:Y:S02]  /*0230*/  IMAD R107, R152.reuse, 0x104, RZ ;  /* 0x00000104986b7824 */ /* 0x040fe400078e02ff */
[----:B------:R-:W-:-:S02]  /*0240*/  IMAD.SHL.U32 R55, R152, 0x40, RZ ;  /* 0x0000004098377824 */ /* 0x000fc400078e00ff */
[C---:B------:R-:W-:Y:S02]  /*0250*/  IMAD R109, R152.reuse, 0x108, RZ ;  /* 0x00000108986d7824 */ /* 0x040fe400078e02ff */
[C---:B------:R-:W-:Y:S02]  /*0260*/  IMAD R59, R152.reuse, 0x41, RZ ;  /* 0x00000041983b7824 */ /* 0x040fe400078e02ff */
[C---:B------:R-:W-:Y:S02]  /*0270*/  IMAD R111, R152.reuse, 0x10c, RZ ;  /* 0x0000010c986f7824 */ /* 0x040fe400078e02ff */
[C---:B------:R-:W-:Y:S02]  /*0280*/  IMAD R61, R152.reuse, 0x42, RZ ;  /* 0x00000042983d7824 */ /* 0x040fe400078e02ff */
[C---:B------:R-:W-:Y:S02]  /*0290*/  IMAD R113, R152.reuse, 0x110, RZ ;  /* 0x0000011098717824 */ /* 0x040fe400078e02ff */
[----:B------:R-:W-:-:S02]  /*02a0*/  IMAD R63, R152, 0x43, RZ ;  /* 0x00000043983f7824 */ /* 0x000fc400078e02ff */
[----:B-1----:R-:W-:Y:S02]  /*02b0*/  VIADD R2, R0, 0xffffffe ;  /* 0x0ffffffe00027836 */ /* 0x002fe40000000000 */
[----:B------:R-:W-:Y:S02]  /*02c0*/  IMAD.MOV R0, RZ, RZ, -R10 ;  /* 0x000000ffff007224 */ /* 0x000fe400078e0a0a */
[----:B------:R1:W2:Y:S01]  /*02d0*/  F2I.FTZ.U32.TRUNC.NTZ R3, R2 ;  /* 0x0000000200037305 */ /* 0x0002a2000021f000 */
[C---:B------:R-:W-:Y:S02]  /*02e0*/  IMAD R115, R152.reuse, 0x114, RZ ;  /* 0x0000011498737824 */ /* 0x040fe400078e02ff */
[C---:B------:R-:W-:Y:S02]  /*02f0*/  IMAD R130, R152.reuse, 0x44, RZ ;  /* 0x0000004498827824 */ /* 0x040fe400078e02ff */
[C---:B------:R-:W-:Y:S02]  /*0300*/  IMAD R117, R152.reuse, 0x118, RZ ;  /* 0x0000011898757824 */ /* 0x040fe400078e02ff */
[----:B------:R-:W-:-:S02]  /*0310*/  IMAD R65, R152, 0x45, RZ ;  /* 0x0000004598417824 */ /* 0x000fc400078e02ff */
[----:B-1----:R-:W-:Y:S02]  /*0320*/  IMAD.MOV.U32 R2, RZ, RZ, RZ ;  /* 0x000000ffff027224 */ /* 0x002fe400078e00ff */
[C---:B------:R-:W-:Y:S02]  /*0330*/  IMAD R237, R152.reuse, 0x11c, RZ ;  /* 0x0000011c98ed7824 */ /* 0x040fe400078e02ff */
[C---:B------:R-:W-:Y:S02]  /*0340*/  IMAD R67, R152.reuse, 0x46, RZ ;  /* 0x0000004698437824 */ /* 0x040fe400078e02ff */
[----:B--2---:R-:W-:Y:S02]  /*0350*/  IMAD.MOV R6, RZ, RZ, -R3 ;  /* 0x000000ffff067224 */ /* 0x004fe400078e0a03 */
[----:B------:R-:W-:Y:S02]  /*0360*/  IMAD R119, R152, 0x120, RZ ;  /* 0x0000012098777824 */ /* 0x000fe400078e02ff */
[----:B------:R-:W-:-:S02]  /*0370*/  IMAD R9, R6, R7, RZ ;  /* 0x0000000706097224 */ /* 0x000fc400078e02ff */
[----:B------:R-:W-:Y:S02]  /*0380*/  IMAD.MOV.U32 R6, RZ, RZ, R8 ;  /* 0x000000ffff067224 */ /* 0x000fe400078e0008 */
[----:B------:R-:W-:Y:S01]  /*0390*/  IMAD.HI.U32 R3, R3, R9, R2 ;  /* 0x0000000903037227 */ /* 0x000fe200078e0002 */
[----:B------:R-:W-:-:S03]  /*03a0*/  SHF.R.U32.HI R9, RZ, 0x7, R89 ;  /* 0x00000007ff097819 */ /* 0x000fc60000011659 */
[----:B------:R-:W-:Y:S01]  /*03b0*/  IMAD.SHL.U32 R8, R89, 0x100, RZ ;  /* 0x0000010059087824 */ /* 0x000fe200078e00ff */
[----:B------:R-:W-:Y:S01]  /*03c0*/  SGXT.U32 R9, R9, 0x1 ;  /* 0x000000010909781a */ /* 0x000fe20000000000 */
[----:B------:R-:W-:-:S03]  /*03d0*/  IMAD.HI.U32 R3, R3, R6, RZ ;  /* 0x0000000603037227 */ /* 0x000fc600078e00ff */
[----:B------:R-:W-:Y:S01]  /*03e0*/  LOP3.LUT R68, R8, 0x607c, R11, 0xc8, !PT ;  /* 0x0000607c08447812 */ /* 0x000fe200078ec80b */
[----:B------:R-:W-:Y:S02]  /*03f0*/  IMAD R0, R3, R0, R6 ;  /* 0x0000000003007224 */ /* 0x000fe400078e0206 */
[C---:B------:R-:W-:Y:S02]  /*0400*/  IMAD R77, R152.reuse, 0x47, RZ ;  /* 0x00000047984d7824 */ /* 0x040fe400078e02ff */
[C---:B------:R-:W-:Y:S01]  /*0410*/  IMAD R121, R152.reuse, 0x124, RZ ;  /* 0x0000012498797824 */ /* 0x040fe200078e02ff */
[----:B------:R-:W-:Y:S01]  /*0420*/  ISETP.GT.U32.AND P1, PT, R7, R0, PT ;  /* 0x000000000700720c */ /* 0x000fe20003f24070 */
[C---:B------:R-:W-:Y:S02]  /*0430*/  IMAD R160, R152.reuse, 0x48, RZ ;  /* 0x0000004898a07824 */ /* 0x040fe400078e02ff */
[C---:B------:R-:W-:Y:S02]  /*0440*/  IMAD R123, R152.reuse, 0x128, RZ ;  /* 0x00000128987b7824 */ /* 0x040fe400078e02ff */
[----:B------:R-:W-:-:S02]  /*0450*/  IMAD R81, R152, 0x49, RZ ;  /* 0x0000004998517824 */ /* 0x000fc400078e02ff */
[C---:B------:R-:W-:Y:S02]  /*0460*/  IMAD R127, R152.reuse, 0x12c, RZ ;  /* 0x0000012c987f7824 */ /* 0x040fe400078e02ff */
[C---:B------:R-:W-:Y:S02]  /*0470*/  IMAD R83, R152.reuse, 0x4a, RZ ;  /* 0x0000004a98537824 */ /* 0x040fe400078e02ff */
[----:B------:R-:W-:Y:S02]  /*0480*/  IMAD R129, R152, 0x180, RZ ;  /* 0x0000018098817824 */ /* 0x000fe400078e02ff */
[----:B------:R-:W-:Y:S02]  /*0490*/  @!P1 IMAD.IADD R0, R0, 0x1, -R7 ;  /* 0x0000000100009824 */ /* 0x000fe400078e0a07 */
[----:B------:R-:W-:Y:S01]  /*04a0*/  @!P1 VIADD R3, R3, 0x1 ;  /* 0x0000000103039836 */ /* 0x000fe20000000000 */
[----:B------:R-:W-:Y:S01]  /*04b0*/  ISETP.NE.AND P1, PT, R4, RZ, PT ;  /* 0x000000ff0400720c */ /* 0x000fe20003f25270 */
[----:B------:R-:W-:Y:S01]  /*04c0*/  IMAD R85, R152, 0x4b, RZ ;  /* 0x0000004b98557824 */ /* 0x000fe200078e02ff */
[----:B------:R-:W-:Y:S01]  /*04d0*/  ISETP.GE.U32.AND P0, PT, R0, R7, PT ;  /* 0x000000070000720c */ /* 0x000fe20003f06070 */
[C---:B------:R-:W-:Y:S01]  /*04e0*/  IMAD R131, R152.reuse, 0x184, RZ ;  /* 0x0000018498837824 */ /* 0x040fe200078e02ff */
[----:B------:R-:W-:Y:S01]  /*04f0*/  LOP3.LUT R0, R5, R4, RZ, 0x3c, !PT ;  /* 0x0000000405007212 */ /* 0x000fe200078e3cff */
[----:B------:R-:W-:-:S02]  /*0500*/  IMAD R133, R152, 0x188, RZ ;  /* 0x0000018898857824 */ /* 0x000fc400078e02ff */
[----:B------:R-:W-:Y:S01]  /*0510*/  IMAD R135, R152, 0x190, RZ ;  /* 0x0000019098877824 */ /* 0x000fe200078e02ff */
[----:B------:R-:W-:Y:S01]  /*0520*/  ISETP.GE.AND P2, PT, R0, RZ, PT ;  /* 0x000000ff0000720c */ /* 0x000fe20003f46270 */
[----:B------:R-:W-:Y:S02]  /*0530*/  VIADD R0, R156, 0xff ;  /* 0x000000ff9c007836 */ /* 0x000fe40000000000 */
[C---:B------:R-:W-:Y:S02]  /*0540*/  IMAD R188, R152.reuse, 0x64, RZ ;  /* 0x0000006498bc7824 */ /* 0x040fe400078e02ff */
[C---:B------:R-:W-:Y:S02]  /*0550*/  IMAD R184, R152.reuse, 0x68, RZ ;  /* 0x0000006898b87824 */ /* 0x040fe400078e02ff */
[----:B------:R-:W-:Y:S02]  /*0560*/  @P0 VIADD R3, R3, 0x1 ;  /* 0x0000000103030836 */ /* 0x000fe40000000000 */
[----:B------:R-:W-:-:S02]  /*0570*/  IMAD R120, R152, 0x11, RZ ;  /* 0x0000001198787824 */ /* 0x000fc400078e02ff */
[----:B------:R-:W-:Y:S01]  /*0580*/  IMAD.MOV.U32 R2, RZ, RZ, R3 ;  /* 0x000000ffff027224 */ /* 0x000fe200078e0003 */
[----:B------:R-:W-:Y:S01]  /*0590*/  SHF.R.S32.HI R3, RZ, 0x1f, R0 ;  /* 0x0000001fff037819 */ /* 0x000fe20000011400 */
[C---:B------:R-:W-:Y:S02]  /*05a0*/  IMAD R100, R152.reuse, 0x19, RZ ;  /* 0x0000001998647824 */ /* 0x040fe400078e02ff */
[----:B------:R-:W-:Y:S01]  /*05b0*/  @!P2 IMAD.MOV R2, RZ, RZ, -R2 ;  /* 0x000000ffff02a224 */ /* 0x000fe200078e0a02 */
[----:B------:R-:W-:Y:S01]  /*05c0*/  @!P1 LOP3.LUT R2, RZ, R4, RZ, 0x33, !PT ;  /* 0x00000004ff029212 */ /* 0x000fe200078e33ff */
[C---:B------:R-:W-:Y:S01]  /*05d0*/  IMAD R104, R152.reuse, 0x1a, RZ ;  /* 0x0000001a98687824 */ /* 0x040fe200078e02ff */
[----:B------:R-:W-:Y:S01]  /*05e0*/  LEA.HI R3, R3, R0, RZ, 0x8 ;  /* 0x0000000003037211 */ /* 0x000fe200078f40ff */
[----:B------:R-:W-:Y:S02]  /*05f0*/  IMAD R176, R152, 0x58, RZ ;  /* 0x0000005898b07824 */ /* 0x000fe400078e02ff */
[----:B------:R-:W-:-:S02]  /*0600*/  IMAD.SHL.U32 R15, R2, 0x8, RZ ;  /* 0x00000008020f7824 */ /* 0x000fc400078e00ff */
[----:B------:R-:W-:Y:S02]  /*0610*/  IMAD.MOV R2, RZ, RZ, -R2 ;  /* 0x000000ffff027224 */ /* 0x000fe400078e0a02 */
[----:B------:R-:W-:Y:S01]  /*0620*/  IMAD R180, R152, 0x5c, RZ ;  /* 0x0000005c98b47824 */ /* 0x000fe200078e02ff */
[----:B------:R-:W-:Y:S01]  /*0630*/  LEA.HI.SX32 R3, R3, -R15, 0x18 ;  /* 0x8000000f03037211 */ /* 0x000fe200078fc2ff */
[----:B------:R-:W-:Y:S02]  /*0640*/  IMAD R16, R4, R2, R5 ;  /* 0x0000000204107224 */ /* 0x000fe400078e0205 */
[----:B------:R-:W-:Y:S01]  /*0650*/  IMAD.MOV.U32 R2, RZ, RZ, RZ ;  /* 0x000000ffff027224 */ /* 0x000fe200078e00ff */
[----:B------:R-:W-:Y:S01]  /*0660*/  VIMNMX R17, R3, 0x8, PT ;  /* 0x0000000803117848 */ /* 0x000fe20003fe0100 */
[C---:B------:R-:W-:Y:S01]  /*0670*/  IMAD R183, R152.reuse, 0x6c, RZ ;  /* 0x0000006c98b77824 */ /* 0x040fe200078e02ff */
[----:B------:R-:W-:Y:S01]  /*0680*/  IABS R4, R16 ;  /* 0x0000001000047213 */ /* 0x000fe20000000000 */
[C---:B------:R-:W-:Y:S01]  /*0690*/  IMAD R118, R152.reuse, 0x16, RZ ;  /* 0x0000001698767824 */ /* 0x040fe200078e02ff */
[----:B------:R-:W-:Y:S01]  /*06a0*/  IABS R7, R17 ;  /* 0x0000001100077213 */ /* 0x000fe20000000000 */
[----:B------:R-:W-:-:S02]  /*06b0*/  IMAD R116, R152, 0x17, RZ ;  /* 0x0000001798747824 */ /* 0x000fc400078e02ff */
[C---:B------:R-:W-:Y:S01]  /*06c0*/  IMAD R211, R152.reuse, 0x70, RZ ;  /* 0x0000007098d37824 */ /* 0x040fe200078e02ff */
[----:B------:R-:W1:Y:S01]  /*06d0*/  I2F.RP R0, R7 ;  /* 0x0000000700007306 */ /* 0x000e620000209400 */
[C---:B------:R-:W-:Y:S02]  /*06e0*/  IMAD R114, R152.reuse, 0x1b, RZ ;  /* 0x0000001b98727824 */ /* 0x040fe400078e02ff */
[C---:B------:R-:W-:Y:S02]  /*06f0*/  IMAD R252, R152.reuse, 0x74, RZ ;  /* 0x0000007498fc7824 */ /* 0x040fe400078e02ff */
[C---:B------:R-:W-:Y:S02]  /*0700*/  IMAD R110, R152.reuse, 0x1d, RZ ;  /* 0x0000001d986e7824 */ /* 0x040fe400078e02ff */
[C---:B------:R-:W-:Y:S02]  /*0710*/  IMAD R122, R152.reuse, 0xb4, RZ ;  /* 0x000000b4987a7824 */ /* 0x040fe400078e02ff */
[----:B------:R-:W-:-:S02]  /*0720*/  IMAD R102, R152, 0x1f, RZ ;  /* 0x0000001f98667824 */ /* 0x000fc400078e02ff */
[C---:B------:R-:W-:Y:S02]  /*0730*/  IMAD R106, R152.reuse, 0xb8, RZ ;  /* 0x000000b8986a7824 */ /* 0x040fe400078e02ff */
[C---:B------:R-:W-:Y:S01]  /*0740*/  IMAD R124, R152.reuse, 0xbc, RZ ;  /* 0x000000bc987c7824 */ /* 0x040fe200078e02ff */
[----:B-1----:R-:W1:Y:S01]  /*0750*/  MUFU.RCP R0, R0 ;  /* 0x0000000000007308 */ /* 0x002e620000001000 */
[C---:B------:R-:W-:Y:S02]  /*0760*/  IMAD R128, R152.reuse, 0xc0, RZ ;  /* 0x000000c098807824 */ /* 0x040fe400078e02ff */
[C---:B------:R-:W-:Y:S02]  /*0770*/  IMAD R154, R152.reuse, 0xc4, RZ ;  /* 0x000000c4989a7824 */ /* 0x040fe400078e02ff */
[C---:B------:R-:W-:Y:S02]  /*0780*/  IMAD R132, R152.reuse, 0xc8, RZ ;  /* 0x000000c898847824 */ /* 0x040fe400078e02ff */
[----:B------:R-:W-:-:S02]  /*0790*/  IMAD R158, R152, 0xcc, RZ ;  /* 0x000000cc989e7824 */ /* 0x000fc400078e02ff */
[C---:B------:R-:W-:Y:S02]  /*07a0*/  IMAD R162, R152.reuse, 0xd0, RZ ;  /* 0x000000d098a27824 */ /* 0x040fe400078e02ff */
[C---:B------:R-:W-:Y:S02]  /*07b0*/  IMAD R186, R152.reuse, 0xd4, RZ ;  /* 0x000000d498ba7824 */ /* 0x040fe400078e02ff */
[C---:B------:R-:W-:Y:S02]  /*07c0*/  IMAD R166, R152.reuse, 0xd8, RZ ;  /* 0x000000d898a67824 */ /* 0x040fe400078e02ff */
[----:B------:R-:W-:Y:S02]  /*07d0*/  IMAD R190, R152, 0xdc, RZ ;  /* 0x000000dc98be7824 */ /* 0x000fe400078e02ff */
[----:B-1----:R-:W-:Y:S02]  /*07e0*/  VIADD R3, R0, 0xffffffe ;  /* 0x0ffffffe00037836 */ /* 0x002fe40000000000 */
[----:B------:R-:W-:-:S02]  /*07f0*/  IMAD R192, R152, 0xe0, RZ ;  /* 0x000000e098c07824 */ /* 0x000fc400078e02ff */
[C---:B------:R-:W-:Y:S02]  /*0800*/  IMAD R218, R152.reuse, 0xe4, RZ ;  /* 0x000000e498da7824 */ /* 0x040fe400078e02ff */
[----:B------:R-:W1:Y:S01]  /*0810*/  F2I.FTZ.U32.TRUNC.NTZ R3, R3 ;  /* 0x0000000300037305 */ /* 0x000e62000021f000 */
[C---:B------:R-:W-:Y:S02]  /*0820*/  IMAD R198, R152.reuse, 0xe8, RZ ;  /* 0x000000e898c67824 */ /* 0x040fe400078e02ff */
[C---:B------:R-:W-:Y:S02]  /*0830*/  IMAD R194, R152.reuse, 0xec, RZ ;  /* 0x000000ec98c27824 */ /* 0x040fe400078e02ff */
[C---:B------:R-:W-:Y:S02]  /*0840*/  IMAD R228, R152.reuse, 0xf0, RZ ;  /* 0x000000f098e47824 */ /* 0x040fe400078e02ff */
[C---:B------:R-:W-:Y:S02]  /*0850*/  IMAD R226, R152.reuse, 0xf4, RZ ;  /* 0x000000f498e27824 */ /* 0x040fe400078e02ff */
[----:B------:R-:W-:-:S02]  /*0860*/  IMAD R224, R152, 0xf8, RZ ;  /* 0x000000f898e07824 */ /* 0x000fc400078e02ff */
[C---:B------:R-:W-:Y:S02]  /*0870*/  IMAD R148, R152.reuse, 0x51, RZ ;  /* 0x0000005198947824 */ /* 0x040fe400078e02ff */
[C---:B------:R-:W-:Y:S02]  /*0880*/  IMAD R172, R152.reuse, 0x148, RZ ;  /* 0x0000014898ac7824 */ /* 0x040fe400078e02ff */
[----:B-1----:R-:W-:Y:S02]  /*0890*/  IMAD.MOV R6, RZ, RZ, -R3 ;  /* 0x000000ffff067224 */ /* 0x002fe400078e0a03 */
[----:B------:R-:W-:Y:S02]  /*08a0*/  IMAD R174, R152, 0x53, RZ ;  /* 0x0000005398ae7824 */ /* 0x000fe400078e02ff */
[----:B------:R-:W-:Y:S01]  /*08b0*/  IMAD R5, R6, R7, RZ ;  /* 0x0000000706057224 */ /* 0x000fe200078e02ff */
[----:B------:R-:W-:Y:S01]  /*08c0*/  IABS R6, R17 ;  /* 0x0000001100067213 */ /* 0x000fe20000000000 */
[----:B------:R-:W-:-:S02]  /*08d0*/  IMAD R149, R152, 0x52, RZ ;  /* 0x0000005298957824 */ /* 0x000fc400078e02ff */
[----:B------:R-:W-:Y:S01]  /*08e0*/  IMAD.HI.U32 R2, R3, R5, R2 ;  /* 0x0000000503027227 */ /* 0x000fe200078e0002 */
[----:B------:R-:W-:-:S03]  /*08f0*/  IABS R3, R157 ;  /* 0x0000009d00037213 */ /* 0x000fc60000000000 */
[----:B------:R-:W-:Y:S01]  /*0900*/  IMAD.MOV.U32 R5, RZ, RZ, R4 ;  /* 0x000000ffff057224 */ /* 0x000fe200078e0004 */
[----:B------:R-:W-:Y:S01]  /*0910*/  IABS R4, R156 ;  /* 0x0000009c00047213 */ /* 0x000fe20000000000 */
[----:B------:R-:W-:Y:S02]  /*0920*/  IMAD.MOV R0, RZ, RZ, -R6 ;  /* 0x000000ffff007224 */ /* 0x000fe400078e0a06 */
[----:B------:R-:W-:Y:S01]  /*0930*/  IMAD.HI.U32 R2, R2, R5, RZ ;  /* 0x0000000502027227 */ /* 0x000fe200078e00ff */
[----:B------:R-:W1:Y:S03]  /*0940*/  I2F.RP R6, R3 ;  /* 0x0000000300067306 */ /* 0x000e660000209400 */
[----:B------:R-:W-:Y:S02]  /*0950*/  IMAD R0, R2, R0, R5 ;  /* 0x0000000002007224 */ /* 0x000fe400078e0205 */
[----:B------:R-:W-:-:S02]  /*0960*/  IMAD R171, R152, 0x158, RZ ;  /* 0x0000015898ab7824 */ /* 0x000fc400078e02ff */
[C---:B------:R-:W-:Y:S01]  /*0970*/  IMAD R170, R152.reuse, 0x154, RZ ;  /* 0x0000015498aa7824 */ /* 0x040fe200078e02ff */
[----:B------:R-:W-:Y:S01]  /*0980*/  ISETP.GT.U32.AND P1, PT, R7, R0, PT ;  /* 0x000000000700720c */ /* 0x000fe20003f24070 */
[----:B------:R-:W2:Y:S01]  /*0990*/  I2F.RP R5, R4 ;  /* 0x0000000400057306 */ /* 0x000ea20000209400 */
[C---:B------:R-:W-:Y:S02]  /*09a0*/  IMAD R175, R152.reuse, 0x15c, RZ ;  /* 0x0000015c98af7824 */ /* 0x040fe400078e02ff */
[C---:B------:R-:W-:Y:S02]  /*09b0*/  IMAD R179, R152.reuse, 0x56, RZ ;  /* 0x0000005698b37824 */ /* 0x040fe400078e02ff */
[C---:B------:R-:W-:Y:S02]  /*09c0*/  IMAD R177, R152.reuse, 0x55, RZ ;  /* 0x0000005598b17824 */ /* 0x040fe400078e02ff */
[C---:B------:R-:W-:Y:S01]  /*09d0*/  IMAD R181, R152.reuse, 0x57, RZ ;  /* 0x0000005798b57824 */ /* 0x040fe200078e02ff */
[----:B-1----:R-:W1:Y:S01]  /*09e0*/  MUFU.RCP R6, R6 ;  /* 0x0000000600067308 */ /* 0x002e620000001000 */
[----:B------:R-:W-:-:S02]  /*09f0*/  IMAD R178, R152, 0x164, RZ ;  /* 0x0000016498b27824 */ /* 0x000fc400078e02ff */
[----:B------:R-:W-:Y:S02]  /*0a00*/  IMAD R202, R152, 0x160, RZ ;  /* 0x0000016098ca7824 */ /* 0x000fe400078e02ff */
[----:B------:R-:W-:Y:S02]  /*0a10*/  @!P1 IMAD.IADD R0, R0, 0x1, -R7 ;  /* 0x0000000100009824 */ /* 0x000fe400078e0a07 */
[----:B------:R-:W-:Y:S01]  /*0a20*/  @!P1 VIADD R2, R2, 0x1 ;  /* 0x0000000102029836 */ /* 0x000fe20000000000 */
[----:B------:R-:W-:Y:S01]  /*0a30*/  ISETP.NE.AND P1, PT, R17, RZ, PT ;  /* 0x000000ff1100720c */ /* 0x000fe20003f25270 */
[----:B--2---:R-:W2:Y:S01]  /*0a40*/  MUFU.RCP R5, R5 ;  /* 0x0000000500057308 */ /* 0x004ea20000001000 */
[----:B------:R-:W-:Y:S01]  /*0a50*/  ISETP.GE.U32.AND P0, PT, R0, R7, PT ;  /* 0x000000070000720c */ /* 0x000fe20003f06070 */
[----:B------:R-:W-:Y:S01]  /*0a60*/  IMAD R238, R152, 0x168, RZ ;  /* 0x0000016898ee7824 */ /* 0x000fe200078e02ff */
[----:B------:R-:W-:Y:S01]  /*0a70*/  LOP3.LUT R0, R16, R17, RZ, 0x3c, !PT ;  /* 0x0000001110007212 */ /* 0x000fe200078e3cff */
[----:B------:R-:W-:-:S02]  /*0a80*/  IMAD R182, R152, 0x59, RZ ;  /* 0x0000005998b67824 */ /* 0x000fc400078e02ff */
[----:B------:R-:W-:Y:S01]  /*0a90*/  IMAD R205, R152, 0x5a, RZ ;  /* 0x0000005a98cd7824 */ /* 0x000fe200078e02ff */
[----:B------:R-:W-:Y:S01]  /*0aa0*/  ISETP.GE.AND P2, PT, R0, RZ, PT ;  /* 0x000000ff0000720c */ /* 0x000fe20003f46270 */
[----:B-1----:R-:W-:Y:S02]  /*0ab0*/  VIADD R7, R6, 0xffffffe ;  /* 0x0ffffffe06077836 */ /* 0x002fe40000000000 */
[C---:B------:R-:W-:Y:S02]  /*0ac0*/  IMAD R234, R152.reuse, 0x170, RZ ;  /* 0x0000017098ea7824 */ /* 0x040fe400078e02ff */
[----:B------:R-:W-:Y:S02]  /*0ad0*/  IMAD R204, R152, 0x16c, RZ ;  /* 0x0000016c98cc7824 */ /* 0x000fe400078e02ff */
[----:B------:R-:W1:Y:S01]  /*0ae0*/  F2I.FTZ.U32.TRUNC.NTZ R7, R7 ;  /* 0x0000000700077305 */ /* 0x000e62000021f000 */
[----:B------:R-:W-:Y:S02]  /*0af0*/  @P0 VIADD R2, R2, 0x1 ;  /* 0x0000000102020836 */ /* 0x000fe40000000000 */
[----:B------:R-:W-:-:S02]  /*0b00*/  IMAD R230, R152, 0x174, RZ ;  /* 0x0000017498e67824 */ /* 0x000fc400078e02ff */
[----:B------:R-:W-:Y:S02]  /*0b10*/  IMAD.MOV.U32 R12, RZ, RZ, R2 ;  /* 0x000000ffff0c7224 */ /* 0x000fe400078e0002 */
[----:B--2---:R-:W-:Y:S02]  /*0b20*/  VIADD R2, R5, 0xffffffe ;  /* 0x0ffffffe05027836 */ /* 0x004fe40000000000 */
[----:B------:R-:W-:Y:S01]  /*0b30*/  @!P2 IMAD.MOV R12, RZ, RZ, -R12 ;  /* 0x000000ffff0ca224 */ /* 0x000fe200078e0a0c */
[----:B------:R-:W-:Y:S01]  /*0b40*/  @!P1 LOP3.LUT R12, RZ, R17, RZ, 0x33, !PT ;  /* 0x00000011ff0c9212 */ /* 0x000fe200078e33ff */
[C---:B------:R-:W-:Y:S02]  /*0b50*/  IMAD R207, R152.reuse, 0x5b, RZ ;  /* 0x0000005b98cf7824 */ /* 0x040fe400078e02ff */
[----:B------:R-:W-:Y:S02]  /*0b60*/  IMAD R210, R152, 0x5d, RZ ;  /* 0x0000005d98d27824 */ /* 0x000fe400078e02ff */
[----:B-1----:R-:W-:-:S02]  /*0b70*/  IMAD.MOV R6, RZ, RZ, -R7 ;  /* 0x000000ffff067224 */ /* 0x002fc400078e0a07 */
[----:B------:R-:W-:Y:S02]  /*0b80*/  IMAD.SHL.U32 R0, R12, 0x40, RZ ;  /* 0x000000400c007824 */ /* 0x000fe400078e00ff */
[----:B------:R-:W-:Y:S02]  /*0b90*/  IMAD R5, R6, R3, RZ ;  /* 0x0000000306057224 */ /* 0x000fe400078e02ff */
[----:B------:R-:W-:Y:S01]  /*0ba0*/  IMAD.MOV.U32 R6, RZ, RZ, RZ ;  /* 0x000000ffff067224 */ /* 0x000fe200078e00ff */
[----:B------:R-:W-:Y:S01]  /*0bb0*/  LOP3.LUT R9, R0, R9, RZ, 0xfc, !PT ;  /* 0x0000000900097212 */ /* 0x000fe200078efcff */
[----:B------:R-:W-:Y:S01]  /*0bc0*/  IMAD.MOV R12, RZ, RZ, -R12 ;  /* 0x000000ffff0c7224 */ /* 0x000fe200078e0a0c */
[----:B------:R-:W-:Y:S01]  /*0bd0*/  STL [R1+0x620], R0 ;  /* 0x0006200001007387 */ /* 0x000fe20000100800 */
[----:B------:R-:W-:Y:S01]  /*0be0*/  IMAD.HI.U32 R10, R7, R5, R6 ;  /* 0x00000005070a7227 */ /* 0x000fe200078e0006 */
[C---:B------:R-:W-:Y:S01]  /*0bf0*/  LOP3.LUT R18, R9.reuse, 0x3e, RZ, 0xfc, !PT ;  /* 0x0000003e09127812 */ /* 0x040fe200078efcff */
[----:B------:R1:W2:Y:S01]  /*0c00*/  F2I.FTZ.U32.TRUNC.NTZ R7, R2 ;  /* 0x0000000200077305 */ /* 0x0002a2000021f000 */
[----:B------:R-:W-:Y:S01]  /*0c10*/  IABS R13, R9 ;  /* 0x00000009000d7213 */ /* 0x000fe20000000000 */
[C---:B------:R-:W-:Y:S01]  /*0c20*/  IMAD R208, R152.reuse, 0x17c, RZ ;  /* 0x0000017c98d07824 */ /* 0x040fe200078e02ff */
[----:B------:R-:W-:Y:S01]  /*0c30*/  IABS R14, R18 ;  /* 0x00000012000e7213 */ /* 0x000fe20000000000 */
[----:B------:R-:W-:Y:S01]  /*0c40*/  IMAD R206, R152, 0x178, RZ ;  /* 0x0000017898ce7824 */ /* 0x000fe200078e02ff */
[C---:B------:R-:W-:Y:S01]  /*0c50*/  LOP3.LUT R19, R9.reuse, 0x6, RZ, 0xfc, !PT ;  /* 0x0000000609137812 */ /* 0x040fe200078efcff */
[----:B------:R-:W-:Y:S01]  /*0c60*/  IMAD.HI.U32 R5, R10, R13, RZ ;  /* 0x0000000d0a057227 */ /* 0x000fe200078e00ff */
[----:B------:R-:W-:-:S02]  /*0c70*/  ISETP.GE.AND P3, PT, R9, RZ, PT ;  /* 0x000000ff0900720c */ /* 0x000fc40003f66270 */
[----:B------:R-:W-:Y:S01]  /*0c80*/  ISETP.GE.AND P4, PT, R18, RZ, PT ;  /* 0x000000ff1200720c */ /* 0x000fe20003f86270 */
[C---:B------:R-:W-:Y:S01]  /*0c90*/  IMAD.HI.U32 R6, R10.reuse, R14, RZ ;  /* 0x0000000e0a067227 */ /* 0x040fe200078e00ff */
[C---:B------:R-:W-:Y:S02]  /*0ca0*/  LOP3.LUT R18, R9.reuse, 0xa, RZ, 0xfc, !PT ;  /* 0x0000000a09127812 */ /* 0x040fe400078efcff */
[C---:B------:R-:W-:Y:S01]  /*0cb0*/  LOP3.LUT R21, R9.reuse, 0x14, RZ, 0xfc, !PT ;  /* 0x0000001409157812 */ /* 0x040fe200078efcff */
[----:B------:R-:W-:Y:S01]  /*0cc0*/  IMAD.MOV R8, RZ, RZ, -R5 ;  /* 0x000000ffff087224 */ /* 0x000fe200078e0a05 */
[C---:B------:R-:W-:Y:S01]  /*0cd0*/  LOP3.LUT R23, R9.reuse, 0x16, RZ, 0xfc, !PT ;  /* 0x0000001609177812 */ /* 0x040fe200078efcff */
[----:B------:R-:W-:Y:S01]  /*0ce0*/  IMAD.MOV R6, RZ, RZ, -R6 ;  /* 0x000000ffff067224 */ /* 0x000fe200078e0a06 */
[----:B------:R-:W-:Y:S01]  /*0cf0*/  LOP3.LUT R25, R9, 0x1e, RZ, 0xfc, !PT ;  /* 0x0000001e09197812 */ /* 0x000fe200078efcff */
[----:B-1----:R-:W-:Y:S01]  /*0d00*/  IMAD R2, R17, R12, R16 ;  /* 0x0000000c11027224 */ /* 0x002fe200078e0210 */
[----:B------:R-:W-:Y:S01]  /*0d10*/  LOP3.LUT R16, R9, 0x2, RZ, 0xfc, !PT ;  /* 0x0000000209107812 */ /* 0x000fe200078efcff */
[----:B------:R-:W-:Y:S01]  /*0d20*/  IMAD R8, R3, R8, R13 ;  /* 0x0000000803087224 */ /* 0x000fe200078e020d */
[----:B------:R-:W-:Y:S01]  /*0d30*/  LOP3.LUT R17, R9, 0x4, RZ, 0xfc, !PT ;  /* 0x0000000409117812 */ /* 0x000fe200078efcff */
[----:B--2---:R-:W-:Y:S01]  /*0d40*/  IMAD.MOV R5, RZ, RZ, -R7 ;  /* 0x000000ffff057224 */ /* 0x004fe200078e0a07 */
[----:B------:R-:W-:Y:S01]  /*0d50*/  IABS R13, R16 ;  /* 0x00000010000d7213 */ /* 0x000fe20000000000 */
[C---:B------:R-:W-:Y:S01]  /*0d60*/  IMAD R12, R3.reuse, R6, R14 ;  /* 0x00000006030c7224 */ /* 0x040fe200078e020e */
[----:B------:R-:W-:Y:S01]  /*0d70*/  ISETP.GT.U32.AND P1, PT, R3, R8, PT ;  /* 0x000000080300720c */ /* 0x000fe20003f24070 */
[----:B------:R-:W-:Y:S01]  /*0d80*/  IMAD R5, R5, R4, RZ ;  /* 0x0000000405057224 */ /* 0x000fe200078e02ff */
[----:B------:R-:W-:Y:S01]  /*0d90*/  MOV R6, RZ ;  /* 0x000000ff00067202 */ /* 0x000fe20000000f00 */
[----:B------:R-:W-:Y:S01]  /*0da0*/  IMAD.HI.U32 R11, R10, R13, RZ ;  /* 0x0000000d0a0b7227 */ /* 0x000fe200078e00ff */
[----:B------:R-:W-:-:S02]  /*0db0*/  ISETP.GT.U32.AND P2, PT, R3, R12, PT ;  /* 0x0000000c0300720c */ /* 0x000fc40003f44070 */
[----:B------:R-:W-:Y:S01]  /*0dc0*/  IABS R14, R17 ;  /* 0x00000011000e7213 */ /* 0x000fe20000000000 */
[----:B------:R-:W-:Y:S01]  /*0dd0*/  IMAD.HI.U32 R7, R7, R5, R6 ;  /* 0x0000000507077227 */ /* 0x000fe200078e0006 */
[----:B------:R-:W-:Y:S02]  /*0de0*/  ISETP.GE.AND P0, PT, R16, RZ, PT ;  /* 0x000000ff1000720c */ /* 0x000fe40003f06270 */
[----:B------:R-:W-:Y:S01]  /*0df0*/  IABS R16, R19 ;  /* 0x0000001300107213 */ /* 0x000fe20000000000 */
[----:B------:R-:W-:Y:S01]  /*0e00*/  IMAD.IADD R5, R15, 0x1, R2 ;  /* 0x000000010f057824 */ /* 0x000fe200078e0202 */
[----:B------:R-:W-:Y:S01]  /*0e10*/  ISETP.GE.AND P5, PT, R17, RZ, PT ;  /* 0x000000ff1100720c */ /* 0x000fe20003fa6270 */
[----:B------:R-:W-:Y:S01]  /*0e20*/  IMAD.MOV R2, RZ, RZ, -R11 ;  /* 0x000000ffff027224 */ /* 0x000fe200078e0a0b */
[----:B------:R-:W-:Y:S01]  /*0e30*/  IABS R17, R18 ;  /* 0x0000001200117213 */ /* 0x000fe20000000000 */
[----:B------:R-:W-:Y:S01]  /*0e40*/  @!P1 IMAD.IADD R8, R8, 0x1, -R3 ;  /* 0x0000000108089824 */ /* 0x000fe200078e0a03 */
[----:B------:R-:W-:Y:S01]  /*0e50*/  IABS R40, R25 ;  /* 0x0000001900287213 */ /* 0x000fe20000000000 */
[----:B------:R-:W-:Y:S01]  /*0e60*/  IMAD R2, R3, R2, R13 ;  /* 0x0000000203027224 */ /* 0x000fe200078e020d */
[----:B------:R-:W-:Y:S01]  /*0e70*/  LOP3.LUT R13, R9, 0x8, RZ, 0xfc, !PT ;  /* 0x00000008090d7812 */ /* 0x000fe200078efcff */
[----:B------:R-:W-:Y:S01]  /*0e80*/  @!P2 IMAD.IADD R12, R12, 0x1, -R3 ;  /* 0x000000010c0ca824 */ /* 0x000fe200078e0a03 */
[C---:B------:R-:W-:Y:S01]  /*0e90*/  ISETP.GT.U32.AND P6, PT, R3.reuse, R8, PT ;  /* 0x000000080300720c */ /* 0x040fe20003fc4070 */
[----:B------:R-:W-:Y:S01]  /*0ea0*/  IMAD.HI.U32 R6, R10, R14, RZ ;  /* 0x0000000e0a067227 */ /* 0x000fe200078e00ff */
[----:B------:R-:W-:-:S02]  /*0eb0*/  ISETP.GT.U32.AND P1, PT, R3, R2, PT ;  /* 0x000000020300720c */ /* 0x000fc40003f24070 */
[----:B------:R-:W-:Y:S01]  /*0ec0*/  ISETP.GT.U32.AND P2, PT, R3, R12, PT ;  /* 0x0000000c0300720c */ /* 0x000fe20003f44070 */
[----:B------:R-:W-:Y:S01]  /*0ed0*/  IMAD.MOV R11, RZ, RZ, -R6 ;  /* 0x000000ffff0b7224 */ /* 0x000fe200078e0a06 */
[----:B------:R-:W-:Y:S01]  /*0ee0*/  IABS R15, R13 ;  /* 0x0000000d000f7213 */ /* 0x000fe20000000000 */
[----:B------:R-:W-:Y:S01]  /*0ef0*/  IMAD.HI.U32 R6, R10, R16, RZ ;  /* 0x000000100a067227 */ /* 0x000fe200078e00ff */
[C---:B------:R-:W-:Y:S02]  /*0f00*/  LOP3.LUT R27, R9.reuse, 0x32, RZ, 0xfc, !PT ;  /* 0x00000032091b7812 */ /* 0x040fe400078efcff */
[----:B------:R-:W-:Y:S01]  /*0f10*/  LOP3.LUT R31, R9, 0x38, RZ, 0xfc, !PT ;  /* 0x00000038091f7812 */ /* 0x000fe200078efcff */
[C---:B------:R-:W-:Y:S01]  /*0f20*/  IMAD R14, R3.reuse, R11, R14 ;  /* 0x0000000b030e7224 */ /* 0x040fe200078e020e */
[----:B------:R-:W-:Y:S01]  /*0f30*/  IABS R58, R27 ;  /* 0x0000001b003a7213 */ /* 0x000fe20000000000 */
[----:B------:R-:W-:Y:S01]  /*0f40*/  IMAD.MOV R6, RZ, RZ, -R6 ;  /* 0x000000ffff067224 */ /* 0x000fe200078e0a06 */
[----:B------:R-:W-:Y:S01]  /*0f50*/  IABS R64, R31 ;  /* 0x0000001f00407213 */ /* 0x000fe20000000000 */
[--C-:B------:R-:W-:Y:S01]  /*0f60*/  @!P6 IMAD.IADD R8, R8, 0x1, -R3.reuse ;  /* 0x000000010808e824 */ /* 0x100fe200078e0a03 */
[----:B------:R-:W-:Y:S01]  /*0f70*/  ISETP.GT.U32.AND P6, PT, R3, R14, PT ;  /* 0x0000000e0300720c */ /* 0x000fe20003fc4070 */
[--C-:B------:R-:W-:Y:S01]  /*0f80*/  @!P1 IMAD.IADD R2, R2, 0x1, -R3.reuse ;  /* 0x0000000102029824 */ /* 0x100fe200078e0a03 */
[----:B------:R-:W-:Y:S01]  /*0f90*/  ISETP.GE.AND P1, PT, R19, RZ, PT ;  /* 0x000000ff1300720c */ /* 0x000fe20003f26270 */
[----:B------:R-:W-:Y:S01]  /*0fa0*/  @!P2 IMAD.IADD R12, R12, 0x1, -R3 ;  /* 0x000000010c0ca824 */ /* 0x000fe200078e0a03 */
[----:B------:R-:W-:Y:S01]  /*0fb0*/  LOP3.LUT R19, R9, 0x12, RZ, 0xfc, !PT ;  /* 0x0000001209137812 */ /* 0x000fe200078efcff */
[C---:B------:R-:W-:Y:S01]  /*0fc0*/  IMAD R16, R3.reuse, R6, R16 ;  /* 0x0000000603107224 */ /* 0x040fe200078e0210 */
[----:B------:R-:W-:Y:S01]  /*0fd0*/  ISETP.GT.U32.AND P2, PT, R3, R2, PT ;  /* 0x000000020300720c */ /* 0x000fe20003f44070 */
[----:B------:R-:W-:Y:S01]  /*0fe0*/  IMAD.MOV.U32 R11, RZ, RZ, R8 ;  /* 0x000000ffff0b7224 */ /* 0x000fe200078e0008 */
[----:B------:R-:W-:Y:S01]  /*0ff0*/  IABS R28, R19 ;  /* 0x00000013001c7213 */ /* 0x000fe20000000000 */
[----:B------:R-:W-:Y:S01]  /*1000*/  IMAD.MOV.U32 R6, RZ, RZ, R12 ;  /* 0x000000ffff067224 */ /* 0x000fe200078e000c */
[----:B------:R-:W-:Y:S01]  /*1010*/  LOP3.LUT R29, R9, 0x36, RZ, 0xfc, !PT ;  /* 0x00000036091d7812 */ /* 0x000fe200078efcff */
[----:B------:R-:W-:Y:S01]  /*1020*/  @!P3 IMAD.MOV R11, RZ, RZ, -R11 ;  /* 0x000000ffff0bb224 */ /* 0x000fe200078e0a0b */
[----:B------:R-:W-:Y:S01]  /*1030*/  ISETP.GT.U32.AND P3, PT, R3, R16, PT ;  /* 0x000000100300720c */ /* 0x000fe20003f64070 */
[----:B------:R-:W-:Y:S01]  /*1040*/  @!P6 IMAD.IADD R14, R14, 0x1, -R3 ;  /* 0x000000010e0ee824 */ /* 0x000fe200078e0a03 */
[----:B------:R-:W-:Y:S01]  /*1050*/  ISETP.GE.AND P6, PT, R13, RZ, PT ;  /* 0x000000ff0d00720c */ /* 0x000fe20003fc6270 */
[----:B------:R-:W-:Y:S01]  /*1060*/  @!P4 IMAD.MOV R6, RZ, RZ, -R6 ;  /* 0x000000ffff06c224 */ /* 0x000fe200078e0a06 */
[----:B------:R-:W-:Y:S01]  /*1070*/  IABS R62, R29 ;  /* 0x0000001d003e7213 */ /* 0x000fe20000000000 */
[----:B------:R-:W-:Y:S01]  /*1080*/  IMAD.HI.U32 R8, R10, R15, RZ ;  /* 0x0000000f0a087227 */ /* 0x000fe200078e00ff */
[----:B------:R-:W-:-:S02]  /*1090*/  ISETP.GT.U32.AND P4, PT, R3, R14, PT ;  /* 0x0000000e0300720c */ /* 0x000fc40003f84070 */
[C---:B------:R-:W-:Y:S01]  /*10a0*/  LOP3.LUT R33, R9.reuse, 0x3a, RZ, 0xfc, !PT ;  /* 0x0000003a09217812 */ /* 0x040fe200078efcff */
[--C-:B------:R-:W-:Y:S01]  /*10b0*/  @!P2 IMAD.IADD R2, R2, 0x1, -R3.reuse ;  /* 0x000000010202a824 */ /* 0x100fe200078e0a03 */
[----:B------:R-:W-:Y:S01]  /*10c0*/  ISETP.GE.AND P2, PT, R18, RZ, PT ;  /* 0x000000ff1200720c */ /* 0x000fe20003f46270 */
[----:B------:R-:W-:Y:S01]  /*10d0*/  IMAD.MOV R8, RZ, RZ, -R8 ;  /* 0x000000ffff087224 */ /* 0x000fe200078e0a08 */
[----:B------:R-:W-:Y:S01]  /*10e0*/  LOP3.LUT R18, R9, 0x10, RZ, 0xfc, !PT ;  /* 0x0000001009127812 */ /* 0x000fe200078efcff */
[----:B------:R-:W-:Y:S02]  /*10f0*/  IMAD.MOV.U32 R12, RZ, RZ, R2 ;  /* 0x000000ffff0c7224 */ /* 0x000fe400078e0002 */
[----:B------:R-:W-:Y:S01]  /*1100*/  @!P3 IMAD.IADD R16, R16, 0x1, -R3 ;  /* 0x000000011010b824 */ /* 0x000fe200078e0a03 */
[----:B------:R-:W-:Y:S01]  /*1110*/  IABS R26, R18 ;  /* 0x00000012001a7213 */ /* 0x000fe20000000000 */
[----:B------:R-:W-:Y:S02]  /*1120*/  @!P0 IMAD.MOV R12, RZ, RZ, -R12 ;  /* 0x000000ffff0c8224 */ /* 0x000fe400078e0a0c */
[----:B------:R-:W-:Y:S01]  /*1130*/  IMAD.HI.U32 R13, R10, R17, RZ ;  /* 0x000000110a0d7227 */ /* 0x000fe200078e00ff */
[----:B------:R-:W-:-:S03]  /*1140*/  ISETP.GT.U32.AND P0, PT, R3, R16, PT ;  /* 0x000000100300720c */ /* 0x000fc60003f04070 */
[----:B------:R-:W-:Y:S01]  /*1150*/  IMAD R8, R3, R8, R15 ;  /* 0x0000000803087224 */ /* 0x000fe200078e020f */
[----:B------:R-:W-:Y:S01]  /*1160*/  LOP3.LUT R15, R9, 0xc, RZ, 0xfc, !PT ;  /* 0x0000000c090f7812 */ /* 0x000fe200078efcff */
[----:B------:R-:W-:Y:S02]  /*1170*/  IMAD.MOV R2, RZ, RZ, -R13 ;  /* 0x000000ffff027224 */ /* 0x000fe400078e0a0d */
[----:B------:R-:W-:Y:S01]  /*1180*/  @!P4 IMAD.IADD R14, R14, 0x1, -R3 ;  /* 0x000000010e0ec824 */ /* 0x000fe200078e0a03 */
[C---:B------:R-:W-:Y:S01]  /*1190*/  ISETP.GT.U32.AND P4, PT, R3.reuse, R8, PT ;  /* 0x000000080300720c */ /* 0x040fe20003f84070 */
[----:B------:R-:W-:Y:S01]  /*11a0*/  IMAD R2, R3, R2, R17 ;  /* 0x0000000203027224 */ /* 0x000fe200078e0211 */
[----:B------:R-:W-:Y:S01]  /*11b0*/  IABS R22, R15 ;  /* 0x0000000f00167213 */ /* 0x000fe20000000000 */
[----:B------:R-:W-:Y:S01]  /*11c0*/  @!P5 IMAD.MOV R14, RZ, RZ, -R14 ;  /* 0x000000ffff0ed224 */ /* 0x000fe200078e0a0e */
[----:B------:R-:W-:Y:S01]  /*11d0*/  ISETP.GE.AND P3, PT, R15, RZ, PT ;  /* 0x000000ff0f00720c */ /* 0x000fe20003f66270 */
[----:B------:R-:W-:Y:S01]  /*11e0*/  @!P0 IMAD.IADD R16, R16, 0x1, -R3 ;  /* 0x0000000110108824 */ /* 0x000fe200078e0a03 */
[----:B------:R-:W-:Y:S01]  /*11f0*/  ISETP.GT.U32.AND P0, PT, R3, R2, PT ;  /* 0x000000020300720c */ /* 0x000fe20003f04070 */
[----:B------:R-:W-:Y:S01]  /*1200*/  IMAD.HI.U32 R13, R10, R22, RZ ;  /* 0x000000160a0d7227 */ /* 0x000fe200078e00ff */
[----:B------:R-:W-:-:S03]  /*1210*/  LOP3.LUT R15, R9, 0xe, RZ, 0xfc, !PT ;  /* 0x0000000e090f7812 */ /* 0x000fc600078efcff */
[----:B------:R-:W-:Y:S01]  /*1220*/  IMAD.MOV R13, RZ, RZ, -R13 ;  /* 0x000000ffff0d7224 */ /* 0x000fe200078e0a0d */
[----:B------:R-:W-:Y:S01]  /*1230*/  IABS R24, R15 ;  /* 0x0000000f00187213 */ /* 0x000fe20000000000 */
[----:B------:R-:W-:Y:S01]  /*1240*/  @!P4 IMAD.IADD R8, R8, 0x1, -R3 ;  /* 0x000000010808c824 */ /* 0x000fe200078e0a03 */
[----:B------:R-:W-:Y:S01]  /*1250*/  ISETP.GE.AND P5, PT, R15, RZ, PT ;  /* 0x000000ff0f00720c */ /* 0x000fe20003fa6270 */
[C---:B------:R-:W-:Y:S02]  /*1260*/  IMAD R22, R3.reuse, R13, R22 ;  /* 0x0000000d03167224 */ /* 0x040fe400078e0216 */
[----:B------:R-:W-:Y:S01]  /*1270*/  IMAD.HI.U32 R13, R10, R24, RZ ;  /* 0x000000180a0d7227 */ /* 0x000fe200078e00ff */
[----:B------:R-:W-:-:S03]  /*1280*/  ISETP.GT.U32.AND P4, PT, R3, R8, PT ;  /* 0x000000080300720c */ /* 0x000fc60003f84070 */
[----:B------:R-:W-:Y:S02]  /*1290*/  @!P0 IMAD.IADD R2, R2, 0x1, -R3 ;  /* 0x0000000102028824 */ /* 0x000fe400078e0a03 */
[----:B------:R-:W-:-:S03]  /*12a0*/  IMAD.HI.U32 R15, R10, R26, RZ ;  /* 0x0000001a0a0f7227 */ /* 0x000fc600078e00ff */
[C---:B------:R-:W-:Y:S01]  /*12b0*/  ISETP.GT.U32.AND P0, PT, R3.reuse, R2, PT ;  /* 0x000000020300720c */ /* 0x040fe20003f04070 */
[----:B------:R-:W-:Y:S02]  /*12c0*/  IMAD.MOV R13, RZ, RZ, -R13 ;  /* 0x000000ffff0d7224 */ /* 0x000fe400078e0a0d */
[----:B------:R-:W-:Y:S01]  /*12d0*/  @!P1 IMAD.MOV R16, RZ, RZ, -R16 ;  /* 0x000000ffff109224 */ /* 0x000fe200078e0a10 */
[C---:B------:R-:W-:Y:S01]  /*12e0*/  ISETP.GT.U32.AND P1, PT, R3.reuse, R22, PT ;  /* 0x000000160300720c */ /* 0x040fe20003f24070 */
[----:B------:R-:W-:Y:S02]  /*12f0*/  IMAD.MOV R15, RZ, RZ, -R15 ;  /* 0x000000ffff0f7224 */ /* 0x000fe400078e0a0f */
[--C-:B------:R-:W-:Y:S01]  /*1300*/  @!P4 IMAD.IADD R8, R8, 0x1, -R3.reuse ;  /* 0x000000010808c824 */ /* 0x100fe200078e0a03 */
[----:B------:R-:W-:Y:S01]  /*1310*/  ISETP.GE.AND P4, PT, R18, RZ, PT ;  /* 0x000000ff1200720c */ /* 0x000fe20003f86270 */
[C---:B------:R-:W-:Y:S01]  /*1320*/  IMAD R24, R3.reuse, R13, R24 ;  /* 0x0000000d03187224 */ /* 0x040fe200078e0218 */
[----:B------:R-:W-:Y:S01]  /*1330*/  IABS R13, R21 ;  /* 0x00000015000d7213 */ /* 0x000fe20000000000 */
[C---:B------:R-:W-:Y:S01]  /*1340*/  IMAD R26, R3.reuse, R15, R26 ;  /* 0x0000000f031a7224 */ /* 0x040fe200078e021a */
[----:B------:R-:W-:Y:S01]  /*1350*/  IABS R15, R23 ;  /* 0x00000017000f7213 */ /* 0x000fe20000000000 */
[----:B------:R-:W-:Y:S01]  /*1360*/  @!P0 IMAD.IADD R2, R2, 0x1, -R3 ;  /* 0x0000000102028824 */ /* 0x000fe200078e0a03 */
[----:B------:R-:W-:Y:S01]  /*1370*/  ISETP.GT.U32.AND P0, PT, R3, R24, PT ;  /* 0x000000180300720c */ /* 0x000fe20003f04070 */
[----:B------:R-:W-:-:S02]  /*1380*/  IMAD.MOV.U32 R18, RZ, RZ, R8 ;  /* 0x000000ffff127224 */ /* 0x000fc400078e0008 */
[----:B------:R-:W-:Y:S02]  /*1390*/  @!P1 IMAD.IADD R22, R22, 0x1, -R3 ;  /* 0x0000000116169824 */ /* 0x000fe400078e0a03 */
[----:B------:R-:W-:Y:S01]  /*13a0*/  @!P6 IMAD.MOV R18, RZ, RZ, -R18 ;  /* 0x000000ffff12e224 */ /* 0x000fe200078e0a12 */
[C---:B------:R-:W-:Y:S01]  /*13b0*/  ISETP.GT.U32.AND P6, PT, R3.reuse, R26, PT ;  /* 0x0000001a0300720c */ /* 0x040fe20003fc4070 */
[----:B------:R-:W-:Y:S01]  /*13c0*/  IMAD.HI.U32 R17, R10, R28, RZ ;  /* 0x0000001c0a117227 */ /* 0x000fe200078e00ff */
[----:B------:R-:W-:-:S03]  /*13d0*/  ISETP.GT.U32.AND P1, PT, R3, R22, PT ;  /* 0x000000160300720c */ /* 0x000fc60003f24070 */
[----:B------:R-:W-:Y:S02]  /*13e0*/  IMAD.MOV.U32 R20, RZ, RZ, R2 ;  /* 0x000000ffff147224 */ /* 0x000fe400078e0002 */
[----:B------:R-:W-:Y:S01]  /*13f0*/  @!P0 IMAD.IADD R24, R24, 0x1, -R3 ;  /* 0x0000000118188824 */ /* 0x000fe200078e0a03 */
[----:B------:R-:W-:Y:S01]  /*1400*/  ISETP.GE.AND P0, PT, R21, RZ, PT ;  /* 0x000000ff1500720c */ /* 0x000fe20003f06270 */
[----:B------:R-:W-:Y:S01]  /*1410*/  IMAD.MOV R17, RZ, RZ, -R17 ;  /* 0x000000ffff117224 */ /* 0x000fe200078e0a11 */
[----:B------:R-:W-:Y:S01]  /*1420*/  @!P2 IADD3 R20, -R20, RZ, RZ ;  /* 0x000000ff1414a210 */ /* 0x000fe20007ffe1ff */
[----:B------:R-:W-:Y:S01]  /*1430*/  IMAD.HI.U32 R2, R10, R13, RZ ;  /* 0x0000000d0a027227 */ /* 0x000fe200078e00ff */
[----:B------:R-:W-:Y:S02]  /*1440*/  ISETP.GE.AND P2, PT, R19, RZ, PT ;  /* 0x000000ff1300720c */ /* 0x000fe40003f46270 */
[----:B------:R-:W-:Y:S01]  /*1450*/  LOP3.LUT R19, R9, 0x1a, RZ, 0xfc, !PT ;  /* 0x0000001a09137812 */ /* 0x000fe200078efcff */
[--C-:B------:R-:W-:Y:S01]  /*1460*/  @!P6 IMAD.IADD R26, R26, 0x1, -R3.reuse ;  /* 0x000000011a1ae824 */ /* 0x100fe200078e0a03 */
[C---:B------:R-:W-:Y:S01]  /*1470*/  ISETP.GT.U32.AND P6, PT, R3.reuse, R24, PT ;  /* 0x000000180300720c */ /* 0x040fe20003fc4070 */
[----:B------:R-:W-:Y:S01]  /*1480*/  IMAD R28, R3, R17, R28 ;  /* 0x00000011031c7224 */ /* 0x000fe200078e021c */
[----:B------:R-:W-:Y:S01]  /*1490*/  LOP3.LUT R17, R9, 0x18, RZ, 0xfc, !PT ;  /* 0x0000001809117812 */ /* 0x000fe200078efcff */
[----:B------:R-:W-:Y:S01]  /*14a0*/  IMAD.MOV R2, RZ, RZ, -R2 ;  /* 0x000000ffff027224 */ /* 0x000fe200078e0a02 */
[----:B------:R-:W-:Y:S01]  /*14b0*/  IABS R36, R19 ;  /* 0x0000001300247213 */ /* 0x000fe20000000000 */
[----:B------:R-:W-:Y:S01]  /*14c0*/  @!P1 IMAD.IADD R22, R22, 0x1, -R3 ;  /* 0x0000000116169824 */ /* 0x000fe200078e0a03 */
[----:B------:R-:W-:Y:S01]  /*14d0*/  IABS R34, R17 ;  /* 0x0000001100227213 */ /* 0x000fe20000000000 */
[C---:B------:R-:W-:Y:S01]  /*14e0*/  IMAD R2, R3.reuse, R2, R13 ;  /* 0x0000000203027224 */ /* 0x040fe200078e020d */
[----:B------:R-:W-:Y:S01]  /*14f0*/  ISETP.GT.U32.AND P1, PT, R3, R28, PT ;  /* 0x0000001c0300720c */ /* 0x000fe20003f24070 */
[----:B------:R-:W-:Y:S01]  /*1500*/  IMAD.HI.U32 R8, R10, R15, RZ ;  /* 0x0000000f0a087227 */ /* 0x000fe200078e00ff */
[----:B------:R-:W-:-:S03]  /*1510*/  LOP3.LUT R21, R9, 0x1c, RZ, 0xfc, !PT ;  /* 0x0000001c09157812 */ /* 0x000fc600078efcff */
[----:B------:R-:W-:Y:S01]  /*1520*/  @!P3 IMAD.MOV R22, RZ, RZ, -R22 ;  /* 0x000000ffff16b224 */ /* 0x000fe200078e0a16 */
[C---:B------:R-:W-:Y:S01]  /*1530*/  ISETP.GT.U32.AND P3, PT, R3.reuse, R26, PT ;  /* 0x0000001a0300720c */ /* 0x040fe20003f64070 */
[----:B------:R-:W-:Y:S01]  /*1540*/  @!P6 IMAD.IADD R24, R24, 0x1, -R3 ;  /* 0x000000011818e824 */ /* 0x000fe200078e0a03 */
[----:B------:R-:W-:Y:S01]  /*1550*/  ISETP.GT.U32.AND P6, PT, R3, R2, PT ;  /* 0x000000020300720c */ /* 0x000fe20003fc4070 */
[----:B------:R-:W-:Y:S01]  /*1560*/  IMAD.MOV R8, RZ, RZ, -R8 ;  /* 0x000000ffff087224 */ /* 0x000fe200078e0a08 */
[----:B------:R-:W-:Y:S01]  /*1570*/  IABS R38, R21 ;  /* 0x0000001500267213 */ /* 0x000fe20000000000 */
[----:B------:R-:W-:-:S04]  /*1580*/  IMAD.HI.U32 R13, R10, R34, RZ ;  /* 0x000000220a0d7227 */ /* 0x000fc800078e00ff */
[C---:B------:R-:W-:Y:S02]  /*1590*/  IMAD R8, R3.reuse, R8, R15 ;  /* 0x0000000803087224 */ /* 0x040fe400078e020f */
[----:B------:R-:W-:Y:S02]  /*15a0*/  IMAD.MOV R15, RZ, RZ, -R13 ;  /* 0x000000ffff0f7224 */ /* 0x000fe400078e0a0d */
[--C-:B------:R-:W-:Y:S01]  /*15b0*/  @!P3 IMAD.IADD R26, R26, 0x1, -R3.reuse ;  /* 0x000000011a1ab824 */ /* 0x100fe200078e0a03 */
[C---:B------:R-:W-:Y:S01]  /*15c0*/  ISETP.GT.U32.AND P3, PT, R3.reuse, R8, PT ;  /* 0x000000080300720c */ /* 0x040fe20003f64070 */
[C---:B------:R-:W-:Y:S02]  /*15d0*/  IMAD R34, R3.reuse, R15, R34 ;  /* 0x0000000f03227224 */ /* 0x040fe400078e0222 */
[----:B------:R-:W-:Y:S02]  /*15e0*/  @!P6 IMAD.IADD R2, R2, 0x1, -R3 ;  /* 0x000000010202e824 */ /* 0x000fe400078e0a03 */
[----:B------:R-:W-:Y:S01]  /*15f0*/  IMAD.HI.U32 R13, R10, R36, RZ ;  /* 0x000000240a0d7227 */ /* 0x000fe200078e00ff */
[----:B------:R-:W-:-:S03]  /*1600*/  ISETP.GT.U32.AND P6, PT, R3, R34, PT ;  /* 0x000000220300720c */ /* 0x000fc60003fc4070 */
[----:B------:R-:W-:Y:S02]  /*1610*/  IMAD.MOV R13, RZ, RZ, -R13 ;  /* 0x000000ffff0d7224 */ /* 0x000fe400078e0a0d */
[----:B------:R-:W-:-:S04]  /*1620*/  IMAD.HI.U32 R15, R10, R38, RZ ;  /* 0x000000260a0f7227 */ /* 0x000fc800078e00ff */
[--C-:B------:R-:W-:Y:S01]  /*1630*/  @!P3 IMAD.IADD R8, R8, 0x1, -R3.reuse ;  /* 0x000000010808b824 */ /* 0x100fe200078e0a03 */
[----:B------:R-:W-:Y:S01]  /*1640*/  ISETP.GE.AND P3, PT, R17, RZ, PT ;  /* 0x000000ff1100720c */ /* 0x000fe20003f66270 */
[----:B------:R-:W-:Y:S01]  /*1650*/  @!P5 IMAD.MOV R24, RZ, RZ, -R24 ;  /* 0x000000ffff18d224 */ /* 0x000fe200078e0a18 */
[----:B------:R-:W-:Y:S01]  /*1660*/  LOP3.LUT R17, R9, 0x20, RZ, 0xfc, !PT ;  /* 0x0000002009117812 */ /* 0x000fe200078efcff */
[--C-:B------:R-:W-:Y:S01]  /*1670*/  @!P6 IMAD.IADD R34, R34, 0x1, -R3.reuse ;  /* 0x000000012222e824 */ /* 0x100fe200078e0a03 */
[C---:B------:R-:W-:Y:S01]  /*1680*/  ISETP.GT.U32.AND P6, PT, R3.reuse, R2, PT ;  /* 0x000000020300720c */ /* 0x040fe20003fc4070 */
[----:B------:R-:W-:Y:S01]  /*1690*/  @!P1 IMAD.IADD R28, R28, 0x1, -R3 ;  /* 0x000000011c1c9824 */ /* 0x000fe200078e0a03 */
[C---:B------:R-:W-:Y:S01]  /*16a0*/  ISETP.GT.U32.AND P5, PT, R3.reuse, R8, PT ;  /* 0x000000080300720c */ /* 0x040fe20003fa4070 */
[C---:B------:R-:W-:Y:S01]  /*16b0*/  IMAD R36, R3.reuse, R13, R36 ;  /* 0x0000000d03247224 */ /* 0x040fe200078e0224 */
[----:B------:R-:W-:Y:S01]  /*16c0*/  IABS R42, R17 ;  /* 0x00000011002a7213 */ /* 0x000fe20000000000 */
[----:B------:R-:W-:Y:S01]  /*16d0*/  IMAD.MOV R15, RZ, RZ, -R15 ;  /* 0x000000ffff0f7224 */ /* 0x000fe200078e0a0f */
[----:B------:R-:W-:Y:S01]  /*16e0*/  ISETP.GT.U32.AND P1, PT, R3, R28, PT ;  /* 0x0000001c0300720c */ /* 0x000fe20003f24070 */
[----:B------:R-:W-:-:S04]  /*16f0*/  IMAD.HI.U32 R13, R10, R40, RZ ;  /* 0x000000280a0d7227 */ /* 0x000fc800078e00ff */
[C---:B------:R-:W-:Y:S02]  /*1700*/  IMAD R38, R3.reuse, R15, R38 ;  /* 0x0000000f03267224 */ /* 0x040fe400078e0226 */
[----:B------:R-:W-:Y:S02]  /*1710*/  IMAD.MOV R13, RZ, RZ, -R13 ;  /* 0x000000ffff0d7224 */ /* 0x000fe400078e0a0d */
[--C-:B------:R-:W-:Y:S01]  /*1720*/  @!P6 IMAD.IADD R2, R2, 0x1, -R3.reuse ;  /* 0x000000010202e824 */ /* 0x100fe200078e0a03 */
[C---:B------:R-:W-:Y:S01]  /*1730*/  ISETP.GT.U32.AND P6, PT, R3.reuse, R38, PT ;  /* 0x000000260300720c */ /* 0x040fe20003fc4070 */
[C---:B------:R-:W-:Y:S02]  /*1740*/  IMAD R40, R3.reuse, R13, R40 ;  /* 0x0000000d03287224 */ /* 0x040fe400078e0228 */
[--C-:B------:R-:W-:Y:S02]  /*1750*/  @!P5 IMAD.IADD R8, R8, 0x1, -R3.reuse ;  /* 0x000000010808d824 */ /* 0x100fe400078e0a03 */
[----:B------:R-:W-:Y:S01]  /*1760*/  @!P1 IMAD.IADD R28, R28, 0x1, -R3 ;  /* 0x000000011c1c9824 */ /* 0x000fe200078e0a03 */
[----:B------:R-:W-:Y:S01]  /*1770*/  ISETP.GT.U32.AND P5, PT, R3, R40, PT ;  /* 0x000000280300720c */ /* 0x000fe20003fa4070 */
[----:B------:R-:W-:Y:S01]  /*1780*/  IMAD.HI.U32 R13, R10, R42, RZ ;  /* 0x0000002a0a0d7227 */ /* 0x000fe200078e00ff */
[----:B------:R-:W-:-:S02]  /*1790*/  ISETP.GE.AND P1, PT, R23, RZ, PT ;  /* 0x000000ff1700720c */ /* 0x000fc40003f26270 */
[----:B------:R-:W-:Y:S01]  /*17a0*/  LOP3.LUT R23, R9, 0x22, RZ, 0xfc, !PT ;  /* 0x0000002209177812 */ /* 0x000fe200078efcff */
[----:B------:R-:W-:Y:S02]  /*17b0*/  IMAD.MOV R15, RZ, RZ, -R13 ;  /* 0x000000ffff0f7224 */ /* 0x000fe400078e0a0d */
[--C-:B------:R-:W-:Y:S01]  /*17c0*/  @!P6 IMAD.IADD R38, R38, 0x1, -R3.reuse ;  /* 0x000000012626e824 */ /* 0x100fe200078e0a03 */
[----:B------:R-:W-:Y:S01]  /*17d0*/  IABS R44, R23 ;  /* 0x00000017002c7213 */ /* 0x000fe20000000000 */
[----:B------:R-:W-:Y:S01]  /*17e0*/  @!P4 IMAD.MOV R26, RZ, RZ, -R26 ;  /* 0x000000ffff1ac224 */ /* 0x000fe200078e0a1a */
[C---:B------:R-:W-:Y:S01]  /*17f0*/  ISETP.GT.U32.AND P4, PT, R3.reuse, R34, PT ;  /* 0x000000220300720c */ /* 0x040fe20003f84070 */
[C---:B------:R-:W-:Y:S02]  /*1800*/  IMAD R42, R3.reuse, R15, R42 ;  /* 0x0000000f032a7224 */ /* 0x040fe400078e022a */
[----:B------:R-:W-:Y:S01]  /*1810*/  @!P5 IMAD.IADD R40, R40, 0x1, -R3 ;  /* 0x000000012828d824 */ /* 0x000fe200078e0a03 */
[----:B------:R-:W-:Y:S01]  /*1820*/  ISETP.GT.U32.AND P5, PT, R3, R38, PT ;  /* 0x000000260300720c */ /* 0x000fe20003fa4070 */
[----:B------:R-:W-:-:S04]  /*1830*/  IMAD.HI.U32 R13, R10, R44, RZ ;  /* 0x0000002c0a0d7227 */ /* 0x000fc800078e00ff */
[----:B------:R-:W-:Y:S02]  /*1840*/  IMAD.MOV R13, RZ, RZ, -R13 ;  /* 0x000000ffff0d7224 */ /* 0x000fe400078e0a0d */
[----:B------:R-:W-:Y:S02]  /*1850*/  IMAD.MOV.U32 R30, RZ, RZ, R2 ;  /* 0x000000ffff1e7224 */ /* 0x000fe400078e0002 */
[----:B------:R-:W-:Y:S02]  /*1860*/  IMAD R44, R3, R13, R44 ;  /* 0x0000000d032c7224 */ /* 0x000fe400078e022c */
[--C-:B------:R-:W-:Y:S01]  /*1870*/  @!P4 IMAD.IADD R34, R34, 0x1, -R3.reuse ;  /* 0x000000012222c824 */ /* 0x100fe200078e0a03 */
[----:B------:R-:W-:Y:S01]  /*1880*/  ISETP.GE.AND P4, PT, R19, RZ, PT ;  /* 0x000000ff1300720c */ /* 0x000fe20003f86270 */
[----:B------:R-:W-:Y:S01]  /*1890*/  @!P5 IMAD.IADD R38, R38, 0x1, -R3 ;  /* 0x000000012626d824 */ /* 0x000fe200078e0a03 */
[----:B------:R-:W-:Y:S01]  /*18a0*/  ISETP.GT.U32.AND P5, PT, R3, R44, PT ;  /* 0x0000002c0300720c */ /* 0x000fe20003fa4070 */
[----:B------:R-:W-:Y:S01]  /*18b0*/  IMAD.SHL.U32 R13, R89, 0x10, RZ ;  /* 0x00000010590d7824 */ /* 0x000fe200078e00ff */
[----:B------:R-:W-:Y:S01]  /*18c0*/  LOP3.LUT R19, R9, 0x24, RZ, 0xfc, !PT ;  /* 0x0000002409137812 */ /* 0x000fe200078efcff */
[----:B------:R-:W-:Y:S01]  /*18d0*/  IMAD.MOV.U32 R32, RZ, RZ, R8 ;  /* 0x000000ffff207224 */ /* 0x000fe200078e0008 */
[----:B------:R-:W-:Y:S01]  /*18e0*/  LOP3.LUT R8, R89, 0xff, RZ, 0xc0, !PT ;  /* 0x000000ff59087812 */ /* 0x000fe200078ec0ff */
[----:B------:R-:W-:Y:S01]  /*18f0*/  @!P2 IMAD.MOV R28, RZ, RZ, -R28 ;  /* 0x000000ffff1ca224 */ /* 0x000fe200078e0a1c */
[----:B------:R-:W-:Y:S01]  /*1900*/  IABS R15, R19 ;  /* 0x00000013000f7213 */ /* 0x000fe20000000000 */
[----:B------:R-:W-:Y:S01]  /*1910*/  @!P0 IMAD.MOV R30, RZ, RZ, -R30 ;  /* 0x000000ffff1e8224 */ /* 0x000fe200078e0a1e */
[----:B------:R-:W-:Y:S01]  /*1920*/  LOP3.LUT R13, R13, 0x70, RZ, 0xc0, !PT ;  /* 0x000000700d0d7812 */ /* 0x000fe200078ec0ff */
[----:B------:R-:W-:Y:S01]  /*1930*/  IMAD R88, R5, 0x100, R8 ;  /* 0x0000010005587824 */ /* 0x000fe200078e0208 */
[----:B------:R-:W-:Y:S01]  /*1940*/  ISETP.GT.U32.AND P2, PT, R3, R36, PT ;  /* 0x000000240300720c */ /* 0x000fe20003f44070 */
[----:B------:R-:W-:Y:S01]  /*1950*/  IMAD.HI.U32 R2, R10, R15, RZ ;  /* 0x0000000f0a027227 */ /* 0x000fe200078e00ff */
[----:B------:R-:W-:-:S02]  /*1960*/  LOP3.LUT R5, R9, 0x26, RZ, 0xfc, !PT ;  /* 0x0000002609057812 */ /* 0x000fc400078efcff */
[C---:B------:R-:W-:Y:S01]  /*1970*/  ISETP.GT.U32.AND P0, PT, R3.reuse, R40, PT ;  /* 0x000000280300720c */ /* 0x040fe20003f04070 */
[----:B------:R-:W-:Y:S01]  /*1980*/  @!P5 IMAD.IADD R44, R44, 0x1, -R3 ;  /* 0x000000012c2cd824 */ /* 0x000fe200078e0a03 */
[----:B------:R1:W-:Y:S01]  /*1990*/  STL [R1+0x4f8], R88 ;  /* 0x0004f85801007387 */ /* 0x0003e20000100800 */
[----:B------:R-:W-:Y:S02]  /*19a0*/  IMAD.MOV R46, RZ, RZ, -R2 ;  /* 0x000000ffff2e7224 */ /* 0x000fe400078e0a02 */
[----:B------:R-:W-:Y:S01]  /*19b0*/  IMAD R2, R8, 0x80, R13 ;  /* 0x0000008008027824 */ /* 0x000fe200078e020d */
[C---:B------:R-:W-:Y:S01]  /*19c0*/  ISETP.GT.U32.AND P5, PT, R3.reuse, R44, PT ;  /* 0x0000002c0300720c */ /* 0x040fe20003fa4070 */
[----:B------:R-:W-:Y:S01]  /*19d0*/  IMAD R8, R3, R46, R15 ;  /* 0x0000002e03087224 */ /* 0x000fe200078e020f */
[----:B------:R-:W-:Y:S01]  /*19e0*/  IABS R46, R5 ;  /* 0x00000005002e7213 */ /* 0x000fe20000000000 */
[--C-:B------:R-:W-:Y:S01]  /*19f0*/  @!P2 IMAD.IADD R36, R36, 0x1, -R3.reuse ;  /* 0x000000012424a824 */ /* 0x100fe200078e0a03 */
[----:B------:R-:W-:Y:S01]  /*1a00*/  ISETP.GE.AND P2, PT, R21, RZ, PT ;  /* 0x000000ff1500720c */ /* 0x000fe20003f46270 */
[----:B------:R-:W-:Y:S01]  /*1a10*/  @!P1 IMAD.MOV R32, RZ, RZ, -R32 ;  /* 0x000000ffff209224 */ /* 0x000fe200078e0a20 */
[----:B------:R-:W-:Y:S01]  /*1a20*/  ISETP.GE.AND P1, PT, R25, RZ, PT ;  /* 0x000000ff1900720c */ /* 0x000fe20003f26270 */
[----:B------:R-:W-:Y:S01]  /*1a30*/  @!P3 IMAD.MOV R34, RZ, RZ, -R34 ;  /* 0x000000ffff22b224 */ /* 0x000fe200078e0a22 */
[C---:B------:R-:W-:Y:S01]  /*1a40*/  ISETP.GT.U32.AND P6, PT, R3.reuse, R36, PT ;  /* 0x000000240300720c */ /* 0x040fe20003fc4070 */
[C---:B------:R-:W-:Y:S01]  /*1a50*/  IMAD R209, R152.reuse, 0x1b0, RZ ;  /* 0x000001b098d17824 */ /* 0x040fe200078e02ff */
[----:B------:R-:W-:Y:S01]  /*1a60*/  ISETP.GT.U32.AND P3, PT, R3, R42, PT ;  /* 0x0000002a0300720c */ /* 0x000fe20003f64070 */
[----:B------:R-:W-:Y:S01]  /*1a70*/  IMAD R246, R152, 0x5f, RZ ;  /* 0x0000005f98f67824 */ /* 0x000fe200078e02ff */
[----:B------:R-:W-:Y:S01]  /*1a80*/  LOP3.LUT R13, R9, 0x28, RZ, 0xfc, !PT ;  /* 0x00000028090d7812 */ /* 0x000fe200078efcff */
[----:B------:R-:W-:Y:S01]  /*1a90*/  @!P5 IMAD.IADD R44, R44, 0x1, -R3 ;  /* 0x000000012c2cd824 */ /* 0x000fe200078e0a03 */
[----:B------:R-:W-:Y:S01]  /*1aa0*/  ISETP.GT.U32.AND P5, PT, R3, R8, PT ;  /* 0x000000080300720c */ /* 0x000fe20003fa4070 */
[----:B------:R-:W-:Y:S01]  /*1ab0*/  IMAD R213, R152, 0x5e, RZ ;  /* 0x0000005e98d57824 */ /* 0x000fe200078e02ff */
[----:B------:R-:W-:Y:S01]  /*1ac0*/  @!P0 IADD3 R40, R40, -R3, RZ ;  /* 0x8000000328288210 */ /* 0x000fe20007ffe0ff */
[----:B------:R-:W-:Y:S01]  /*1ad0*/  @!P2 IMAD.MOV R38, RZ, RZ, -R38 ;  /* 0x000000ffff26a224 */ /* 0x000fe200078e0a26 */
[----:B------:R-:W-:Y:S01]  /*1ae0*/  ISETP.GE.AND P2, PT, R5, RZ, PT ;  /* 0x000000ff0500720c */ /* 0x000fe20003f46270 */
[----:B------:R-:W-:Y:S01]  /*1af0*/  IMAD.HI.U32 R5, R10, R46, RZ ;  /* 0x0000002e0a057227 */ /* 0x000fe200078e00ff */
[----:B------:R-:W-:-:S02]  /*1b00*/  IABS R48, R13 ;  /* 0x0000000d00307213 */ /* 0x000fc40000000000 */
[----:B------:R-:W-:Y:S01]  /*1b10*/  LOP3.LUT R15, R9, 0x2a, RZ, 0xfc, !PT ;  /* 0x0000002a090f7812 */ /* 0x000fe200078efcff */
[----:B------:R-:W-:Y:S01]  /*1b20*/  IMAD.MOV R5, RZ, RZ, -R5 ;  /* 0x000000ffff057224 */ /* 0x000fe200078e0a05 */
[----:B------:R-:W-:Y:S01]  /*1b30*/  ISETP.GE.AND P0, PT, R23, RZ, PT ;  /* 0x000000ff1700720c */ /* 0x000fe20003f06270 */
[----:B------:R-:W-:Y:S01]  /*1b40*/  @!P1 IMAD.MOV R40, RZ, RZ, -R40 ;  /* 0x000000ffff289224 */ /* 0x000fe200078e0a28 */
[----:B------:R-:W-:Y:S01]  /*1b50*/  ISETP.GE.AND P1, PT, R13, RZ, PT ;  /* 0x000000ff0d00720c */ /* 0x000fe20003f26270 */
[----:B------:R-:W-:Y:S01]  /*1b60*/  @!P5 IMAD.IADD R8, R8, 0x1, -R3 ;  /* 0x000000010808d824 */ /* 0x000fe200078e0a03 */
[----:B------:R-:W-:Y:S01]  /*1b70*/  IABS R50, R15 ;  /* 0x0000000f00327213 */ /* 0x000fe20000000000 */
[----:B------:R-:W-:Y:S01]  /*1b80*/  IMAD R46, R3, R5, R46 ;  /* 0x00000005032e7224 */ /* 0x000fe200078e022e */
[----:B------:R-:W-:Y:S01]  /*1b90*/  LOP3.LUT R21, R9, 0x2c, RZ, 0xfc, !PT ;  /* 0x0000002c09157812 */ /* 0x000fe200078efcff */
[----:B------:R-:W-:Y:S01]  /*1ba0*/  IMAD.HI.U32 R13, R10, R48, RZ ;  /* 0x000000300a0d7227 */ /* 0x000fe200078e00ff */
[----:B------:R-:W-:-:S02]  /*1bb0*/  ISETP.GT.U32.AND P5, PT, R3, R8, PT ;  /* 0x000000080300720c */ /* 0x000fc40003fa4070 */
[----:B------:R-:W-:Y:S01]  /*1bc0*/  LOP3.LUT R25, R9, 0x30, RZ, 0xfc, !PT ;  /* 0x0000003009197812 */ /* 0x000fe200078efcff */
[--C-:B------:R-:W-:Y:S01]  /*1bd0*/  @!P6 IMAD.IADD R36, R36, 0x1, -R3.reuse ;  /* 0x000000012424e824 */ /* 0x100fe200078e0a03 */
[----:B------:R-:W-:Y:S01]  /*1be0*/  ISETP.GE.AND P6, PT, R17, RZ, PT ;  /* 0x000000ff1100720c */ /* 0x000fe20003fc6270 */
[----:B------:R-:W-:Y:S01]  /*1bf0*/  @!P3 IMAD.IADD R42, R42, 0x1, -R3 ;  /* 0x000000012a2ab824 */ /* 0x000fe200078e0a03 */
[----:B------:R-:W-:Y:S01]  /*1c00*/  LOP3.LUT R23, R9, 0x2e, RZ, 0xfc, !PT ;  /* 0x0000002e09177812 */ /* 0x000fe200078efcff */
[----:B------:R-:W-:Y:S01]  /*1c10*/  IMAD.MOV R13, RZ, RZ, -R13 ;  /* 0x000000ffff0d7224 */ /* 0x000fe200078e0a0d */
[----:B------:R-:W-:Y:S01]  /*1c20*/  IABS R52, R21 ;  /* 0x0000001500347213 */ /* 0x000fe20000000000 */
[----:B------:R-:W-:Y:S01]  /*1c30*/  @!P4 IMAD.MOV R36, RZ, RZ, -R36 ;  /* 0x000000ffff24c224 */ /* 0x000fe200078e0a24 */
[C---:B------:R-:W-:Y:S01]  /*1c40*/  ISETP.GT.U32.AND P4, PT, R3.reuse, R42, PT ;  /* 0x0000002a0300720c */ /* 0x040fe20003f84070 */
[C---:B------:R-:W-:Y:S01]  /*1c50*/  IMAD R48, R3.reuse, R13, R48 ;  /* 0x0000000d03307224 */ /* 0x040fe200078e0230 */
[----:B------:R-:W-:Y:S01]  /*1c60*/  IABS R56, R25 ;  /* 0x0000001900387213 */ /* 0x000fe20000000000 */
[----:B------:R-:W-:Y:S01]  /*1c70*/  @!P5 IMAD.IADD R8, R8, 0x1, -R3 ;  /* 0x000000010808d824 */ /* 0x000fe200078e0a03 */
[----:B------:R-:W-:Y:S01]  /*1c80*/  ISETP.GT.U32.AND P5, PT, R3, R46, PT ;  /* 0x0000002e0300720c */ /* 0x000fe20003fa4070 */
[----:B------:R-:W-:Y:S01]  /*1c90*/  IMAD.HI.U32 R17, R10, R52, RZ ;  /* 0x000000340a117227 */ /* 0x000fe200078e00ff */
[----:B------:R-:W-:-:S02]  /*1ca0*/  IABS R54, R23 ;  /* 0x0000001700367213 */ /* 0x000fc40000000000 */
[----:B------:R-:W-:Y:S01]  /*1cb0*/  ISETP.GE.AND P3, PT, R19, RZ, PT ;  /* 0x000000ff1300720c */ /* 0x000fe20003f66270 */
[----:B------:R-:W-:-:S04]  /*1cc0*/  IMAD.HI.U32 R5, R10, R56, RZ ;  /* 0x000000380a057227 */ /* 0x000fc800078e00ff */
[----:B------:R-:W-:Y:S01]  /*1cd0*/  @!P4 IMAD.IADD R42, R42, 0x1, -R3 ;  /* 0x000000012a2ac824 */ /* 0x000fe200078e0a03 */
[----:B------:R-:W-:Y:S01]  /*1ce0*/  ISETP.GE.AND P4, PT, R15, RZ, PT ;  /* 0x000000ff0f00720c */ /* 0x000fe20003f86270 */
[----:B------:R-:W-:-:S04]  /*1cf0*/  IMAD.HI.U32 R15, R10, R50, RZ ;  /* 0x000000320a0f7227 */ /* 0x000fc800078e00ff */
[----:B------:R-:W-:Y:S01]  /*1d00*/  @!P5 IMAD.IADD R46, R46, 0x1, -R3 ;  /* 0x000000012e2ed824 */ /* 0x000fe200078e0a03 */
[C---:B------:R-:W-:Y:S01]  /*1d10*/  ISETP.GT.U32.AND P5, PT, R3.reuse, R48, PT ;  /* 0x000000300300720c */ /* 0x040fe20003fa4070 */
[----:B------:R-:W-:Y:S02]  /*1d20*/  IMAD.MOV R15, RZ, RZ, -R15 ;  /* 0x000000ffff0f7224 */ /* 0x000fe400078e0a0f */
[----:B------:R-:W-:Y:S02]  /*1d30*/  @!P6 IMAD.MOV R42, RZ, RZ, -R42 ;  /* 0x000000ffff2ae224 */ /* 0x000fe400078e0a2a */
[----:B------:R-:W-:Y:S02]  /*1d40*/  IMAD R50, R3, R15, R50 ;  /* 0x0000000f03327224 */ /* 0x000fe400078e0232 */
[----:B------:R-:W-:-:S04]  /*1d50*/  IMAD.HI.U32 R19, R10, R54, RZ ;  /* 0x000000360a137227 */ /* 0x000fc800078e00ff */
[----:B------:R-:W-:Y:S01]  /*1d60*/  @!P0 IMAD.MOV R44, RZ, RZ, -R44 ;  /* 0x000000ffff2c8224 */ /* 0x000fe200078e0a2c */
[C---:B------:R-:W-:Y:S01]  /*1d70*/  ISETP.GT.U32.AND P0, PT, R3.reuse, R50, PT ;  /* 0x000000320300720c */ /* 0x040fe20003f04070 */
[----:B------:R-:W-:Y:S01]  /*1d80*/  @!P5 IMAD.IADD R48, R48, 0x1, -R3 ;  /* 0x000000013030d824 */ /* 0x000fe200078e0a03 */
[C---:B------:R-:W-:Y:S01]  /*1d90*/  ISETP.GT.U32.AND P5, PT, R3.reuse, R46, PT ;  /* 0x0000002e0300720c */ /* 0x040fe20003fa4070 */
[----:B------:R-:W-:Y:S02]  /*1da0*/  IMAD.MOV R17, RZ, RZ, -R17 ;  /* 0x000000ffff117224 */ /* 0x000fe400078e0a11 */
[----:B------:R-:W-:Y:S01]  /*1db0*/  IMAD.HI.U32 R13, R10, R58, RZ ;  /* 0x0000003a0a0d7227 */ /* 0x000fe200078e00ff */
[----:B------:R-:W-:-:S03]  /*1dc0*/  ISETP.GT.U32.AND P6, PT, R3, R48, PT ;  /* 0x000000300300720c */ /* 0x000fc60003fc4070 */
[----:B------:R-:W-:Y:S02]  /*1dd0*/  IMAD.MOV R5, RZ, RZ, -R5 ;  /* 0x000000ffff057224 */ /* 0x000fe400078e0a05 */
[----:B------:R-:W-:Y:S02]  /*1de0*/  IMAD.MOV R19, RZ, RZ, -R19 ;  /* 0x000000ffff137224 */ /* 0x000fe400078e0a13 */
[C---:B------:R-:W-:Y:S02]  /*1df0*/  IMAD R52, R3.reuse, R17, R52 ;  /* 0x0000001103347224 */ /* 0x040fe400078e0234 */
[----:B------:R-:W-:Y:S02]  /*1e00*/  IMAD.MOV R17, RZ, RZ, -R13 ;  /* 0x000000ffff117224 */ /* 0x000fe400078e0a0d */
[C---:B------:R-:W-:Y:S02]  /*1e10*/  IMAD R56, R3.reuse, R5, R56 ;  /* 0x0000000503387224 */ /* 0x040fe400078e0238 */
[----:B------:R-:W-:Y:S01]  /*1e20*/  IMAD R54, R3, R19, R54 ;  /* 0x0000001303367224 */ /* 0x000fe200078e0236 */
[----:B------:R-:W-:Y:S01]  /*1e30*/  LOP3.LUT R19, R9, 0x34, RZ, 0xfc, !PT ;  /* 0x0000003409137812 */ /* 0x000fe200078efcff */
[----:B------:R-:W-:Y:S01]  /*1e40*/  IMAD R58, R3, R17, R58 ;  /* 0x00000011033a7224 */ /* 0x000fe200078e023a */
[----:B------:R-:W-:Y:S01]  /*1e50*/  LOP3.LUT R17, R9, 0x3c, RZ, 0xfc, !PT ;  /* 0x0000003c09117812 */ /* 0x000fe200078efcff */
[--C-:B------:R-:W-:Y:S01]  /*1e60*/  @!P6 IMAD.IADD R48, R48, 0x1, -R3.reuse ;  /* 0x000000013030e824 */ /* 0x100fe200078e0a03 */
[C---:B------:R-:W-:Y:S01]  /*1e70*/  ISETP.GT.U32.AND P6, PT, R3.reuse, R56, PT ;  /* 0x000000380300720c */ /* 0x040fe20003fc4070 */
[----:B------:R-:W-:Y:S01]  /*1e80*/  @!P3 IMAD.MOV R8, RZ, RZ, -R8 ;  /* 0x000000ffff08b224 */ /* 0x000fe200078e0a08 */
[----:B------:R-:W-:Y:S01]  /*1e90*/  IABS R60, R19 ;  /* 0x00000013003c7213 */ /* 0x000fe20000000000 */
[----:B------:R-:W-:Y:S01]  /*1ea0*/  @!P0 IMAD.IADD R50, R50, 0x1, -R3 ;  /* 0x0000000132328824 */ /* 0x000fe200078e0a03 */
[C---:B------:R-:W-:Y:S01]  /*1eb0*/  ISETP.GT.U32.AND P3, PT, R3.reuse, R52, PT ;  /* 0x000000340300720c */ /* 0x040fe20003f64070 */
[----:B------:R-:W-:Y:S01]  /*1ec0*/  IMAD.HI.U32 R13, R10, R64, RZ ;  /* 0x000000400a0d7227 */ /* 0x000fe200078e00ff */
[----:B------:R-:W-:-:S02]  /*1ed0*/  ISETP.GT.U32.AND P0, PT, R3, R58, PT ;  /* 0x0000003a0300720c */ /* 0x000fc40003f04070 */
[----:B------:R-:W-:Y:S01]  /*1ee0*/  IABS R9, R88 ;  /* 0x0000005800097213 */ /* 0x000fe20000000000 */
[----:B------:R-:W-:-:S04]  /*1ef0*/  IMAD.HI.U32 R15, R10, R60, RZ ;  /* 0x0000003c0a0f7227 */ /* 0x000fc800078e00ff */
[----:B------:R-:W-:Y:S02]  /*1f00*/  IMAD.MOV R13, RZ, RZ, -R13 ;  /* 0x000000ffff0d7224 */ /* 0x000fe400078e0a0d */
[----:B------:R-:W-:Y:S01]  /*1f10*/  @!P5 IMAD.IADD R46, R46, 0x1, -R3 ;  /* 0x000000012e2ed824 */ /* 0x000fe200078e0a03 */
[----:B------:R-:W-:Y:S01]  /*1f20*/  ISETP.GT.U32.AND P5, PT, R3, R54, PT ;  /* 0x000000360300720c */ /* 0x000fe20003fa4070 */
[----:B------:R-:W-:-:S04]  /*1f30*/  IMAD.HI.U32 R5, R10, R62, RZ ;  /* 0x0000003e0a057227 */ /* 0x000fc800078e00ff */
[----:B------:R-:W-:Y:S02]  /*1f40*/  IMAD.MOV R15, RZ, RZ, -R15 ;  /* 0x000000ffff0f7224 */ /* 0x000fe400078e0a0f */
[C---:B------:R-:W-:Y:S01]  /*1f50*/  IMAD R64, R3.reuse, R13, R64 ;  /* 0x0000000d03407224 */ /* 0x040fe200078e0240 */
[----:B------:R-:W-:Y:S01]  /*1f60*/  IABS R13, R33 ;  /* 0x00000021000d7213 */ /* 0x000fe20000000000 */
[----:B------:R-:W-:Y:S02]  /*1f70*/  @!P6 IMAD.IADD R56, R56, 0x1, -R3 ;  /* 0x000000013838e824 */ /* 0x000fe400078e0a03 */
[----:B------:R-:W-:Y:S02]  /*1f80*/  IMAD.MOV R5, RZ, RZ, -R5 ;  /* 0x000000ffff057224 */ /* 0x000fe400078e0a05 */
[C---:B------:R-:W-:Y:S01]  /*1f90*/  IMAD R60, R3.reuse, R15, R60 ;  /* 0x0000000f033c7224 */ /* 0x040fe200078e023c */
[----:B------:R-:W-:Y:S01]  /*1fa0*/  IABS R15, R17 ;  /* 0x00000011000f7213 */ /* 0x000fe20000000000 */
[--C-:B------:R-:W-:Y:S01]  /*1fb0*/  @!P3 IMAD.IADD R52, R52, 0x1, -R3.reuse ;  /* 0x000000013434b824 */ /* 0x100fe200078e0a03 */
[C---:B------:R-:W-:Y:S01]  /*1fc0*/  ISETP.GT.U32.AND P3, PT, R3.reuse, R50, PT ;  /* 0x000000320300720c */ /* 0x040fe20003f64070 */
[----:B------:R-:W-:Y:S01]  /*1fd0*/  @!P0 IMAD.IADD R58, R58, 0x1, -R3 ;  /* 0x000000013a3a8824 */ /* 0x000fe200078e0a03 */
[C---:B------:R-:W-:Y:S01]  /*1fe0*/  ISETP.GT.U32.AND P0, PT, R3.reuse, R56, PT ;  /* 0x000000380300720c */ /* 0x040fe20003f04070 */
[----:B------:R-:W-:-:S02]  /*1ff0*/  IMAD R62, R3, R5, R62 ;  /* 0x00000005033e7224 */ /* 0x000fc400078e023e */
[----:B------:R-:W-:-:S04]  /*2000*/  IMAD.HI.U32 R5, R10, R13, RZ ;  /* 0x0000000d0a057227 */ /* 0x000fc800078e00ff */
[----:B------:R-:W-:-:S04]  /*2010*/  IMAD.HI.U32 R10, R10, R15, RZ ;  /* 0x0000000f0a0a7227 */ /* 0x000fc800078e00ff */
[----:B------:R-:W-:Y:S01]  /*2020*/  @!P5 IMAD.IADD R54, R54, 0x1, -R3 ;  /* 0x000000013636d824 */ /* 0x000fe200078e0a03 */
[----:B------:R-:W-:Y:S01]  /*2030*/  IADD3 R70, -R10, RZ, RZ ;  /* 0x000000ff0a467210 */ /* 0x000fe20007ffe1ff */
[----:B------:R-:W-:Y:S01]  /*2040*/  IMAD.MOV R66, RZ, RZ, -R5 ;  /* 0x000000ffff427224 */ /* 0x000fe200078e0a05 */
[C---:B------:R-:W-:Y:S01]  /*2050*/  ISETP.GT.U32.AND P5, PT, R3.reuse, R52, PT ;  /* 0x000000340300720c */ /* 0x040fe20003fa4070 */
[----:B------:R-:W-:Y:S01]  /*2060*/  @!P2 IMAD.MOV R46, RZ, RZ, -R46 ;  /* 0x000000ffff2ea224 */ /* 0x000fe200078e0a2e */
[C---:B------:R-:W-:Y:S01]  /*2070*/  ISETP.GT.U32.AND P6, PT, R3.reuse, R54, PT ;  /* 0x000000360300720c */ /* 0x040fe20003fc4070 */
[C---:B------:R-:W-:Y:S01]  /*2080*/  IMAD R10, R3.reuse, R66, R13 ;  /* 0x00000042030a7224 */ /* 0x040fe200078e020d */
[C---:B------:R-:W-:Y:S01]  /*2090*/  ISETP.GT.U32.AND P2, PT, R3.reuse, R58, PT ;  /* 0x0000003a0300720c */ /* 0x040fe20003f44070 */
[--C-:B------:R-:W-:Y:S01]  /*20a0*/  @!P3 IMAD.IADD R50, R50, 0x1, -R3.reuse ;  /* 0x000000013232b824 */ /* 0x100fe200078e0a03 */
[C---:B------:R-:W-:Y:S01]  /*20b0*/  ISETP.GT.U32.AND P3, PT, R3.reuse, R60, PT ;  /* 0x0000003c0300720c */ /* 0x040fe20003f64070 */
[----:B------:R-:W-:Y:S01]  /*20c0*/  @!P0 IMAD.IADD R56, R56, 0x1, -R3 ;  /* 0x0000000138388824 */ /* 0x000fe200078e0a03 */
[----:B------:R-:W-:Y:S01]  /*20d0*/  ISETP.GT.U32.AND P0, PT, R3, R10, PT ;  /* 0x0000000a0300720c */ /* 0x000fe20003f04070 */
[----:B------:R-:W-:Y:S01]  /*20e0*/  IMAD.HI.U32 R7, R7, R9, RZ ;  /* 0x0000000907077227 */ /* 0x000fe200078e00ff */
[----:B------:R-:W-:-:S03]  /*20f0*/  SHF.R.S32.HI R5, RZ, 0x7, R89 ;  /* 0x00000007ff057819 */ /* 0x000fc60000011459 */
[----:B------:R-:W-:Y:S01]  /*2100*/  IMAD R66, R3, R70, R15 ;  /* 0x0000004603427224 */ /* 0x000fe200078e020f */
[----:B------:R-:W-:Y:S01]  /*2110*/  SGXT R5, R5, 0x1 ;  /* 0x000000010505781a */ /* 0x000fe20000000200 */
[----:B------:R-:W-:Y:S02]  /*2120*/  IMAD.MOV R7, RZ, RZ, -R7 ;  /* 0x000000ffff077224 */ /* 0x000fe400078e0a07 */
[--C-:B------:R-:W-:Y:S01]  /*2130*/  @!P5 IMAD.IADD R52, R52, 0x1, -R3.reuse ;  /* 0x000000013434d824 */ /* 0x100fe200078e0a03 */
[C---:B------:R-:W-:Y:S01]  /*2140*/  ISETP.GT.U32.AND P5, PT, R3.reuse, R62, PT ;  /* 0x0000003e0300720c */ /* 0x040fe20003fa4070 */
[--C-:B------:R-:W-:Y:S01]  /*2150*/  @!P6 IMAD.IADD R54, R54, 0x1, -R3.reuse ;  /* 0x000000013636e824 */ /* 0x100fe200078e0a03 */
[C---:B------:R-:W-:Y:S01]  /*2160*/  ISETP.GT.U32.AND P6, PT, R3.reuse, R64, PT ;  /* 0x000000400300720c */ /* 0x040fe20003fc4070 */
[----:B------:R-:W-:Y:S01]  /*2170*/  @!P2 IMAD.IADD R58, R58, 0x1, -R3 ;  /* 0x000000013a3aa824 */ /* 0x000fe200078e0a03 */
[----:B------:R-:W-:Y:S01]  /*2180*/  ISETP.GT.U32.AND P2, PT, R3, R66, PT ;  /* 0x000000420300720c */ /* 0x000fe20003f44070 */
[----:B------:R-:W-:Y:S01]  /*2190*/  IMAD R7, R4, R7, R9 ;  /* 0x0000000704077224 */ /* 0x000fe200078e0209 */
[----:B------:R-:W-:Y:S01]  /*21a0*/  LOP3.LUT R9, R89, 0x7f, RZ, 0xc0, !PT ;  /* 0x0000007f59097812 */ /* 0x000fe200078ec0ff */
[--C-:B------:R-:W-:Y:S01]  /*21b0*/  @!P3 IMAD.IADD R60, R60, 0x1, -R3.reuse ;  /* 0x000000013c3cb824 */ /* 0x100fe200078e0a03 */
[----:B------:R-:W-:Y:S01]  /*21c0*/  ISETP.GE.AND P3, PT, R21, RZ, PT ;  /* 0x000000ff1500720c */ /* 0x000fe20003f66270 */
[--C-:B------:R-:W-:Y:S01]  /*21d0*/  @!P0 IMAD.IADD R10, R10, 0x1, -R3.reuse ;  /* 0x000000010a0a8824 */ /* 0x100fe200078e0a03 */
[----:B------:R-:W-:Y:S01]  /*21e0*/  ISETP.GT.U32.AND P0, PT, R4, R7, PT ;  /* 0x000000070400720c */ /* 0x000fe20003f04070 */
[----:B------:R-:W-:Y:S01]  /*21f0*/  @!P1 IMAD.MOV R48, RZ, RZ, -R48 ;  /* 0x000000ffff309224 */ /* 0x000fe200078e0a30 */
[----:B------:R-:W-:Y:S01]  /*2200*/  ISETP.GT.U32.AND P1, PT, R3, R60, PT ;  /* 0x0000003c0300720c */ /* 0x000fe20003f24070 */
[--C-:B------:R-:W-:Y:S01]  /*2210*/  @!P5 IMAD.IADD R62, R62, 0x1, -R3.reuse ;  /* 0x000000013e3ed824 */ /* 0x100fe200078e0a03 */
[----:B------:R-:W-:Y:S01]  /*2220*/  ISETP.GE.AND P5, PT, R23, RZ, PT ;  /* 0x000000ff1700720c */ /* 0x000fe20003fa6270 */
[--C-:B------:R-:W-:Y:S01]  /*2230*/  @!P6 IMAD.IADD R64, R64, 0x1, -R3.reuse ;  /* 0x000000014040e824 */ /* 0x100fe200078e0a03 */
[----:B------:R-:W-:Y:S01]  /*2240*/  ISETP.GE.AND P6, PT, R25, RZ, PT ;  /* 0x000000ff1900720c */ /* 0x000fe20003fc6270 */
[--C-:B------:R-:W-:Y:S01]  /*2250*/  @!P2 IMAD.IADD R66, R66, 0x1, -R3.reuse ;  /* 0x000000014242a824 */ /* 0x100fe200078e0a03 */
[C---:B------:R-:W-:Y:S01]  /*2260*/  ISETP.GT.U32.AND P2, PT, R3.reuse, R62, PT ;  /* 0x0000003e0300720c */ /* 0x040fe20003f44070 */
[----:B------:R-:W-:Y:S01]  /*2270*/  @!P4 IMAD.MOV R50, RZ, RZ, -R50 ;  /* 0x000000ffff32c224 */ /* 0x000fe200078e0a32 */
[C---:B------:R-:W-:Y:S01]  /*2280*/  ISETP.GT.U32.AND P4, PT, R3.reuse, R64, PT ;  /* 0x000000400300720c */ /* 0x040fe20003f84070 */
[----:B------:R-:W-:Y:S01]  /*2290*/  @!P3 IMAD.MOV R52, RZ, RZ, -R52 ;  /* 0x000000ffff34b224 */ /* 0x000fe200078e0a34 */
[----:B------:R-:W-:Y:S01]  /*22a0*/  ISETP.GT.U32.AND P3, PT, R3, R10, PT ;  /* 0x0000000a0300720c */ /* 0x000fe20003f64070 */
[----:B------:R-:W-:Y:S01]  /*22b0*/  @!P0 IMAD.IADD R7, R7, 0x1, -R4 ;  /* 0x0000000107078824 */ /* 0x000fe200078e0a04 */
[----:B------:R-:W-:Y:S01]  /*22c0*/  ISETP.GT.U32.AND P0, PT, R3, R66, PT ;  /* 0x000000420300720c */ /* 0x000fe20003f04070 */
[--C-:B------:R-:W-:Y:S01]  /*22d0*/  @!P1 IMAD.IADD R60, R60, 0x1, -R3.reuse ;  /* 0x000000013c3c9824 */ /* 0x100fe200078e0a03 */
[----:B------:R-:W-:Y:S01]  /*22e0*/  ISETP.GE.AND P1, PT, R19, RZ, PT ;  /* 0x000000ff1300720c */ /* 0x000fe20003f26270 */
[----:B------:R-:W-:Y:S01]  /*22f0*/  @!P5 IMAD.MOV R54, RZ, RZ, -R54 ;  /* 0x000000ffff36d224 */ /* 0x000fe200078e0a36 */
[----:B------:R-:W-:Y:S01]  /*2300*/  ISETP.GT.U32.AND P5, PT, R4, R7, PT ;  /* 0x000000070400720c */ /* 0x000fe20003fa4070 */
[----:B------:R-:W-:Y:S01]  /*2310*/  @!P6 IMAD.MOV R56, RZ, RZ, -R56 ;  /* 0x000000ffff38e224 */ /* 0x000fe200078e0a38 */
[----:B------:R-:W-:Y:S01]  /*2320*/  ISETP.GE.AND P6, PT, R27, RZ, PT ;  /* 0x000000ff1b00720c */ /* 0x000fe20003fc6270 */
[--C-:B------:R-:W-:Y:S01]  /*2330*/  @!P2 IMAD.IADD R62, R62, 0x1, -R3.reuse ;  /* 0x000000013e3ea824 */ /* 0x100fe200078e0a03 */
[----:B------:R-:W-:Y:S01]  /*2340*/  ISETP.GE.AND P2, PT, R29, RZ, PT ;  /* 0x000000ff1d00720c */ /* 0x000fe20003f46270 */
[--C-:B------:R-:W-:Y:S01]  /*2350*/  @!P4 IMAD.IADD R64, R64, 0x1, -R3.reuse ;  /* 0x000000014040c824 */ /* 0x100fe200078e0a03 */
[----:B------:R-:W-:Y:S01]  /*2360*/  ISETP.GE.AND P4, PT, R31, RZ, PT ;  /* 0x000000ff1f00720c */ /* 0x000fe20003f86270 */
[--C-:B------:R-:W-:Y:S01]  /*2370*/  @!P3 IMAD.IADD R10, R10, 0x1, -R3.reuse ;  /* 0x000000010a0ab824 */ /* 0x100fe200078e0a03 */
[----:B------:R-:W-:Y:S01]  /*2380*/  ISETP.GE.AND P3, PT, R33, RZ, PT ;  /* 0x000000ff2100720c */ /* 0x000fe20003f66270 */
[----:B------:R-:W-:Y:S01]  /*2390*/  @!P0 IMAD.IADD R66, R66, 0x1, -R3 ;  /* 0x0000000142428824 */ /* 0x000fe200078e0a03 */
[----:B------:R-:W-:Y:S01]  /*23a0*/  ISETP.GE.AND P0, PT, R17, RZ, PT ;  /* 0x000000ff1100720c */ /* 0x000fe20003f06270 */
[----:B------:R-:W-:Y:S01]  /*23b0*/  @!P1 IMAD.MOV R60, RZ, RZ, -R60 ;  /* 0x000000ffff3c9224 */ /* 0x000fe200078e0a3c */
[----:B------:R-:W-:Y:S01]  /*23c0*/  LOP3.LUT R3, RZ, R157, RZ, 0x33, !PT ;  /* 0x0000009dff037212 */ /* 0x000fe200078e33ff */
[----:B------:R-:W-:Y:S01]  /*23d0*/  @!P5 IMAD.IADD R7, R7, 0x1, -R4 ;  /* 0x000000010707d824 */ /* 0x000fe200078e0a04 */
[----:B------:R-:W-:Y:S01]  /*23e0*/  ISETP.NE.AND P5, PT, R157, RZ, PT ;  /* 0x000000ff9d00720c */ /* 0x000fe20003fa5270 */
[----:B------:R-:W-:Y:S01]  /*23f0*/  IMAD R9, R9, R153, RZ ;  /* 0x0000009909097224 */ /* 0x000fe200078e02ff */
[----:B------:R-:W-:Y:S01]  /*2400*/  ISETP.GE.AND P1, PT, R88, RZ, PT ;  /* 0x000000ff5800720c */ /* 0x000fe20003f26270 */
[----:B------:R-:W-:Y:S01]  /*2410*/  @!P6 IMAD.MOV R58, RZ, RZ, -R58 ;  /* 0x000000ffff3ae224 */ /* 0x000fe200078e0a3a */
[----:B------:R-:W-:Y:S01]  /*2420*/  SEL R11, R3, R11, !P5 ;  /* 0x0000000b030b7207 */ /* 0x000fe20006800000 */
[----:B------:R-:W-:Y:S01]  /*2430*/  @!P2 IMAD.MOV R62, RZ, RZ, -R62 ;  /* 0x000000ffff3ea224 */ /* 0x000fe200078e0a3e */
[----:B------:R-:W-:Y:S01]  /*2440*/  LEA R37, P6, R9, UR4, 0x2 ;  /* 0x0000000409257c11 */ /* 0x000fe2000f8c10ff */
[----:B------:R-:W-:Y:S01]  /*2450*/  @!P4 IMAD.MOV R64, RZ, RZ, -R64 ;  /* 0x000000ffff40c224 */ /* 0x000fe200078e0a40 */
[C---:B------:R-:W-:Y:S01]  /*2460*/  SEL R13, R3.reuse, R24, !P5 ;  /* 0x00000018030d7207 */ /* 0x040fe20006800000 */
[----:B------:R-:W-:Y:S01]  /*2470*/  @!P3 IMAD.MOV R10, RZ, RZ, -R10 ;  /* 0x000000ffff0ab224 */ /* 0x000fe200078e0a0a */
[C---:B------:R-:W-:Y:S01]  /*2480*/  SEL R15, R3.reuse, R28, !P5 ;  /* 0x0000001c030f7207 */ /* 0x040fe20006800000 */
[----:B------:R-:W-:Y:S01]  /*2490*/  @!P0 IMAD.MOV R66, RZ, RZ, -R66 ;  /* 0x000000ffff428224 */ /* 0x000fe200078e0a42 */
[C---:B------:R-:W-:Y:S01]  /*24a0*/  SEL R17, R3.reuse, R32, !P5 ;  /* 0x0000002003117207 */ /* 0x040fe20006800000 */
[----:B------:R-:W-:Y:S01]  /*24b0*/  ULDC UR4, c[0x0][0x240] ;  /* 0x0000900000047ab9 */ /* 0x000fe20000000800 */
[----:B------:R-:W-:Y:S01]  /*24c0*/  SEL R19, R3, R36, !P5 ;  /* 0x0000002403137207 */ /* 0x000fe20006800000 */
[----:B------:R-:W-:Y:S01]  /*24d0*/  IMAD R13, R13, UR4, RZ ;  /* 0x000000040d0d7c24 */ /* 0x000fe2000f8e02ff */
[----:B------:R-:W-:Y:S01]  /*24e0*/  SEL R12, R3, R12, !P5 ;  /* 0x0000000c030c7207 */ /* 0x000fe20006800000 */
[----:B------:R-:W-:Y:S01]  /*24f0*/  IMAD R15, R15, UR4, RZ ;  /* 0x000000040f0f7c24 */ /* 0x000fe2000f8e02ff */
[----:B------:R-:W-:Y:S01]  /*2500*/  SEL R14, R3, R14, !P5 ;  /* 0x0000000e030e7207 */ /* 0x000fe20006800000 */
[----:B------:R-:W-:Y:S01]  /*2510*/  IMAD R17, R17, UR4, RZ ;  /* 0x0000000411117c24 */ /* 0x000fe2000f8e02ff */
[----:B------:R-:W-:Y:S01]  /*2520*/  SEL R16, R3, R16, !P5 ;  /* 0x0000001003107207 */ /* 0x000fe20006800000 */
[----:B------:R-:W-:Y:S01]  /*2530*/  IMAD R19, R19, UR4, RZ ;  /* 0x0000000413137c24 */ /* 0x000fe2000f8e02ff */
[C---:B------:R-:W-:Y:S01]  /*2540*/  SEL R18, R3.reuse, R18, !P5 ;  /* 0x0000001203127207 */ /* 0x040fe20006800000 */
[C---:B------:R-:W-:Y:S01]  /*2550*/  IMAD R245, R152.reuse, 0x1b8, RZ ;  /* 0x000001b898f57824 */ /* 0x040fe200078e02ff */
[C---:B------:R-:W-:Y:S01]  /*2560*/  SEL R20, R3.reuse, R20, !P5 ;  /* 0x0000001403147207 */ /* 0x040fe20006800000 */
[C---:B------:R-:W-:Y:S01]  /*2570*/  IMAD R212, R152.reuse, 0x1b4, RZ ;  /* 0x000001b498d47824 */ /* 0x040fe200078e02ff */
[C---:B------:R-:W-:Y:S01]  /*2580*/  SEL R22, R3.reuse, R22, !P5 ;  /* 0x0000001603167207 */ /* 0x040fe20006800000 */
[C---:B------:R-:W-:Y:S01]  /*2590*/  IMAD R247, R152.reuse, 0x1bc, RZ ;  /* 0x000001bc98f77824 */ /* 0x040fe200078e02ff */
[C---:B------:R-:W-:Y:S01]  /*25a0*/  SEL R26, R3.reuse, R26, !P5 ;  /* 0x0000001a031a7207 */ /* 0x040fe20006800000 */
[C---:B------:R-:W-:Y:S01]  /*25b0*/  IMAD R249, R152.reuse, 0x6d, RZ ;  /* 0x0000006d98f97824 */ /* 0x040fe200078e02ff */
[C---:B------:R-:W-:Y:S01]  /*25c0*/  SEL R30, R3.reuse, R30, !P5 ;  /* 0x0000001e031e7207 */ /* 0x040fe20006800000 */
[----:B------:R-:W-:Y:S01]  /*25d0*/  IMAD R248, R152, 0x1c0, RZ ;  /* 0x000001c098f87824 */ /* 0x000fe200078e02ff */
[----:B------:R-:W-:-:S02]  /*25e0*/  SEL R34, R3, R34, !P5 ;  /* 0x0000002203227207 */ /* 0x000fc40006800000 */
[C---:B------:R-:W-:Y:S02]  /*25f0*/  SEL R21, R3.reuse, R38, !P5 ;  /* 0x0000002603157207 */ /* 0x040fe40006800000 */
[C---:B------:R-:W-:Y:S01]  /*2600*/  SEL R23, R3.reuse, R40, !P5 ;  /* 0x0000002803177207 */ /* 0x040fe20006800000 */
[----:B------:R-:W-:Y:S01]  /*2610*/  IMAD.MOV.U32 R40, RZ, RZ, R7 ;  /* 0x000000ffff287224 */ /* 0x000fe200078e0007 */
[C---:B------:R-:W-:Y:S01]  /*2620*/  SEL R42, R3.reuse, R42, !P5 ;  /* 0x0000002a032a7207 */ /* 0x040fe20006800000 */
[----:B------:R-:W-:Y:S01]  /*2630*/  IMAD R7, R12, UR4, RZ ;  /* 0x000000040c077c24 */ /* 0x000fe2000f8e02ff */
[C---:B------:R-:W-:Y:S01]  /*2640*/  SEL R44, R3.reuse, R44, !P5 ;  /* 0x0000002c032c7207 */ /* 0x040fe20006800000 */
[----:B------:R-:W-:Y:S01]  /*2650*/  @!P1 IMAD.MOV R40, RZ, RZ, -R40 ;  /* 0x000000ffff289224 */ /* 0x000fe200078e0a28 */
[C---:B------:R-:W-:Y:S01]  /*2660*/  SEL R24, R3.reuse, R8, !P5 ;  /* 0x0000000803187207 */ /* 0x040fe20006800000 */
[----:B------:R-:W-:Y:S01]  /*2670*/  IMAD R8, R14, UR4, RZ ;  /* 0x000000040e087c24 */ /* 0x000fe2000f8e02ff */
        /* <DEDUP_REMOVED lines=8> */
[----:B------:R-:W-:Y:S01]  /*2700*/  SEL R29, R3, R54, !P5 ;  /* 0x00000036031d7207 */ /* 0x000fe20006800000 */
        /* <DEDUP_REMOVED lines=9> */
[----:B------:R-:W-:Y:S01]  /*27a0*/  SEL R64, R3, R64, !P5 ;  /* 0x0000004003407207 */ /* 0x000fe20006800000 */
[----:B------:R-:W-:Y:S01]  /*27b0*/  IMAD R31, R31, UR4, RZ ;  /* 0x000000041f1f7c24 */ /* 0x000fe2000f8e02ff */
[C---:B------:R-:W-:Y:S01]  /*27c0*/  SEL R35, R3.reuse, R10, !P5 ;  /* 0x0000000a03237207 */ /* 0x040fe20006800000 */
[----:B------:R-:W-:Y:S01]  /*27d0*/  IMAD R10, R18, UR4, RZ ;  /* 0x00000004120a7c24 */ /* 0x000fe2000f8e02ff */
[C---:B------:R-:W-:Y:S01]  /*27e0*/  SEL R36, R3.reuse, R66, !P5 ;  /* 0x0000004203247207 */ /* 0x040fe20006800000 */
[----:B------:R-:W-:Y:S01]  /*27f0*/  IMAD R18, R34, UR4, RZ ;  /* 0x0000000422127c24 */ /* 0x000fe2000f8e02ff */
[----:B------:R-:W-:Y:S01]  /*2800*/  SEL R3, R3, R6, !P5 ;  /* 0x0000000603037207 */ /* 0x000fe20006800000 */
[----:B------:R-:W-:Y:S01]  /*2810*/  IMAD R6, R11, UR4, RZ ;  /* 0x000000040b067c24 */ /* 0x000fe2000f8e02ff */
[----:B------:R-:W-:Y:S01]  /*2820*/  ISETP.NE.AND P0, PT, R156, RZ, PT ;  /* 0x000000ff9c00720c */ /* 0x000fe20003f05270 */
[----:B------:R-:W-:Y:S01]  /*2830*/  IMAD R11, R20, UR4, RZ ;  /* 0x00000004140b7c24 */ /* 0x000fe2000f8e02ff */
[----:B------:R-:W-:Y:S01]  /*2840*/  LEA.HI.X.SX32 R38, R9, UR5, 0x2, P6 ;  /* 0x0000000509267c11 */ /* 0x000fe2000b0f16ff */
[----:B------:R-:W-:Y:S01]  /*2850*/  IMAD R9, R16, UR4, RZ ;  /* 0x0000000410097c24 */ /* 0x000fe2000f8e02ff */
[-C--:B-1----:R-:W-:Y:S01]  /*2860*/  LEA R88, P1, R6, R37.reuse, 0x2 ;  /* 0x0000002506587211 */ /* 0x082fe200078210ff */
[----:B------:R-:W-:Y:S01]  /*2870*/  IMAD R16, R30, UR4, RZ ;  /* 0x000000041e107c24 */ /* 0x000fe2000f8e02ff */
[----:B------:R-:W-:Y:S01]  /*2880*/  LOP3.LUT R0, R68, 0x90, R5, 0x78, !PT ;  /* 0x0000009044007812 */ /* 0x000fe200078e7805 */
[----:B------:R-:W-:Y:S01]  /*2890*/  IMAD R20, R21, UR4, RZ ;  /* 0x0000000415147c24 */ /* 0x000fe2000f8e02ff */
[----:B------:R-:W-:Y:S01]  /*28a0*/  LEA.HI.X.SX32 R89, R6, R38, 0x2, P1 ;  /* 0x0000002606597211 */ /* 0x000fe200008f16ff */
[----:B------:R-:W-:Y:S01]  /*28b0*/  IMAD R21, R23, UR4, RZ ;  /* 0x0000000417157c24 */ /* 0x000fe2000f8e02ff */
[-C--:B------:R-:W-:Y:S01]  /*28c0*/  LEA R94, P1, R9, R37.reuse, 0x2 ;  /* 0x00000025095e7211 */ /* 0x080fe200078210ff */
[----:B------:R-:W-:Y:S01]  /*28d0*/  STL [R1+0x244], R0 ;  /* 0x0002440001007387 */ /* 0x000fe20000100800 */
[-C--:B------:R-:W-:Y:S01]  /*28e0*/  LEA R92, P2, R10, R37.reuse, 0x2 ;  /* 0x000000250a5c7211 */ /* 0x080fe200078410ff */
[----:B------:R-:W-:Y:S01]  /*28f0*/  IMAD R23, R44, UR4, RZ ;  /* 0x000000042c177c24 */ /* 0x000fe2000f8e02ff */
[----:B------:R-:W-:Y:S01]  /*2900*/  @!P0 LOP3.LUT R40, RZ, R156, RZ, 0x33, !PT ;  /* 0x0000009cff288212 */ /* 0x000fe200078e33ff */
[----:B------:R-:W-:Y:S01]  /*2910*/  STL.64 [R1+0x528], R156 ;  /* 0x0005289c01007387 */ /* 0x000fe20000100a00 */
[-C--:B------:R-:W-:Y:S01]  /*2920*/  LEA R90, P0, R7, R37.reuse, 0x2 ;  /* 0x00000025075a7211 */ /* 0x080fe200078010ff */
[----:B------:R-:W1:Y:S01]  /*2930*/  LDC.64 R4, c[0x0][0x230] ;  /* 0x00008c00ff047b82 */ /* 0x000e620000000a00 */
[-C--:B------:R-:W-:Y:S01]  /*2940*/  LEA.HI.X.SX32 R95, R9, R38.reuse, 0x2, P1 ;  /* 0x00000026095f7211 */ /* 0x080fe200008f16ff */
[----:B------:R2:W-:Y:S01]  /*2950*/  STL.64 [R1+0x158], R88 ;  /* 0x0001585801007387 */ /* 0x0005e20000100a00 */
[-C--:B------:R-:W-:Y:S01]  /*2960*/  LEA.HI.X.SX32 R91, R7, R38.reuse, 0x2, P0 ;  /* 0x00000026075b7211 */ /* 0x080fe200000f16ff */
[----:B------:R-:W-:Y:S01]  /*2970*/  IMAD R30, R56, UR4, RZ ;  /* 0x00000004381e7c24 */ /* 0x000fe2000f8e02ff */
[-C--:B------:R-:W-:Y:S01]  /*2980*/  LEA R98, P3, R11, R37.reuse, 0x2 ;  /* 0x000000250b627211 */ /* 0x080fe200078610ff */
[----:B------:R-:W-:Y:S01]  /*2990*/  IMAD R32, R32, UR4, RZ ;  /* 0x0000000420207c24 */ /* 0x000fe2000f8e02ff */
[-C--:B------:R-:W-:Y:S01]  /*29a0*/  LEA.HI.X.SX32 R93, R10, R38.reuse, 0x2, P2 ;  /* 0x000000260a5d7211 */ /* 0x080fe200010f16ff */
[----:B------:R3:W-:Y:S01]  /*29b0*/  STL.64 [R1+0x150], R90 ;  /* 0x0001505a01007387 */ /* 0x0007e20000100a00 */
[-C--:B------:R-:W-:Y:S01]  /*29c0*/  LEA R96, P5, R12, R37.reuse, 0x2 ;  /* 0x000000250c607211 */ /* 0x080fe200078a10ff */
[----:B------:R-:W-:Y:S01]  /*29d0*/  IMAD R33, R33, UR4, RZ ;  /* 0x0000000421217c24 */ /* 0x000fe2000f8e02ff */
[-C--:B------:R-:W-:Y:S01]  /*29e0*/  LEA.HI.X.SX32 R99, R11, R38.reuse, 0x2, P3 ;  /* 0x000000260b637211 */ /* 0x080fe200018f16ff */
[----:B------:R-:W-:Y:S01]  /*29f0*/  IMAD R34, R64, UR4, RZ ;  /* 0x0000000440227c24 */ /* 0x000fe2000f8e02ff */
[-C--:B------:R-:W-:Y:S01]  /*2a00*/  LEA.HI.X.SX32 R97, R12, R38.reuse, 0x2, P5 ;  /* 0x000000260c617211 */ /* 0x080fe200028f16ff */
[----:B------:R-:W-:Y:S01]  /*2a10*/  IMAD R3, R3, UR4, RZ ;  /* 0x0000000403037c24 */ /* 0x000fe2000f8e02ff */
[-C--:B--2---:R-:W-:Y:S01]  /*2a20*/  LEA R88, P6, R8, R37.reuse, 0x2 ;  /* 0x0000002508587211 */ /* 0x084fe200078c10ff */
[----:B------:R-:W-:Y:S01]  /*2a30*/  IMAD R35, R35, UR4, RZ ;  /* 0x0000000423237c24 */ /* 0x000fe2000f8e02ff */
[-C--:B------:R-:W-:Y:S01]  /*2a40*/  LEA R6, P5, R18, R37.reuse, 0x2 ;  /* 0x0000002512067211 */ /* 0x080fe200078a10ff */
[----:B------:R-:W-:Y:S01]  /*2a50*/  IMAD R36, R36, UR4, RZ ;  /* 0x0000000424247c24 */ /* 0x000fe2000f8e02ff */
[-C--:B------:R-:W-:Y:S01]  /*2a60*/  LEA.HI.X.SX32 R89, R8, R38.reuse, 0x2, P6 ;  /* 0x0000002608597211 */ /* 0x080fe200030f16ff */
[----:B------:R-:W2:Y:S01]  /*2a70*/  S2UR UR5, SR_CgaCtaId ;  /* 0x00000000000579c3 */ /* 0x000ea20000008800 */
[-C--:B---3--:R-:W-:Y:S01]  /*2a80*/  LEA R90, P4, R13, R37.reuse, 0x2 ;  /* 0x000000250d5a7211 */ /* 0x088fe200078810ff */
[----:B------:R-:W-:Y:S01]  /*2a90*/  UMOV UR4, 0x400 ;  /* 0x0000040000047882 */ /* 0x000fe20000000000 */
[----:B------:R-:W-:Y:S01]  /*2aa0*/  LEA R8, P3, R17, R37, 0x2 ;  /* 0x0000002511087211 */ /* 0x000fe200078610ff */
[----:B------:R3:W-:Y:S01]  /*2ab0*/  STL.64 [R1+0x148], R88 ;  /* 0x0001485801007387 */ /* 0x0007e20000100a00 */
[-C--:B------:R-:W-:Y:S01]  /*2ac0*/  LEA.HI.X.SX32 R91, R13, R38.reuse, 0x2, P4 ;  /* 0x000000260d5b7211 */ /* 0x080fe200020f16ff */
[----:B-1----:R-:W-:Y:S01]  /*2ad0*/  IMAD R5, R40, R5, RZ ;  /* 0x0000000528057224 */ /* 0x002fe200078e02ff */
[-C--:B------:R-:W-:Y:S01]  /*2ae0*/  LEA.HI.X.SX32 R9, R17, R38.reuse, 0x2, P3 ;  /* 0x0000002611097211 */ /* 0x080fe200018f16ff */
[----:B------:R1:W-:Y:S01]  /*2af0*/  STL.64 [R1+0x140], R94 ;  /* 0x0001405e01007387 */ /* 0x0003e20000100a00 */
[----:B------:R-:W-:Y:S01]  /*2b00*/  LEA.HI.X.SX32 R7, R18, R38, 0x2, P5 ;  /* 0x0000002612077211 */ /* 0x000fe200028f16ff */
[----:B------:R-:W-:-:S02]  /*2b10*/  VIADD R39, R4, 0xffffffff ;  /* 0xffffffff04277836 */ /* 0x000fc40000000000 */
[----:B------:R4:W-:Y:S01]  /*2b20*/  STL.64 [R1+0x138], R92 ;  /* 0x0001385c01007387 */ /* 0x0009e20000100a00 */
[----:B------:R-:W-:Y:S02]  /*2b30*/  VIADD R41, R4, 0xfffffffe ;  /* 0xfffffffe04297836 */ /* 0x000fe40000000000 */
[----:B------:R-:W-:Y:S01]  /*2b40*/  IMAD R18, R152, 0x31, RZ ;  /* 0x0000003198127824 */ /* 0x000fe200078e02ff */
[-C--:B---3--:R-:W-:Y:S01]  /*2b50*/  LEA R88, P0, R14, R37.reuse, 0x2 ;  /* 0x000000250e587211 */ /* 0x088fe200078010ff */
[----:B------:R3:W-:Y:S01]  /*2b60*/  STL.64 [R1+0x130], R98 ;  /* 0x0001306201007387 */ /* 0x0007e20000100a00 */
[----:B-1----:R-:W-:-:S03]  /*2b70*/  LEA R94, P1, R15, R37, 0x2 ;  /* 0x000000250f5e7211 */ /* 0x002fc600078210ff */
[----:B------:R1:W-:Y:S01]  /*2b80*/  STL.64 [R1+0x120], R90 ;  /* 0x0001205a01007387 */ /* 0x0003e20000100a00 */
[-C--:B------:R-:W-:Y:S02]  /*2b90*/  LEA.HI.X.SX32 R89, R14, R38.reuse, 0x2, P0 ;  /* 0x000000260e597211 */ /* 0x080fe400000f16ff */
[CC--:B----4-:R-:W-:Y:S01]  /*2ba0*/  LEA R92, P2, R16.reuse, R37.reuse, 0x2 ;  /* 0x00000025105c7211 */ /* 0x0d0fe200078410ff */
[----:B------:R-:W-:Y:S01]  /*2bb0*/  STL.64 [R1+0x128], R96 ;  /* 0x0001286001007387 */ /* 0x000fe20000100a00 */
[-C--:B------:R-:W-:Y:S01]  /*2bc0*/  LEA.HI.X.SX32 R95, R15, R38.reuse, 0x2, P1 ;  /* 0x000000260f5f7211 */ /* 0x080fe200008f16ff */
[----:B--2---:R-:W-:Y:S01]  /*2bd0*/  ULEA UR8, UR5, UR4, 0x18 ;  /* 0x0000000405087291 */ /* 0x004fe2000f8ec03f */
[-C--:B------:R-:W-:Y:S01]  /*2be0*/  LEA.HI.X.SX32 R93, R16, R38.reuse, 0x2, P2 ;  /* 0x00000026105d7211 */ /* 0x080fe200010f16ff */
[----:B------:R2:W-:Y:S01]  /*2bf0*/  STL.64 [R1+0x118], R88 ;  /* 0x0001185801007387 */ /* 0x0005e20000100a00 */
[-C--:B------:R-:W-:Y:S01]  /*2c00*/  LEA R12, P1, R21, R37.reuse, 0x2 ;  /* 0x00000025150c7211 */ /* 0x080fe200078210ff */
[----:B---3--:R-:W-:Y:S01]  /*2c10*/  IMAD R99, R152, 0x2c, RZ ;  /* 0x0000002c98637824 */ /* 0x008fe200078e02ff */
[-C--:B------:R-:W-:Y:S01]  /*2c20*/  LEA R10, P2, R22, R37.reuse, 0x2 ;  /* 0x00000025160a7211 */ /* 0x080fe200078410ff */
[----:B------:R3:W-:Y:S01]  /*2c30*/  STL.64 [R1+0x110], R94 ;  /* 0x0001105e01007387 */ /* 0x0007e20000100a00 */
[-C--:B-1----:R-:W-:Y:S01]  /*2c40*/  LEA R90, P4, R19, R37.reuse, 0x2 ;  /* 0x00000025135a7211 */ /* 0x082fe200078810ff */
[----:B------:R-:W-:Y:S01]  /*2c50*/  VIADD R242, R2, UR8 ;  /* 0x0000000802f27c36 */ /* 0x000fe20008000000 */
[-C--:B------:R-:W-:Y:S01]  /*2c60*/  LEA.HI.X.SX32 R13, R21, R38.reuse, 0x2, P1 ;  /* 0x00000026150d7211 */ /* 0x080fe200008f16ff */
[----:B------:R1:W-:Y:S01]  /*2c70*/  STL.64 [R1+0x100], R8 ;  /* 0x0001000801007387 */ /* 0x0003e20000100a00 */
[-C--:B------:R-:W-:Y:S01]  /*2c80*/  LEA.HI.X.SX32 R91, R19, R38.reuse, 0x2, P4 ;  /* 0x00000026135b7211 */ /* 0x080fe200020f16ff */
[----:B------:R-:W-:Y:S01]  /*2c90*/  IMAD R19, R152, 0xa, RZ ;  /* 0x0000000a98137824 */ /* 0x000fe200078e02ff */
[-C--:B------:R-:W-:Y:S01]  /*2ca0*/  LEA.HI.X.SX32 R11, R22, R38.reuse, 0x2, P2 ;  /* 0x00000026160b7211 */ /* 0x080fe200010f16ff */
[----:B------:R-:W-:Y:S01]  /*2cb0*/  STL.64 [R1+0x108], R92 ;  /* 0x0001085c01007387 */ /* 0x000fe20000100a00 */
[-C--:B--2---:R-:W-:Y:S01]  /*2cc0*/  LEA R88, P0, R20, R37.reuse, 0x2 ;  /* 0x0000002514587211 */ /* 0x084fe200078010ff */
[----:B------:R-:W-:Y:S01]  /*2cd0*/  IMAD R21, R152, 0xb, RZ ;  /* 0x0000000b98157824 */ /* 0x000fe200078e02ff */
[-C--:B------:R-:W-:Y:S01]  /*2ce0*/  LEA R16, P4, R25, R37.reuse, 0x2 ;  /* 0x0000002519107211 */ /* 0x080fe200078810ff */
[----:B------:R2:W-:Y:S01]  /*2cf0*/  STL.64 [R1+0xf8], R6 ;  /* 0x0000f80601007387 */ /* 0x0005e20000100a00 */
[-C--:B------:R-:W-:Y:S01]  /*2d00*/  LEA.HI.X.SX32 R89, R20, R38.reuse, 0x2, P0 ;  /* 0x0000002614597211 */ /* 0x080fe200000f16ff */
[----:B---3--:R-:W-:Y:S01]  /*2d10*/  IMAD R95, R152, 0xa0, RZ ;  /* 0x000000a0985f7824 */ /* 0x008fe200078e02ff */
[-C--:B------:R-:W-:Y:S01]  /*2d20*/  LEA R14, P0, R26, R37.reuse, 0x2 ;  /* 0x000000251a0e7211 */ /* 0x080fe200078010ff */
[----:B------:R3:W-:Y:S01]  /*2d30*/  STL.64 [R1+0xf0], R90 ;  /* 0x0000f05a01007387 */ /* 0x0007e20000100a00 */
[-C--:B-1----:R-:W-:Y:S01]  /*2d40*/  LEA R8, P3, R23, R37.reuse, 0x2 ;  /* 0x0000002517087211 */ /* 0x082fe200078610ff */
[C---:B------:R-:W-:Y:S01]  /*2d50*/  IMAD R98, R152.reuse, 0xb0, RZ ;  /* 0x000000b098627824 */ /* 0x040fe200078e02ff */
[-C--:B------:R-:W-:Y:S01]  /*2d60*/  LEA.HI.X.SX32 R17, R25, R38.reuse, 0x2, P4 ;  /* 0x0000002619117211 */ /* 0x080fe200020f16ff */
[----:B------:R1:W-:Y:S01]  /*2d70*/  STL.64 [R1+0xe0], R12 ;  /* 0x0000e00c01007387 */ /* 0x0003e20000100a00 */
[-C--:B------:R-:W-:Y:S01]  /*2d80*/  LEA.HI.X.SX32 R9, R23, R38.reuse, 0x2, P3 ;  /* 0x0000002617097211 */ /* 0x080fe200018f16ff */
[----:B------:R-:W-:Y:S01]  /*2d90*/  IMAD R23, R152, 0x18, RZ ;  /* 0x0000001898177824 */ /* 0x000fe200078e02ff */
[----:B------:R-:W-:Y:S01]  /*2da0*/  LEA.HI.X.SX32 R15, R26, R38, 0x2, P0 ;  /* 0x000000261a0f7211 */ /* 0x000fe200000f16ff */
[----:B------:R-:W-:Y:S01]  /*2db0*/  STL.64 [R1+0xe8], R88 ;  /* 0x0000e85801007387 */ /* 0x000fe20000100a00 */
[----:B--2---:R-:W-:Y:S01]  /*2dc0*/  LEA R6, P5, R24, R37, 0x2 ;  /* 0x0000002518067211 */ /* 0x004fe200078a10ff */
[----:B------:R-:W-:-:S02]  /*2dd0*/  IMAD.SHL.U32 R25, R152, 0x20, RZ ;  /* 0x0000002098197824 */ /* 0x000fc400078e00ff */
[----:B------:R2:W-:Y:S01]  /*2de0*/  STL.64 [R1+0xd8], R10 ;  /* 0x0000d80a01007387 */ /* 0x0005e20000100a00 */
[-C--:B------:R-:W-:Y:S01]  /*2df0*/  LEA.HI.X.SX32 R7, R24, R38.reuse, 0x2, P5 ;  /* 0x0000002618077211 */ /* 0x080fe200028f16ff */
[C---:B---3--:R-:W-:Y:S01]  /*2e00*/  IMAD R91, R152.reuse, 0xc, RZ ;  /* 0x0000000c985b7824 */ /* 0x048fe200078e02ff */
[CC--:B-1----:R-:W-:Y:S01]  /*2e10*/  LEA R12, P1, R27.reuse, R37.reuse, 0x2 ;  /* 0x000000251b0c7211 */ /* 0x0c2fe200078210ff */
[----:B------:R1:W-:Y:S01]  /*2e20*/  STL.64 [R1+0xd0], R8 ;  /* 0x0000d00801007387 */ /* 0x0003e20000100a00 */
[C---:B------:R-:W-:Y:S02]  /*2e30*/  IMAD R93, R152.reuse, 0x9c, RZ ;  /* 0x0000009c985d7824 */ /* 0x040fe400078e02ff */
[----:B------:R-:W-:Y:S01]  /*2e40*/  LEA.HI.X.SX32 R13, R27, R38, 0x2, P1 ;  /* 0x000000261b0d7211 */ /* 0x000fe200008f16ff */
[----:B------:R3:W-:Y:S01]  /*2e50*/  STL.64 [R1+0xc8], R6 ;  /* 0x0000c80601007387 */ /* 0x0007e20000100a00 */
[----:B------:R-:W-:Y:S01]  /*2e60*/  IMAD R27, R152, 0x21, RZ ;  /* 0x00000021981b7824 */ /* 0x000fe200078e02ff */
[----:B--2---:R-:W-:-:S02]  /*2e70*/  LEA R10, P2, R28, R37, 0x2 ;  /* 0x000000251c0a7211 */ /* 0x004fc400078410ff */
[----:B------:R2:W-:Y:S01]  /*2e80*/  STL.64 [R1+0xc0], R16 ;  /* 0x0000c01001007387 */ /* 0x0005e20000100a00 */
[----:B------:R-:W-:Y:S01]  /*2e90*/  IMAD R89, R152, 0x61, RZ ;  /* 0x0000006198597824 */ /* 0x000fe200078e02ff */
[-C--:B------:R-:W-:Y:S02]  /*2ea0*/  LEA.HI.X.SX32 R11, R28, R38.reuse, 0x2, P2 ;  /* 0x000000261c0b7211 */ /* 0x080fe400010f16ff */
[----:B------:R4:W-:Y:S01]  /*2eb0*/  STL.64 [R1+0xb8], R14 ;  /* 0x0000b80e01007387 */ /* 0x0009e20000100a00 */
[CC--:B-1----:R-:W-:Y:S01]  /*2ec0*/  LEA R8, P3, R29.reuse, R37.reuse, 0x2 ;  /* 0x000000251d087211 */ /* 0x0c2fe200078610ff */
[----:B------:R-:W-:Y:S01]  /*2ed0*/  IMAD R90, R152, 0x12, RZ ;  /* 0x00000012985a7824 */ /* 0x000fe200078e02ff */
[-C--:B---3--:R-:W-:Y:S01]  /*2ee0*/  LEA R6, P5, R30, R37.reuse, 0x2 ;  /* 0x000000251e067211 */ /* 0x088fe200078a10ff */
[----:B------:R1:W-:Y:S01]  /*2ef0*/  STL.64 [R1+0xb0], R12 ;  /* 0x0000b00c01007387 */ /* 0x0003e20000100a00 */
[-C--:B------:R-:W-:Y:S01]  /*2f00*/  LEA.HI.X.SX32 R9, R29, R38.reuse, 0x2, P3 ;  /* 0x000000261d097211 */ /* 0x080fe200018f16ff */
[----:B------:R-:W-:Y:S01]  /*2f10*/  IMAD R29, R152, 0x22, RZ ;  /* 0x00000022981d7824 */ /* 0x000fe200078e02ff */
[CC--:B--2---:R-:W-:Y:S01]  /*2f20*/  LEA R16, P4, R31.reuse, R37.reuse, 0x2 ;  /* 0x000000251f107211 */ /* 0x0c4fe200078810ff */
[----:B------:R2:W-:Y:S01]  /*2f30*/  STL.64 [R1+0xa8], R10 ;  /* 0x0000a80a01007387 */ /* 0x0005e20000100a00 */
[-C--:B------:R-:W-:Y:S01]  /*2f40*/  LEA.HI.X.SX32 R7, R30, R38.reuse, 0x2, P5 ;  /* 0x000000261e077211 */ /* 0x080fe200028f16ff */
[----:B------:R-:W-:Y:S01]  /*2f50*/  IMAD R28, R152, 0x2f, RZ ;  /* 0x0000002f981c7824 */ /* 0x000fe200078e02ff */
[-C--:B----4-:R-:W-:Y:S01]  /*2f60*/  LEA R14, P0, R32, R37.reuse, 0x2 ;  /* 0x00000025200e7211 */ /* 0x090fe200078010ff */
[----:B------:R3:W-:Y:S01]  /*2f70*/  STL.64 [R1+0xa0], R8 ;  /* 0x0000a00801007387 */ /* 0x0007e20000100a00 */
[----:B------:R-:W-:Y:S01]  /*2f80*/  LEA.HI.X.SX32 R17, R31, R38, 0x2, P4 ;  /* 0x000000261f117211 */ /* 0x000fe200020f16ff */
[----:B------:R-:W-:Y:S01]  /*2f90*/  IMAD R31, R152, 0x23, RZ ;  /* 0x00000023981f7824 */ /* 0x000fe200078e02ff */
[-C--:B------:R-:W-:Y:S01]  /*2fa0*/  LEA R156, P4, R3, R37.reuse, 0x2 ;  /* 0x00000025039c7211 */ /* 0x080fe200078810ff */
[----:B------:R4:W-:Y:S01]  /*2fb0*/  STL.64 [R1+0x98], R6 ;  /* 0x0000980601007387 */ /* 0x0009e20000100a00 */
[----:B-1----:R-:W-:-:S02]  /*2fc0*/  LEA R12, P1, R33, R37, 0x2 ;  /* 0x00000025210c7211 */ /* 0x002fc400078210ff */
[-C--:B------:R-:W-:Y:S01]  /*2fd0*/  LEA.HI.X.SX32 R15, R32, R38.reuse, 0x2, P0 ;  /* 0x00000026200f7211 */ /* 0x080fe200000f16ff */
[----:B------:R-:W-:Y:S01]  /*2fe0*/  STL.64 [R1+0x90], R16 ;  /* 0x0000901001007387 */ /* 0x000fe20000100a00 */
[-C--:B--2---:R-:W-:Y:S02]  /*2ff0*/  LEA R10, P2, R34, R37.reuse, 0x2 ;  /* 0x00000025220a7211 */ /* 0x084fe400078410ff */
[-C--:B------:R-:W-:Y:S01]  /*3000*/  LEA.HI.X.SX32 R13, R33, R38.reuse, 0x2, P1 ;  /* 0x00000026210d7211 */ /* 0x080fe200008f16ff */
[----:B------:R1:W-:Y:S01]  /*3010*/  STL.64 [R1+0x88], R14 ;  /* 0x0000880e01007387 */ /* 0x0003e20000100a00 */
[-C--:B---3--:R-:W-:Y:S01]  /*3020*/  LEA R8, P3, R35, R37.reuse, 0x2 ;  /* 0x0000002523087211 */ /* 0x088fe200078610ff */
[----:B------:R-:W-:Y:S01]  /*3030*/  IMAD R33, R152, 0x24, RZ ;  /* 0x0000002498217824 */ /* 0x000fe200078e02ff */
[-C--:B------:R-:W-:Y:S01]  /*3040*/  LEA.HI.X.SX32 R11, R34, R38.reuse, 0x2, P2 ;  /* 0x00000026220b7211 */ /* 0x080fe200010f16ff */
[----:B------:R-:W-:Y:S01]  /*3050*/  STL.64 [R1+0x80], R12 ;  /* 0x0000800c01007387 */ /* 0x000fe20000100a00 */
[----:B----4-:R-:W-:Y:S01]  /*3060*/  LEA R6, P5, R36, R37, 0x2 ;  /* 0x0000002524067211 */ /* 0x010fe200078a10ff */
[----:B------:R-:W-:Y:S01]  /*3070*/  IMAD R37, R152, 0x84, RZ ;  /* 0x0000008498257824 */ /* 0x000fe200078e02ff */
[-C--:B------:R-:W-:Y:S01]  /*3080*/  LEA.HI.X.SX32 R157, R3, R38.reuse, 0x2, P4 ;  /* 0x00000026039d7211 */ /* 0x080fe200020f16ff */
[----:B------:R2:W-:Y:S01]  /*3090*/  STL.64 [R1+0x78], R10 ;  /* 0x0000780a01007387 */ /* 0x0005e20000100a00 */
[-C--:B------:R-:W-:Y:S01]  /*30a0*/  LEA.HI.X.SX32 R9, R35, R38.reuse, 0x2, P3 ;  /* 0x0000002623097211 */ /* 0x080fe200018f16ff */
[----:B------:R-:W-:Y:S01]  /*30b0*/  VIADD R3, R4, 0xfffffffd ;  /* 0xfffffffd04037836 */ /* 0x000fe20000000000 */
[----:B------:R-:W-:Y:S01]  /*30c0*/  LEA.HI.X.SX32 R7, R36, R38, 0x2, P5 ;  /* 0x0000002624077211 */ /* 0x000fe200028f16ff */
[----:B------:R-:W-:Y:S01]  /*30d0*/  STL.64 [R1+0x560], R156 ;  /* 0x0005609c01007387 */ /* 0x000fe20000100a00 */
[----:B------:R-:W-:Y:S01]  /*30e0*/  LEA R240, P1, R5, UR6, 0x2 ;  /* 0x0000000605f07c11 */ /* 0x000fe2000f8210ff */
[C---:B-1----:R-:W-:Y:S01]  /*30f0*/  IMAD.SHL.U32 R15, R152.reuse, 0x8, RZ ;  /* 0x00000008980f7824 */ /* 0x042fe200078e00ff */
[----:B------:R-:W-:Y:S01]  /*3100*/  ISETP.GE.U32.AND P4, PT, R3, 0x7fffff7e, PT ;  /* 0x7fffff7e0300780c */ /* 0x000fe20003f86070 */
[----:B------:R1:W-:Y:S01]  /*3110*/  STL.64 [R1+0x70], R8 ;  /* 0x0000700801007387 */ /* 0x0003e20000100a00 */
[----:B------:R-:W-:Y:S01]  /*3120*/  LEA.HI.X.SX32 R241, R5, UR7, 0x2, P1 ;  /* 0x0000000705f17c11 */ /* 0x000fe200088f16ff */
[C---:B------:R-:W-:Y:S01]  /*3130*/  IMAD R5, R152.reuse, 0x3, RZ ;  /* 0x0000000398057824 */ /* 0x040fe200078e02ff */
[C---:B------:R-:W-:Y:S01]  /*3140*/  SHF.L.U32 R3, R152.reuse, 0x1, RZ ;  /* 0x0000000198037819 */ /* 0x040fe200000006ff */
[----:B------:R3:W-:Y:S01]  /*3150*/  STL.64 [R1+0x68], R6 ;  /* 0x0000680601007387 */ /* 0x0007e20000100a00 */
[CC--:B------:R-:W-:Y:S01]  /*3160*/  LEA R144, P1, R152.reuse, R240.reuse, 0x3 ;  /* 0x000000f098907211 */ /* 0x0c0fe200078218ff */
[C---:B--2---:R-:W-:Y:S01]  /*3170*/  IMAD R11, R152.reuse, 0x6, RZ ;  /* 0x00000006980b7824 */ /* 0x044fe200078e02ff */
[-C--:B------:R-:W-:Y:S01]  /*3180*/  IADD3 R142, P3, R91, R240.reuse, RZ ;  /* 0x000000f05b8e7210 */ /* 0x080fe20007f7e0ff */
[C---:B------:R-:W-:Y:S01]  /*3190*/  IMAD R13, R152.reuse, 0x7, RZ ;  /* 0x00000007980d7824 */ /* 0x040fe200078e02ff */
[-C--:B------:R-:W-:Y:S01]  /*31a0*/  LEA.HI.X.SX32 R145, R3, R241.reuse, 0x2, P1 ;  /* 0x000000f103917211 */ /* 0x080fe200008f16ff */
[C---:B------:R-:W-:Y:S01]  /*31b0*/  IMAD R17, R152.reuse, 0x9, RZ ;  /* 0x0000000998117824 */ /* 0x040fe200078e02ff */
[----:B------:R-:W-:Y:S01]  /*31c0*/  LEA.HI.X.SX32 R143, R5, R241, 0x2, P3 ;  /* 0x000000f1058f7211 */ /* 0x000fe200018f16ff */
[C---:B-1----:R-:W-:Y:S01]  /*31d0*/  IMAD R9, R152.reuse, 0x5, RZ ;  /* 0x0000000598097824 */ /* 0x042fe200078e02ff */
[C---:B------:R-:W-:Y:S01]  /*31e0*/  LEA R140, P3, R152.reuse, R240, 0x4 ;  /* 0x000000f0988c7211 */ /* 0x040fe200078620ff */
[----:B------:R-:W-:Y:S01]  /*31f0*/  IMAD R35, R152, 0x25, RZ ;  /* 0x0000002598237824 */ /* 0x000fe200078e02ff */
[----:B------:R-:W-:Y:S01]  /*3200*/  ISETP.GE.U32.AND P2, PT, R39, 0x7fffff80, PT ;  /* 0x7fffff802700780c */ /* 0x000fe20003f46070 */
[----:B---3--:R-:W-:Y:S01]  /*3210*/  VIADD R7, R4, 0xffffffdf ;  /* 0xffffffdf04077836 */ /* 0x008fe20000000000 */
[----:B------:R-:W-:Y:S01]  /*3220*/  ISETP.GE.U32.AND P0, PT, R41, 0x7fffff7f, PT ;  /* 0x7fffff7f2900780c */ /* 0x000fe20003f06070 */
[----:B------:R-:W-:-:S02]  /*3230*/  IMAD R39, R152, 0x26, RZ ;  /* 0x0000002698277824 */ /* 0x000fc400078e02ff */
[C---:B------:R-:W-:Y:S01]  /*3240*/  IMAD R41, R152.reuse, 0x27, RZ ;  /* 0x0000002798297824 */ /* 0x040fe200078e02ff */
[----:B------:R-:W-:Y:S01]  /*3250*/  ISETP.GE.U32.AND P5, PT, R7, 0x7fffff60, PT ;  /* 0x7fffff600700780c */ /* 0x000fe20003fa6070 */
[C---:B------:R-:W-:Y:S02]  /*3260*/  IMAD.SHL.U32 R7, R152.reuse, 0x4, RZ ;  /* 0x0000000498077824 */ /* 0x040fe400078e00ff */
[C---:B------:R-:W-:Y:S02]  /*3270*/  IMAD R3, R152.reuse, 0x62, RZ ;  /* 0x0000006298037824 */ /* 0x040fe400078e02ff */
[----:B------:R-:W-:Y:S01]  /*3280*/  IMAD R5, R152, 0x63, RZ ;  /* 0x0000006398057824 */ /* 0x000fe200078e02ff */
[CC--:B------:R-:W-:Y:S01]  /*3290*/  IADD3 R146, P1, R7.reuse, R240.reuse, RZ ;  /* 0x000000f007927210 */ /* 0x0c0fe20007f3e0ff */
[----:B------:R-:W-:Y:S01]  /*32a0*/  VIADD R6, R4, 0xfffffffc ;  /* 0xfffffffc04067836 */ /* 0x000fe20000000000 */
[-C--:B------:R-:W-:Y:S01]  /*32b0*/  LEA.HI.X.SX32 R141, R7, R241.reuse, 0x2, P3 ;  /* 0x000000f1078d7211 */ /* 0x080fe200018f16ff */
[C---:B------:R-:W-:Y:S01]  /*32c0*/  IMAD R7, R152.reuse, 0x65, RZ ;  /* 0x0000006598077824 */ /* 0x040fe200078e02ff */
[CC--:B------:R-:W-:Y:S01]  /*32d0*/  LEA.HI.X.SX32 R147, R152.reuse, R241.reuse, 0x2, P1 ;  /* 0x000000f198937211 */ /* 0x0c0fe200008f16ff */
[----:B------:R-:W-:Y:S01]  /*32e0*/  @!PT LDS RZ, [RZ] ;  /* 0x00000000fffff984 */ /* 0x000fe20000000800 */
[----:B------:R-:W-:Y:S01]  /*32f0*/  @!PT LDS RZ, [RZ] ;  /* 0x00000000fffff984 */ /* 0x000fe20000000800 */
[----:B------:R-:W-:Y:S01]  /*3300*/  @!PT LDS RZ, [RZ] ;  /* 0x00000000fffff984 */ /* 0x000fe20000000800 */
[----:B------:R-:W-:Y:S01]  /*3310*/  LDGSTS.E [R242], desc[UR60][R240.64], !P2 ;  /* 0x00000000f0f27fae */ /* 0x000fe2000d12187c */
[-C--:B------:R-:W-:Y:S01]  /*3320*/  IADD3 R138, P1, R125, R240.reuse, RZ ;  /* 0x000000f07d8a7210 */ /* 0x080fe20007f3e0ff */
[C---:B------:R-:W-:Y:S01]  /*3330*/  IMAD R16, R152.reuse, 0x33, RZ ;  /* 0x0000003398107824 */ /* 0x040fe200078e02ff */
[-C--:B------:R-:W-:Y:S01]  /*3340*/  IADD3 R136, P3, R23, R240.reuse, RZ ;  /* 0x000000f017887210 */ /* 0x080fe20007f7e0ff */
[----:B------:R-:W-:Y:S01]  /*3350*/  LDGSTS.E [R242+0x4], desc[UR60][R146.64], !P0 ;  /* 0x0000400092f27fae */ /* 0x000fe2000c12187c */
[-C--:B------:R-:W-:Y:S01]  /*3360*/  LEA.HI.X.SX32 R139, R9, R241.reuse, 0x2, P1 ;  /* 0x000000f1098b7211 */ /* 0x080fe200008f16ff */
[----:B------:R-:W-:Y:S01]  /*3370*/  IMAD R9, R152, 0x66, RZ ;  /* 0x0000006698097824 */ /* 0x000fe200078e02ff */
[-C--:B------:R-:W-:Y:S01]  /*3380*/  IADD3 R250, P1, R112, R240.reuse, RZ ;  /* 0x000000f070fa7210 */ /* 0x080fe20007f3e0ff */
[----:B------:R1:W-:Y:S01]  /*3390*/  LDGSTS.E [R242+0x8], desc[UR60][R144.64], !P4 ;  /* 0x0000800090f27fae */ /* 0x0003e2000e12187c */
[-C--:B------:R-:W-:Y:S01]  /*33a0*/  LEA.HI.X.SX32 R137, R11, R241.reuse, 0x2, P3 ;  /* 0x000000f10b897211 */ /* 0x080fe200018f16ff */
[C---:B------:R-:W-:Y:S01]  /*33b0*/  IMAD R11, R152.reuse, 0x67, RZ ;  /* 0x00000067980b7824 */ /* 0x040fe200078e02ff */
[CC--:B------:R-:W-:Y:S01]  /*33c0*/  LEA R56, P3, R152.reuse, R240.reuse, 0x5 ;  /* 0x000000f098387211 */ /* 0x0c0fe200078628ff */
[C---:B------:R-:W-:Y:S01]  /*33d0*/  IMAD R14, R152.reuse, 0x35, RZ ;  /* 0x00000035980e7824 */ /* 0x040fe200078e02ff */
[-C--:B------:R-:W-:Y:S01]  /*33e0*/  LEA.HI.X.SX32 R251, R13, R241.reuse, 0x2, P1 ;  /* 0x000000f10dfb7211 */ /* 0x080fe200008f16ff */
[C---:B------:R-:W-:Y:S01]  /*33f0*/  IMAD R10, R152.reuse, 0x37, RZ ;  /* 0x00000037980a7824 */ /* 0x040fe200078e02ff */
[-C--:B------:R-:W-:Y:S01]  /*3400*/  IADD3 R70, P1, R33, R240.reuse, RZ ;  /* 0x000000f021467210 */ /* 0x080fe20007f3e0ff */
[C---:B------:R-:W-:Y:S01]  /*3410*/  IMAD R8, R152.reuse, 0x39, RZ ;  /* 0x0000003998087824 */ /* 0x040fe200078e02ff */
[----:B------:R-:W-:Y:S01]  /*3420*/  LEA.HI.X.SX32 R57, R15, R241, 0x2, P3 ;  /* 0x000000f10f397211 */ /* 0x000fe200018f16ff */
[----:B------:R-:W-:Y:S01]  /*3430*/  IMAD R15, R152, 0x69, RZ ;  /* 0x00000069980f7824 */ /* 0x000fe200078e02ff */
[----:B------:R-:W-:-:S02]  /*3440*/  IADD3 R96, P3, R43, R240, RZ ;  /* 0x000000f02b607210 */ /* 0x000fc40007f7e0ff */
[-C--:B------:R-:W-:Y:S01]  /*3450*/  LEA.HI.X.SX32 R71, R17, R241.reuse, 0x2, P1 ;  /* 0x000000f111477211 */ /* 0x080fe200008f16ff */
[C---:B------:R-:W-:Y:S01]  /*3460*/  IMAD R17, R152.reuse, 0x6a, RZ ;  /* 0x0000006a98117824 */ /* 0x040fe200078e02ff */
[-C--:B------:R-:W-:Y:S02]  /*3470*/  IADD3 R74, P1, R99, R240.reuse, RZ ;  /* 0x000000f0634a7210 */ /* 0x080fe40007f3e0ff */
[-C--:B------:R-:W-:Y:S01]  /*3480*/  LEA.HI.X.SX32 R97, R19, R241.reuse, 0x2, P3 ;  /* 0x000000f113617211 */ /* 0x080fe200018f16ff */
[C---:B------:R-:W-:Y:S01]  /*3490*/  IMAD R19, R152.reuse, 0x18c, RZ ;  /* 0x0000018c98137824 */ /* 0x040fe200078e02ff */
[-C--:B------:R-:W-:Y:S02]  /*34a0*/  IADD3 R214, P3, R87, R240.reuse, RZ ;  /* 0x000000f057d67210 */ /* 0x080fe40007f7e0ff */
[----:B------:R-:W-:Y:S02]  /*34b0*/  LEA.HI.X.SX32 R75, R21, R241, 0x2, P1 ;  /* 0x000000f1154b7211 */ /* 0x000fe400008f16ff */
[----:B------:R-:W-:-:S02]  /*34c0*/  LEA R20, P1, R152, R240, 0x7 ;  /* 0x000000f098147211 */ /* 0x000fc400078238ff */
[-C--:B------:R-:W-:Y:S02]  /*34d0*/  LEA.HI.X.SX32 R215, R23, R241.reuse, 0x2, P3 ;  /* 0x000000f117d77211 */ /* 0x080fe400018f16ff */
[-C--:B------:R-:W-:Y:S02]  /*34e0*/  IADD3 R36, P3, R37, R240.reuse, RZ ;  /* 0x000000f025247210 */ /* 0x080fe40007f7e0ff */
[-C--:B------:R-:W-:Y:S02]  /*34f0*/  LEA.HI.X.SX32 R21, R25, R241.reuse, 0x2, P1 ;  /* 0x000000f119157211 */ /* 0x080fe400008f16ff */
[-C--:B------:R-:W-:Y:S02]  /*3500*/  IADD3 R22, P1, R45, R240.reuse, RZ ;  /* 0x000000f02d167210 */ /* 0x080fe40007f3e0ff */
[----:B------:R-:W-:Y:S02]  /*3510*/  LEA.HI.X.SX32 R37, R27, R241, 0x2, P3 ;  /* 0x000000f11b257211 */ /* 0x000fe400018f16ff */
[----:B------:R-:W-:-:S02]  /*3520*/  IADD3 R24, P3, R47, R240, RZ ;  /* 0x000000f02f187210 */ /* 0x000fc40007f7e0ff */
[-C--:B------:R-:W-:Y:S01]  /*3530*/  LEA.HI.X.SX32 R23, R29, R241.reuse, 0x2, P1 ;  /* 0x000000f11d177211 */ /* 0x080fe200008f16ff */
[----:B------:R-:W-:Y:S01]  /*3540*/  IMAD R29, R152, 0x194, RZ ;  /* 0x00000194981d7824 */ /* 0x000fe200078e02ff */
[-C--:B------:R-:W-:Y:S02]  /*3550*/  IADD3 R44, P1, R69, R240.reuse, RZ ;  /* 0x000000f0452c7210 */ /* 0x080fe40007f3e0ff */
[-C--:B------:R-:W-:Y:S02]  /*3560*/  LEA.HI.X.SX32 R25, R31, R241.reuse, 0x2, P3 ;  /* 0x000000f11f197211 */ /* 0x080fe400018f16ff */
[-C--:B------:R-:W-:Y:S02]  /*3570*/  IADD3 R78, P3, R79, R240.reuse, RZ ;  /* 0x000000f04f4e7210 */ /* 0x080fe40007f7e0ff */
[----:B------:R-:W-:Y:S02]  /*3580*/  LEA.HI.X.SX32 R45, R33, R241, 0x2, P1 ;  /* 0x000000f1212d7211 */ /* 0x000fe400008f16ff */
[----:B------:R-:W-:-:S02]  /*3590*/  IADD3 R46, P1, R73, R240, RZ ;  /* 0x000000f0492e7210 */ /* 0x000fc40007f3e0ff */
[-C--:B------:R-:W-:Y:S02]  /*35a0*/  LEA.HI.X.SX32 R79, R35, R241.reuse, 0x2, P3 ;  /* 0x000000f1234f7211 */ /* 0x080fe400018f16ff */
[-C--:B------:R-:W-:Y:S02]  /*35b0*/  IADD3 R38, P3, R93, R240.reuse, RZ ;  /* 0x000000f05d267210 */ /* 0x080fe40007f7e0ff */
[-C--:B------:R-:W-:Y:S02]  /*35c0*/  LEA.HI.X.SX32 R47, R39, R241.reuse, 0x2, P1 ;  /* 0x000000f1272f7211 */ /* 0x080fe400008f16ff */
[-C--:B------:R-:W-:Y:S02]  /*35d0*/  IADD3 R68, P1, R95, R240.reuse, RZ ;  /* 0x000000f05f447210 */ /* 0x080fe40007f3e0ff */
[-C--:B------:R-:W-:Y:S02]  /*35e0*/  LEA.HI.X.SX32 R39, R41, R241.reuse, 0x2, P3 ;  /* 0x000000f129277211 */ /* 0x080fe400018f16ff */
[----:B------:R-:W-:Y:S01]  /*35f0*/  IADD3 R92, P3, R101, R240, RZ ;  /* 0x000000f0655c7210 */ /* 0x000fe20007f7e0ff */
[----:B------:R-:W-:Y:S01]  /*3600*/  IMAD R101, R152, 0x198, RZ ;  /* 0x0000019898657824 */ /* 0x000fe200078e02ff */
[----:B------:R-:W-:-:S02]  /*3610*/  LEA.HI.X.SX32 R69, R43, R241, 0x2, P1 ;  /* 0x000000f12b457211 */ /* 0x000fc400008f16ff */
[-C--:B------:R-:W-:Y:S01]  /*3620*/  IADD3 R72, P1, R103, R240.reuse, RZ ;  /* 0x000000f067487210 */ /* 0x080fe20007f3e0ff */
[C---:B------:R-:W-:Y:S01]  /*3630*/  IMAD R103, R152.reuse, 0x19c, RZ ;  /* 0x0000019c98677824 */ /* 0x040fe200078e02ff */
[-C--:B------:R-:W-:Y:S02]  /*3640*/  LEA.HI.X.SX32 R93, R49, R241.reuse, 0x2, P3 ;  /* 0x000000f1315d7211 */ /* 0x080fe400018f16ff */
[-C--:B------:R-:W-:Y:S01]  /*3650*/  IADD3 R94, P3, R105, R240.reuse, RZ ;  /* 0x000000f0695e7210 */ /* 0x080fe20007f7e0ff */
[C---:B------:R-:W-:Y:S01]  /*3660*/  IMAD R105, R152.reuse, 0x1a4, RZ ;  /* 0x000001a498697824 */ /* 0x040fe200078e02ff */
[-C--:B------:R-:W-:Y:S02]  /*3670*/  LEA.HI.X.SX32 R73, R51, R241.reuse, 0x2, P1 ;  /* 0x000000f133497211 */ /* 0x080fe400008f16ff */
[----:B------:R-:W-:Y:S02]  /*3680*/  LEA R40, P1, R152, R240, 0x8 ;  /* 0x000000f098287211 */ /* 0x000fe400078240ff */
[----:B------:R-:W-:-:S02]  /*3690*/  LEA.HI.X.SX32 R95, R53, R241, 0x2, P3 ;  /* 0x000000f1355f7211 */ /* 0x000fc400018f16ff */
[-C--:B------:R-:W-:Y:S01]  /*36a0*/  IADD3 R26, P3, R107, R240.reuse, RZ ;  /* 0x000000f06b1a7210 */ /* 0x080fe20007f7e0ff */
[C---:B------:R-:W-:Y:S01]  /*36b0*/  IMAD R107, R152.reuse, 0x1e, RZ ;  /* 0x0000001e986b7824 */ /* 0x040fe200078e02ff */
        /* <DEDUP_REMOVED lines=8> */
[-C--:B------:R-:W-:Y:S01]  /*3740*/  LEA.HI.X.SX32 R31, R63, R241.reuse, 0x2, P3 ;  /* 0x000000f13f1f7211 */ /* 0x080fe200018f16ff */
[C---:B------:R-:W-:Y:S01]  /*3750*/  IMAD R63, R152.reuse, 0x1a0, RZ ;  /* 0x000001a0983f7824 */ /* 0x040fe200078e02ff */
[-C--:B------:R-:W-:Y:S01]  /*3760*/  IADD3 R60, P3, R115, R240.reuse, RZ ;  /* 0x000000f0733c7210 */ /* 0x080fe20007f7e0ff */
[----:B------:R-:W-:Y:S01]  /*3770*/  IMAD R115, R152, 0x3d, RZ ;  /* 0x0000003d98737824 */ /* 0x000fe200078e02ff */
[-C--:B------:R-:W-:Y:S02]  /*3780*/  LEA.HI.X.SX32 R59, R130, R241.reuse, 0x2, P1 ;  /* 0x000000f1823b7211 */ /* 0x080fe400008f16ff */
[----:B------:R-:W-:Y:S01]  /*3790*/  IADD3 R48, P1, R117, R240, RZ ;  /* 0x000000f075307210 */ /* 0x000fe20007f3e0ff */
[----:B------:R-:W-:Y:S01]  /*37a0*/  IMAD R117, R152, 0x134, RZ ;  /* 0x0000013498757824 */ /* 0x000fe200078e02ff */
[----:B------:R-:W-:-:S02]  /*37b0*/  LEA.HI.X.SX32 R61, R65, R241, 0x2, P3 ;  /* 0x000000f1413d7211 */ /* 0x000fc400018f16ff */
[-C--:B------:R-:W-:Y:S02]  /*37c0*/  IADD3 R236, P3, R237, R240.reuse, RZ ;  /* 0x000000f0edec7210 */ /* 0x080fe40007f7e0ff */
[-C--:B------:R-:W-:Y:S02]  /*37d0*/  LEA.HI.X.SX32 R49, R67, R241.reuse, 0x2, P1 ;  /* 0x000000f143317211 */ /* 0x080fe400008f16ff */
[-C--:B------:R-:W-:Y:S01]  /*37e0*/  IADD3 R12, P1, R119, R240.reuse, RZ ;  /* 0x000000f0770c7210 */ /* 0x080fe20007f3e0ff */
[C---:B------:R-:W-:Y:S01]  /*37f0*/  IMAD R119, R152.reuse, 0x3e, RZ ;  /* 0x0000003e98777824 */ /* 0x040fe200078e02ff */
[-C--:B------:R-:W-:Y:S02]  /*3800*/  LEA.HI.X.SX32 R237, R77, R241.reuse, 0x2, P3 ;  /* 0x000000f14ded7211 */ /* 0x080fe400018f16ff */
[----:B------:R-:W-:Y:S01]  /*3810*/  IADD3 R76, P3, R121, R240, RZ ;  /* 0x000000f0794c7210 */ /* 0x000fe20007f7e0ff */
[----:B------:R-:W-:Y:S01]  /*3820*/  IMAD.SHL.U32 R121, R152, 0x10, RZ ;  /* 0x0000001098797824 */ /* 0x000fe200078e00ff */
[----:B------:R-:W-:-:S02]  /*3830*/  LEA.HI.X.SX32 R13, R160, R241, 0x2, P1 ;  /* 0x000000f1a00d7211 */ /* 0x000fc400008f16ff */
[-C--:B------:R-:W-:Y:S01]  /*3840*/  IADD3 R108, P1, R123, R240.reuse, RZ ;  /* 0x000000f07b6c7210 */ /* 0x080fe20007f3e0ff */
[C---:B------:R-:W-:Y:S01]  /*3850*/  IMAD R123, R152.reuse, 0x15, RZ ;  /* 0x00000015987b7824 */ /* 0x040fe200078e02ff */
[-C--:B------:R-:W-:Y:S02]  /*3860*/  LEA.HI.X.SX32 R77, R81, R241.reuse, 0x2, P3 ;  /* 0x000000f1514d7211 */ /* 0x080fe400018f16ff */
[-C--:B------:R-:W-:Y:S01]  /*3870*/  IADD3 R80, P3, R127, R240.reuse, RZ ;  /* 0x000000f07f507210 */ /* 0x080fe20007f7e0ff */
[C---:B------:R-:W-:Y:S01]  /*3880*/  IMAD R127, R152.reuse, 0xe, RZ ;  /* 0x0000000e987f7824 */ /* 0x040fe200078e02ff */
[-C--:B------:R-:W-:Y:S02]  /*3890*/  LEA.HI.X.SX32 R109, R83, R241.reuse, 0x2, P1 ;  /* 0x000000f1536d7211 */ /* 0x080fe400008f16ff */
[----:B------:R-:W-:Y:S01]  /*38a0*/  IADD3 R54, P1, R129, R240, RZ ;  /* 0x000000f081367210 */ /* 0x000fe20007f3e0ff */
[----:B------:R-:W-:Y:S01]  /*38b0*/  IMAD R129, R152, 0x13, RZ ;  /* 0x0000001398817824 */ /* 0x000fe200078e02ff */
[----:B------:R-:W-:-:S02]  /*38c0*/  LEA.HI.X.SX32 R81, R85, R241, 0x2, P3 ;  /* 0x000000f155517211 */ /* 0x000fc400018f16ff */
[-C--:B------:R-:W-:Y:S02]  /*38d0*/  IADD3 R34, P3, R131, R240.reuse, RZ ;  /* 0x000000f083227210 */ /* 0x080fe40007f7e0ff */
[-C--:B------:R-:W-:Y:S01]  /*38e0*/  LEA.HI.X.SX32 R55, R87, R241.reuse, 0x2, P1 ;  /* 0x000000f157377211 */ /* 0x080fe200008f16ff */
[C---:B------:R-:W-:Y:S01]  /*38f0*/  IMAD R87, R152.reuse, 0x1a8, RZ ;  /* 0x000001a898577824 */ /* 0x040fe200078e02ff */
[-C--:B------:R-:W-:Y:S02]  /*3900*/  IADD3 R32, P1, R133, R240.reuse, RZ ;  /* 0x000000f085207210 */ /* 0x080fe40007f3e0ff */
        /* <DEDUP_REMOVED lines=8> */
[----:B------:R-:W-:Y:S01]  /*3990*/  VIADD R5, R4, 0xffffffde ;  /* 0xffffffde04057836 */ /* 0x000fe20000000000 */
[-C--:B------:R-:W-:Y:S01]  /*39a0*/  IADD3 R64, P3, R29, R240.reuse, RZ ;  /* 0x000000f01d407210 */ /* 0x080fe20007f7e0ff */
[----:B------:R-:W-:Y:S01]  /*39b0*/  IMAD R29, R152, 0x2e, RZ ;  /* 0x0000002e981d7824 */ /* 0x000fe200078e02ff */
[-C--:B------:R-:W-:Y:S02]  /*39c0*/  LEA.HI.X.SX32 R53, R188, R241.reuse, 0x2, P1 ;  /* 0x000000f1bc357211 */ /* 0x080fe400008f16ff */
[-C--:B------:R-:W-:Y:S01]  /*39d0*/  IADD3 R66, P1, R101, R240.reuse, RZ ;  /* 0x000000f065427210 */ /* 0x080fe20007f3e0ff */
        /* <DEDUP_REMOVED lines=10> */
[-C--:B------:R-:W-:Y:S01]  /*3a80*/  IADD3 R84, P3, R105, R240.reuse, RZ ;  /* 0x000000f069547210 */ /* 0x080fe20007f7e0ff */
[----:B------:R-:W-:Y:S01]  /*3a90*/  IMAD R105, R152, 0xf, RZ ;  /* 0x0000000f98697824 */ /* 0x000fe200078e02ff */
[----:B------:R-:W-:Y:S01]  /*3aa0*/  ISETP.GE.U32.AND P6, PT, R6, 0x7fffff7d, PT ;  /* 0x7fffff7d0600780c */ /* 0x000fe20003fc6070 */
[----:B------:R-:W-:Y:S01]  /*3ab0*/  IMAD.U32 R6, RZ, RZ, UR8 ;  /* 0x00000008ff067e24 */ /* 0x000fe2000f8e00ff */
[-C--:B------:R-:W-:Y:S01]  /*3ac0*/  LEA.HI.X.SX32 R85, R15, R241.reuse, 0x2, P3 ;  /* 0x000000f10f557211 */ /* 0x080fe200018f16ff */
[----:B------:R-:W-:Y:S01]  /*3ad0*/  IMAD R15, R152, 0x34, RZ ;  /* 0x00000034980f7824 */ /* 0x000fe200078e02ff */
[-C--:B------:R-:W-:Y:S02]  /*3ae0*/  IADD3 R88, P3, R89, R240.reuse, RZ ;  /* 0x000000f059587210 */ /* 0x080fe40007f7e0ff */
[-C--:B------:R-:W-:Y:S01]  /*3af0*/  LEA.HI.X.SX32 R83, R184, R241.reuse, 0x2, P1 ;  /* 0x000000f1b8537211 */ /* 0x080fe200008f16ff */
[----:B------:R2:W-:Y:S01]  /*3b00*/  STL [R1+0x250], R6 ;  /* 0x0002500601007387 */ /* 0x0005e20000100800 */
[-C--:B------:R-:W-:Y:S01]  /*3b10*/  LEA.HI.X.SX32 R89, R3, R241.reuse, 0x2, P3 ;  /* 0x000000f103597211 */ /* 0x080fe200018f16ff */
[C---:B------:R-:W-:Y:S01]  /*3b20*/  VIADD R3, R4.reuse, 0xffffffdc ;  /* 0xffffffdc04037836 */ /* 0x040fe20000000000 */
[----:B------:R-:W-:Y:S01]  /*3b30*/  IADD3 R86, P1, R87, R240, RZ ;  /* 0x000000f057567210 */ /* 0x000fe20007f3e0ff */
[----:B------:R1:W-:Y:S03]  /*3b40*/  STL.64 [R1+0x20], R144 ;  /* 0x0000209001007387 */ /* 0x0003e60000100a00 */
[----:B------:R-:W-:Y:S01]  /*3b50*/  ISETP.GE.U32.AND P2, PT, R3, 0x7fffff5d, PT ;  /* 0x7fffff5d0300780c */ /* 0x000fe20003f46070 */
[C---:B------:R-:W-:Y:S01]  /*3b60*/  VIADD R3, R4.reuse, 0xffffffbe ;  /* 0xffffffbe04037836 */ /* 0x040fe20000000000 */
[----:B------:R-:W-:Y:S01]  /*3b70*/  LEA.HI.X.SX32 R87, R17, R241, 0x2, P1 ;  /* 0x000000f111577211 */ /* 0x000fe200008f16ff */
[C---:B--2---:R-:W-:Y:S01]  /*3b80*/  VIADD R6, R4.reuse, 0xffffffdd ;  /* 0xffffffdd04067836 */ /* 0x044fe20000000000 */
[----:B------:R-:W-:Y:S01]  /*3b90*/  ISETP.GE.U32.AND P1, PT, R5, 0x7fffff5f, PT ;  /* 0x7fffff5f0500780c */ /* 0x000fe20003f26070 */
[C---:B------:R-:W-:Y:S01]  /*3ba0*/  VIADD R5, R4.reuse, 0xffffffbf ;  /* 0xffffffbf04057836 */ /* 0x040fe20000000000 */
[----:B------:R-:W-:Y:S01]  /*3bb0*/  ISETP.GE.U32.AND P4, PT, R3, 0x7fffff3f, PT ;  /* 0x7fffff3f0300780c */ /* 0x000fe20003f86070 */
[----:B------:R-:W-:Y:S01]  /*3bc0*/  VIADD R3, R4, 0xffffffbc ;  /* 0xffffffbc04037836 */ /* 0x000fe20000000000 */
[----:B------:R-:W-:Y:S01]  /*3bd0*/  ISETP.GE.U32.AND P3, PT, R6, 0x7fffff5e, PT ;  /* 0x7fffff5e0600780c */ /* 0x000fe20003f66070 */
[----:B------:R2:W-:Y:S01]  /*3be0*/  LDGSTS.E [R242+0xc], desc[UR60][R142.64], !P6 ;  /* 0x0000c0008ef27fae */ /* 0x0005e2000f12187c */
[----:B------:R-:W-:Y:S01]  /*3bf0*/  ISETP.GE.U32.AND P0, PT, R5, 0x7fffff40, PT ;  /* 0x7fffff400500780c */ /* 0x000fe20003f06070 */
[----:B------:R-:W-:Y:S01]  /*3c00*/  VIADD R5, R4, 0xffffffbd ;  /* 0xffffffbd04057836 */ /* 0x000fe20000000000 */
[----:B------:R-:W-:Y:S01]  /*3c10*/  LOP3.LUT R6, R2, 0x10, RZ, 0x3c, !PT ;  /* 0x0000001002067812 */ /* 0x000fe200078e3cff */
[----:B------:R-:W-:Y:S01]  /*3c20*/  LDGSTS.E [R242+0x8000], desc[UR60][R20.64], !P5 ;  /* 0x0800000014f27fae */ /* 0x000fe2000e92187c */
[----:B------:R-:W-:Y:S01]  /*3c30*/  ISETP.GE.U32.AND P5, PT, R3, 0x7fffff3d, PT ;  /* 0x7fffff3d0300780c */ /* 0x000fe20003fa6070 */
[C---:B------:R-:W-:Y:S01]  /*3c40*/  VIADD R3, R4.reuse, 0xffffff9e ;  /* 0xffffff9e04037836 */ /* 0x040fe20000000000 */
[----:B------:R-:W-:Y:S01]  /*3c50*/  ISETP.GE.U32.AND P6, PT, R5, 0x7fffff3e, PT ;  /* 0x7fffff3e0500780c */ /* 0x000fe20003fc6070 */
[----:B------:R-:W-:Y:S01]  /*3c60*/  LDGSTS.E [R242+0x8004], desc[UR60][R36.64], !P1 ;  /* 0x0800400024f27fae */ /* 0x000fe2000c92187c */
[----:B------:R-:W-:-:S02]  /*3c70*/  VIADD R5, R4, 0xffffff9f ;  /* 0xffffff9f04057836 */ /* 0x000fc40000000000 */
[----:B------:R-:W-:Y:S01]  /*3c80*/  VIADD R243, R6, UR8 ;  /* 0x0000000806f37c36 */ /* 0x000fe20008000000 */
[----:B------:R-:W-:Y:S01]  /*3c90*/  LDGSTS.E [R242+0x8008], desc[UR60][R22.64], !P3 ;  /* 0x0800800016f27fae */ /* 0x000fe2000d92187c */
[----:B------:R-:W-:Y:S01]  /*3ca0*/  ISETP.GE.U32.AND P3, PT, R3, 0x7fffff1f, PT ;  /* 0x7fffff1f0300780c */ /* 0x000fe20003f66070 */
[C---:B------:R-:W-:Y:S01]  /*3cb0*/  VIADD R3, R4.reuse, 0xfffffffb ;  /* 0xfffffffb04037836 */ /* 0x040fe20000000000 */
[----:B------:R-:W-:Y:S01]  /*3cc0*/  ISETP.GE.U32.AND P1, PT, R5, 0x7fffff20, PT ;  /* 0x7fffff200500780c */ /* 0x000fe20003f26070 */
[----:B------:R-:W-:Y:S01]  /*3cd0*/  LDGSTS.E [R242+0x800c], desc[UR60][R24.64], !P2 ;  /* 0x0800c00018f27fae */ /* 0x000fe2000d12187c */
[----:B------:R-:W-:Y:S01]  /*3ce0*/  VIADD R5, R4, 0xffffff9d ;  /* 0xffffff9d04057836 */ /* 0x000fe20000000000 */
[----:B------:R-:W-:Y:S01]  /*3cf0*/  LOP3.LUT R6, R2, 0x20, RZ, 0x3c, !PT ;  /* 0x0000002002067812 */ /* 0x000fe200078e3cff */
[C---:B-1----:R-:W-:Y:S01]  /*3d00*/  IMAD R144, R152.reuse, 0x54, RZ ;  /* 0x0000005498907824 */ /* 0x042fe200078e02ff */
[----:B------:R-:W-:Y:S01]  /*3d10*/  LDGSTS.E [R242+0x10000], desc[UR60][R40.64], !P0 ;  /* 0x1000000028f27fae */ /* 0x000fe2000c12187c */
[----:B------:R-:W-:Y:S01]  /*3d20*/  IMAD R17, R152, 0x32, RZ ;  /* 0x0000003298117824 */ /* 0x000fe200078e02ff */
[----:B------:R-:W-:Y:S01]  /*3d30*/  ISETP.GE.U32.AND P2, PT, R5, 0x7fffff1e, PT ;  /* 0x7fffff1e0500780c */ /* 0x000fe20003f46070 */
[C---:B------:R-:W-:Y:S01]  /*3d40*/  VIADD R5, R4.reuse, 0xffffff9c ;  /* 0xffffff9c04057836 */ /* 0x040fe20000000000 */
[----:B------:R-:W-:Y:S01]  /*3d50*/  LDGSTS.E [R242+0x10004], desc[UR60][R26.64], !P4 ;  /* 0x100040001af27fae */ /* 0x000fe2000e12187c */
[----:B------:R-:W-:Y:S01]  /*3d60*/  ISETP.GE.U32.AND P4, PT, R3, 0x7fffff7c, PT ;  /* 0x7fffff7c0300780c */ /* 0x000fe20003f86070 */
[----:B------:R-:W-:-:S02]  /*3d70*/  VIADD R3, R4, 0xfffffffa ;  /* 0xfffffffa04037836 */ /* 0x000fc40000000000 */
[----:B------:R-:W-:Y:S01]  /*3d80*/  LDGSTS.E [R242+0x10008], desc[UR60][R50.64], !P6 ;  /* 0x1000800032f27fae */ /* 0x000fe2000f12187c */
[----:B------:R-:W-:Y:S01]  /*3d90*/  ISETP.GE.U32.AND P0, PT, R5, 0x7fffff1d, PT ;  /* 0x7fffff1d0500780c */ /* 0x000fe20003f06070 */
[C---:B------:R-:W-:Y:S01]  /*3da0*/  VIADD R5, R4.reuse, 0xfffffff9 ;  /* 0xfffffff904057836 */ /* 0x040fe20000000000 */
[----:B------:R-:W-:Y:S01]  /*3db0*/  ISETP.GE.U32.AND P6, PT, R3, 0x7fffff7b, PT ;  /* 0x7fffff7b0300780c */ /* 0x000fe20003fc6070 */
[----:B------:R-:W-:Y:S01]  /*3dc0*/  VIADD R3, R4, 0xfffffff8 ;  /* 0xfffffff804037836 */ /* 0x000fe20000000000 */
[----:B------:R-:W-:Y:S01]  /*3dd0*/  LDGSTS.E [R242+0x1000c], desc[UR60][R30.64], !P5 ;  /* 0x1000c0001ef27fae */ /* 0x000fe2000e92187c */
[----:B------:R-:W-:Y:S01]  /*3de0*/  VIADD R244, R6, UR8 ;  /* 0x0000000806f47c36 */ /* 0x000fe20008000000 */
[----:B------:R-:W-:Y:S01]  /*3df0*/  ISETP.GE.U32.AND P5, PT, R5, 0x7fffff7a, PT ;  /* 0x7fffff7a0500780c */ /* 0x000fe20003fa6070 */
[C---:B------:R-:W-:Y:S01]  /*3e00*/  VIADD R5, R4.reuse, 0xffffffdb ;  /* 0xffffffdb04057836 */ /* 0x040fe20000000000 */
[----:B------:R-:W-:Y:S01]  /*3e10*/  LDGSTS.E [R242+0x18000], desc[UR60][R54.64], !P1 ;  /* 0x1800000036f27fae */ /* 0x000fe2000c92187c */
[----:B------:R-:W-:Y:S01]  /*3e20*/  ISETP.GE.U32.AND P1, PT, R3, 0x7fffff79, PT ;  /* 0x7fffff790300780c */ /* 0x000fe20003f26070 */
[----:B------:R-:W-:-:S02]  /*3e30*/  VIADD R3, R4, 0xffffffda ;  /* 0xffffffda04037836 */ /* 0x000fc40000000000 */
[----:B------:R-:W-:Y:S01]  /*3e40*/  LDGSTS.E [R242+0x18004], desc[UR60][R34.64], !P3 ;  /* 0x1800400022f27fae */ /* 0x000fe2000d92187c */
[----:B------:R-:W-:Y:S01]  /*3e50*/  ISETP.GE.U32.AND P3, PT, R5, 0x7fffff5c, PT ;  /* 0x7fffff5c0500780c */ /* 0x000fe20003f66070 */
[C---:B------:R-:W-:Y:S02]  /*3e60*/  VIADD R5, R4.reuse, 0xffffffbb ;  /* 0xffffffbb04057836 */ /* 0x040fe40000000000 */
[----:B------:R-:W-:Y:S01]  /*3e70*/  LDGSTS.E [R242+0x18008], desc[UR60][R32.64], !P2 ;  /* 0x1800800020f27fae */ /* 0x000fe2000d12187c */
[----:B------:R-:W-:Y:S01]  /*3e80*/  ISETP.GE.U32.AND P2, PT, R3, 0x7fffff5b, PT ;  /* 0x7fffff5b0300780c */ /* 0x000fe20003f46070 */
[----:B------:R-:W-:Y:S02]  /*3e90*/  VIADD R3, R4, 0xffffffd9 ;  /* 0xffffffd904037836 */ /* 0x000fe40000000000 */
[----:B------:R-:W-:Y:S01]  /*3ea0*/  LDGSTS.E [R242+0x1800c], desc[UR60][R42.64], !P0 ;  /* 0x1800c0002af27fae */ /* 0x000fe2000c12187c */
[----:B------:R-:W-:Y:S02]  /*3eb0*/  IMAD R6, R152, 0x3b, RZ ;  /* 0x0000003b98067824 */ /* 0x000fe400078e02ff */
[----:B------:R-:W-:Y:S01]  /*3ec0*/  ISETP.GE.U32.AND P0, PT, R3, 0x7fffff5a, PT ;  /* 0x7fffff5a0300780c */ /* 0x000fe20003f06070 */
[----:B------:R-:W-:Y:S01]  /*3ed0*/  VIADD R3, R4, 0xffffffd8 ;  /* 0xffffffd804037836 */ /* 0x000fe20000000000 */
[----:B------:R1:W-:Y:S01]  /*3ee0*/  LDGSTS.E [R243], desc[UR60][R140.64], !P4 ;  /* 0x000000008cf37fae */ /* 0x0003e2000e12187c */
[----:B------:R-:W-:-:S03]  /*3ef0*/  IMAD R145, R152, 0x4f, RZ ;  /* 0x0000004f98917824 */ /* 0x000fc600078e02ff */
[----:B------:R-:W-:Y:S01]  /*3f00*/  ISETP.GE.U32.AND P4, PT, R3, 0x7fffff59, PT ;  /* 0x7fffff590300780c */ /* 0x000fe20003f86070 */
[C---:B------:R-:W-:Y:S01]  /*3f10*/  VIADD R3, R4.reuse, 0xffffffba ;  /* 0xffffffba04037836 */ /* 0x040fe20000000000 */
[----:B------:R3:W-:Y:S01]  /*3f20*/  LDGSTS.E [R243+0x4], desc[UR60][R138.64], !P6 ;  /* 0x000040008af37fae */ /* 0x0007e2000f12187c */
[----:B------:R-:W-:Y:S01]  /*3f30*/  ISETP.GE.U32.AND P6, PT, R5, 0x7fffff3c, PT ;  /* 0x7fffff3c0500780c */ /* 0x000fe20003fc6070 */
[C---:B------:R-:W-:Y:S02]  /*3f40*/  VIADD R5, R4.reuse, 0xffffffb9 ;  /* 0xffffffb904057836 */ /* 0x040fe40000000000 */
[----:B------:R4:W-:Y:S01]  /*3f50*/  LDGSTS.E [R243+0x8], desc[UR60][R136.64], !P5 ;  /* 0x0000800088f37fae */ /* 0x0009e2000e92187c */
[----:B------:R-:W-:Y:S01]  /*3f60*/  ISETP.GE.U32.AND P5, PT, R3, 0x7fffff3b, PT ;  /* 0x7fffff3b0300780c */ /* 0x000fe20003fa6070 */
[C---:B------:R-:W-:Y:S02]  /*3f70*/  VIADD R3, R4.reuse, 0xffffffb8 ;  /* 0xffffffb804037836 */ /* 0x040fe40000000000 */
        /* <DEDUP_REMOVED lines=15> */
[----:B------:R-:W-:Y:S03]  /*4070*/  LDGSTS.E [R243+0x10000], desc[UR60][R58.64], !P6 ;  /* 0x100000003af37fae */ /* 0x000fe6000f12187c */
[----:B------:R-:W-:Y:S01]  /*4080*/  ISETP.GE.U32.AND P6, PT, R5, 0x7fffff19, PT ;  /* 0x7fffff190500780c */ /* 0x000fe20003fc6070 */
[----:B------:R-:W-:Y:S01]  /*4090*/  LDGSTS.E [R243+0x10004], desc[UR60][R60.64], !P5 ;  /* 0x100040003cf37fae */ /* 0x000fe2000e92187c */
[----:B------:R-:W-:Y:S01]  /*40a0*/  ISETP.GE.U32.AND P5, PT, R3, 0x7fffff78, PT ;  /* 0x7fffff780300780c */ /* 0x000fe20003fa6070 */
[C---:B------:R-:W-:Y:S01]  /*40b0*/  VIADD R3, R4.reuse, 0xfffffff6 ;  /* 0xfffffff604037836 */ /* 0x040fe20000000000 */
[C---:B------:R-:W-:Y:S01]  /*40c0*/  IADD3 R5, R4.reuse, -0xb, RZ ;  /* 0xfffffff504057810 */ /* 0x040fe20007ffe0ff */
[----:B------:R-:W-:Y:S03]  /*40d0*/  LDGSTS.E [R243+0x10008], desc[UR60][R48.64], !P1 ;  /* 0x1000800030f37fae */ /* 0x000fe6000c92187c */
        /* <DEDUP_REMOVED lines=14> */
[----:B------:R-:W-:Y:S03]  /*41c0*/  LDGSTS.E [R243+0x1800c], desc[UR60][R62.64], !P6 ;  /* 0x1800c0003ef37fae */ /* 0x000fe6000f12187c */
[----:B------:R-:W-:Y:S01]  /*41d0*/  ISETP.GE.U32.AND P6, PT, R3, 0x7fffff56, PT ;  /* 0x7fffff560300780c */ /* 0x000fe20003fc6070 */
[----:B------:R-:W-:Y:S01]  /*41e0*/  LDGSTS.E [R244], desc[UR60][R56.64], !P5 ;  /* 0x0000000038f47fae */ /* 0x000fe2000e92187c */
[----:B------:R-:W-:Y:S01]  /*41f0*/  ISETP.GE.U32.AND P5, PT, R5, 0x7fffff55, PT ;  /* 0x7fffff550500780c */ /* 0x000fe20003fa6070 */
[C---:B------:R-:W-:Y:S02]  /*4200*/  VIADD R3, R4.reuse, 0xffffffb7 ;  /* 0xffffffb704037836 */ /* 0x040fe40000000000 */
[C---:B------:R-:W-:Y:S01]  /*4210*/  VIADD R5, R4.reuse, 0xffffffb6 ;  /* 0xffffffb604057836 */ /* 0x040fe20000000000 */
[----:B------:R-:W-:Y:S02]  /*4220*/  LDGSTS.E [R244+0x4], desc[UR60][R70.64], !P1 ;  /* 0x0000400046f47fae */ /* 0x000fe4000c92187c */
        /* <DEDUP_REMOVED lines=11> */
[----:B------:R4:W-:Y:S01]  /*42e0*/  LDGSTS.E [R244+0x8004], desc[UR60][R92.64], !P4 ;  /* 0x080040005cf47fae */ /* 0x0009e2000e12187c */
[----:B------:R-:W-:Y:S01]  /*42f0*/  ISETP.GE.U32.AND P4, PT, R3, 0x7fffff18, PT ;  /* 0x7fffff180300780c */ /* 0x000fe20003f86070 */
[----:B------:R-:W-:-:S02]  /*4300*/  VIADD R3, R4, 0xffffff95 ;  /* 0xffffff9504037836 */ /* 0x000fc40000000000 */
[----:B------:R-:W-:Y:S01]  /*4310*/  LDGSTS.E [R244+0x8008], desc[UR60][R72.64], !P6 ;  /* 0x0800800048f47fae */ /* 0x000fe2000f12187c */
[----:B------:R-:W-:Y:S01]  /*4320*/  ISETP.GE.U32.AND P6, PT, R5, 0x7fffff17, PT ;  /* 0x7fffff170500780c */ /* 0x000fe20003fc6070 */
[C---:B------:R-:W-:Y:S02]  /*4330*/  VIADD R5, R4.reuse, 0xffffff94 ;  /* 0xffffff9404057836 */ /* 0x040fe40000000000 */
[----:B------:R4:W-:Y:S01]  /*4340*/  LDGSTS.E [R244+0x800c], desc[UR60][R94.64], !P5 ;  /* 0x0800c0005ef47fae */ /* 0x0009e2000e92187c */
        /* <DEDUP_REMOVED lines=10> */
[----:B------:R-:W-:Y:S02]  /*43f0*/  VIADD R5, R4, 0xfffffff0 ;  /* 0xfffffff004057836 */ /* 0x000fe40000000000 */
[----:B------:R-:W-:Y:S01]  /*4400*/  LDGSTS.E [R244+0x1000c], desc[UR60][R80.64], !P0 ;  /* 0x1000c00050f47fae */ /* 0x000fe2000c12187c */
[----:B------:R-:W-:Y:S01]  /*4410*/  ISETP.GE.U32.AND P0, PT, R3, 0x7fffff72, PT ;  /* 0x7fffff720300780c */ /* 0x000fe20003f06070 */
[----:B------:R-:W-:-:S02]  /*4420*/  IMAD R3, R152, 0x4c, RZ ;  /* 0x0000004c98037824 */ /* 0x000fc400078e02ff */
[----:B------:R-:W-:Y:S01]  /*4430*/  LDGSTS.E [R244+0x18000], desc[UR60][R82.64], !P4 ;  /* 0x1800000052f47fae */ /* 0x000fe2000e12187c */
[----:B------:R-:W-:Y:S01]  /*4440*/  ISETP.GE.U32.AND P4, PT, R5, 0x7fffff71, PT ;  /* 0x7fffff710500780c */ /* 0x000fe20003f86070 */
[----:B------:R-:W-:Y:S02]  /*4450*/  IMAD R5, R152, 0x3c, RZ ;  /* 0x0000003c98057824 */ /* 0x000fe400078e02ff */
[----:B------:R-:W-:Y:S01]  /*4460*/  LDGSTS.E [R244+0x18004], desc[UR60][R84.64], !P6 ;  /* 0x1800400054f47fae */ /* 0x000fe2000f12187c */
[----:B------:R-:W-:-:S03]  /*4470*/  IADD3 R130, P6, R130, R240, RZ ;  /* 0x000000f082827210 */ /* 0x000fc60007fde0ff */
[----:B------:R-:W-:Y:S01]  /*4480*/  LDGSTS.E [R244+0x18008], desc[UR60][R86.64], !P5 ;  /* 0x1800800056f47fae */ /* 0x000fe2000e92187c */
[-C--:B------:R-:W-:Y:S02]  /*4490*/  IADD3 R160, P5, R160, R240.reuse, RZ ;  /* 0x000000f0a0a07210 */ /* 0x080fe40007fbe0ff */
[-C--:B------:R-:W-:Y:S01]  /*44a0*/  LEA.HI.X.SX32 R131, R120, R241.reuse, 0x2, P6 ;  /* 0x000000f178837211 */ /* 0x080fe200030f16ff */
[----:B------:R4:W-:Y:S01]  /*44b0*/  LDGSTS.E [R244+0x1800c], desc[UR60][R88.64], !P1 ;  /* 0x1800c00058f47fae */ /* 0x0009e2000c92187c */
[-C--:B------:R-:W-:Y:S02]  /*44c0*/  IADD3 R188, P1, R188, R240.reuse, RZ ;  /* 0x000000f0bcbc7210 */ /* 0x080fe40007f3e0ff */
[-C--:B------:R-:W-:Y:S01]  /*44d0*/  IADD3 R184, P6, R184, R240.reuse, RZ ;  /* 0x000000f0b8b87210 */ /* 0x080fe20007fde0ff */
[----:B------:R2:W-:Y:S01]  /*44e0*/  STL.64 [R1+0x18], R142 ;  /* 0x0000188e01007387 */ /* 0x0005e20000100a00 */
[-C--:B------:R-:W-:Y:S02]  /*44f0*/  LEA.HI.X.SX32 R161, R90, R241.reuse, 0x2, P5 ;  /* 0x000000f15aa17211 */ /* 0x080fe400028f16ff */
[----:B------:R-:W-:Y:S01]  /*4500*/  IADD3 R90, P5, R19, R240, RZ ;  /* 0x000000f0135a7210 */ /* 0x000fe20007fbe0ff */
[----:B------:R-:W-:Y:S01]  /*4510*/  STL.64 [R1+0x28], R146 ;  /* 0x0000289201007387 */ /* 0x000fe20000100a00 */
[----:B------:R-:W-:-:S02]  /*4520*/  LEA.HI.X.SX32 R189, R100, R241, 0x2, P1 ;  /* 0x000000f164bd7211 */ /* 0x000fc400008f16ff */
[-C--:B------:R-:W-:Y:S01]  /*4530*/  IADD3 R100, P1, R15, R240.reuse, RZ ;  /* 0x000000f00f647210 */ /* 0x080fe20007f3e0ff */
[----:B------:R1:W-:Y:S01]  /*4540*/  STL.64 [R1+0x10], R140 ;  /* 0x0000108c01007387 */ /* 0x0003e20000100a00 */
[-C--:B------:R-:W-:Y:S02]  /*4550*/  LEA.HI.X.SX32 R185, R104, R241.reuse, 0x2, P6 ;  /* 0x000000f168b97211 */ /* 0x080fe400030f16ff */
[-C--:B------:R-:W-:Y:S01]  /*4560*/  IADD3 R126, P6, R9, R240.reuse, RZ ;  /* 0x000000f0097e7210 */ /* 0x080fe20007fde0ff */
[----:B------:R3:W-:Y:S01]  /*4570*/  STL.64 [R1+0x8], R138 ;  /* 0x0000088a01007387 */ /* 0x0007e20000100a00 */
[-C--:B------:R-:W-:Y:S01]  /*4580*/  LEA.HI.X.SX32 R91, R91, R241.reuse, 0x2, P5 ;  /* 0x000000f15b5b7211 */ /* 0x080fe200028f16ff */
[C---:B--2---:R-:W-:Y:S01]  /*4590*/  IMAD R143, R152.reuse, 0x4e, RZ ;  /* 0x0000004e988f7824 */ /* 0x044fe200078e02ff */
[-C--:B------:R-:W-:Y:S01]  /*45a0*/  IADD3 R104, P5, R5, R240.reuse, RZ ;  /* 0x000000f005687210 */ /* 0x080fe20007fbe0ff */
[----:B------:R4:W-:Y:S01]  /*45b0*/  STL.64 [R1], R136 ;  /* 0x0000008801007387 */ /* 0x0009e20000100a00 */
[-C--:B------:R-:W-:Y:S01]  /*45c0*/  LEA.HI.X.SX32 R101, R101, R241.reuse, 0x2, P1 ;  /* 0x000000f165657211 */ /* 0x080fe200008f16ff */
[C---:B------:R-:W-:Y:S01]  /*45d0*/  IMAD R142, R152.reuse, 0x144, RZ ;  /* 0x00000144988e7824 */ /* 0x040fe200078e02ff */
[CC--:B------:R-:W-:Y:S01]  /*45e0*/  LEA R120, P1, R152.reuse, R240.reuse, 0x6 ;  /* 0x000000f098787211 */ /* 0x0c0fe200078230ff */
[----:B------:R-:W-:Y:S01]  /*45f0*/  STL.64 [R1+0x550], R20 ;  /* 0x0005501401007387 */ /* 0x000fe20000100a00 */
[-C--:B------:R-:W-:Y:S01]  /*4600*/  LEA.HI.X.SX32 R127, R127, R241.reuse, 0x2, P6 ;  /* 0x000000f17f7f7211 */ /* 0x080fe200030f16ff */
[C---:B-1----:R-:W-:Y:S01]  /*4610*/  IMAD R141, R152.reuse, 0x4d, RZ ;  /* 0x0000004d988d7824 */ /* 0x042fe200078e02ff */
[-C--:B------:R-:W-:Y:S01]  /*4620*/  IADD3 R134, P6, R3, R240.reuse, RZ ;  /* 0x000000f003867210 */ /* 0x080fe20007fde0ff */
[----:B------:R1:W-:Y:S01]  /*4630*/  STL.64 [R1+0x548], R22 ;  /* 0x0005481601007387 */ /* 0x0003e20000100a00 */
[-C--:B------:R-:W-:Y:S01]  /*4640*/  LEA.HI.X.SX32 R105, R105, R241.reuse, 0x2, P5 ;  /* 0x000000f169697211 */ /* 0x080fe200028f16ff */
[C---:B---3--:R-:W-:Y:S01]  /*4650*/  IMAD R138, R152.reuse, 0x138, RZ ;  /* 0x00000138988a7824 */ /* 0x048fe200078e02ff */
[-C--:B------:R-:W-:Y:S01]  /*4660*/  LEA.HI.X.SX32 R121, R121, R241.reuse, 0x2, P1 ;  /* 0x000000f179797211 */ /* 0x080fe200008f16ff */
[----:B----4-:R-:W-:Y:S01]  /*4670*/  IMAD R137, R152, 0x50, RZ ;  /* 0x0000005098897824 */ /* 0x010fe200078e02ff */
[----:B------:R-:W-:Y:S01]  /*4680*/  STL.64 [R1+0x540], R250 ;  /* 0x000540fa01007387 */ /* 0x000fe20000100a00 */
[-C--:B------:R-:W-:Y:S01]  /*4690*/  IADD3 R164, P1, R144, R240.reuse, RZ ;  /* 0x000000f090a47210 */ /* 0x080fe20007f3e0ff */
[C---:B------:R-:W-:Y:S01]  /*46a0*/  IMAD R136, R152.reuse, 0x3f, RZ ;  /* 0x0000003f98887824 */ /* 0x040fe200078e02ff */
[-C--:B------:R-:W-:Y:S01]  /*46b0*/  LEA.HI.X.SX32 R135, R129, R241.reuse, 0x2, P6 ;  /* 0x000000f181877211 */ /* 0x080fe200030f16ff */
[----:B------:R-:W-:Y:S01]  /*46c0*/  STL.64 [R1+0x558], R236 ;  /* 0x000558ec01007387 */ /* 0x000fe20000100a00 */
[-C--:B------:R-:W-:Y:S01]  /*46d0*/  IADD3 R150, P5, R137, R240.reuse, RZ ;  /* 0x000000f089967210 */ /* 0x080fe20007fbe0ff */
[----:B------:R-:W-:Y:S01]  /*46e0*/  IMAD R139, R152, 0x13c, RZ ;  /* 0x0000013c988b7824 */ /* 0x000fe200078e02ff */
[-C--:B------:R-:W-:Y:S01]  /*46f0*/  IADD3 R196, P6, R176, R240.reuse, RZ ;  /* 0x000000f0b0c47210 */ /* 0x080fe20007fde0ff */
[----:B------:R2:W-:Y:S01]  /*4700*/  STL.64 [R1+0x568], R242 ;  /* 0x000568f201007387 */ /* 0x0005e20000100a00 */
[-C--:B------:R-:W-:Y:S01]  /*4710*/  LEA.HI.X.SX32 R151, R125, R241.reuse, 0x2, P5 ;  /* 0x000000f17d977211 */ /* 0x080fe200028f16ff */
[----:B-1----:R-:W-:Y:S01]  /*4720*/  IMAD R23, R152, 0x7c, RZ ;  /* 0x0000007c98177824 */ /* 0x002fe200078e02ff */
[-C--:B------:R-:W-:Y:S01]  /*4730*/  IADD3 R168, P5, R180, R240.reuse, RZ ;  /* 0x000000f0b4a87210 */ /* 0x080fe20007fbe0ff */
[----:B------:R-:W-:Y:S01]  /*4740*/  STL.64 [R1+0x538], R96 ;  /* 0x0005386001007387 */ /* 0x000fe20000100a00 */
[-C--:B------:R-:W-:Y:S01]  /*4750*/  LEA.HI.X.SX32 R165, R123, R241.reuse, 0x2, P1 ;  /* 0x000000f17ba57211 */ /* 0x080fe200008f16ff */
[----:B------:R-:W-:Y:S01]  /*4760*/  IMAD R140, R152, 0x140, RZ ;  /* 0x00000140988c7824 */ /* 0x000fe200078e02ff */
[-C--:B------:R-:W-:Y:S01]  /*4770*/  IADD3 R200, P1, R183, R240.reuse, RZ ;  /* 0x000000f0b7c87210 */ /* 0x080fe20007f3e0ff */
[----:B------:R1:W-:Y:S01]  /*4780*/  STL.64 [R1+0x570], R92 ;  /* 0x0005705c01007387 */ /* 0x0003e20000100a00 */
[-C--:B------:R-:W-:Y:S01]  /*4790*/  LEA.HI.X.SX32 R197, R118, R241.reuse, 0x2, P6 ;  /* 0x000000f176c57211 */ /* 0x080fe200030f16ff */
[C---:B------:R-:W-:Y:S01]  /*47a0*/  IMAD R146, R152.reuse, 0x14c, RZ ;  /* 0x0000014c98927824 */ /* 0x040fe200078e02ff */
[-C--:B------:R-:W-:Y:S01]  /*47b0*/  IADD3 R222, P6, R211, R240.reuse, RZ ;  /* 0x000000f0d3de7210 */ /* 0x080fe20007fde0ff */
[----:B------:R-:W-:Y:S01]  /*47c0*/  IMAD R147, R152, 0x150, RZ ;  /* 0x0000015098937824 */ /* 0x000fe200078e02ff */
[-C--:B------:R-:W-:Y:S01]  /*47d0*/  LEA.HI.X.SX32 R169, R116, R241.reuse, 0x2, P5 ;  /* 0x000000f174a97211 */ /* 0x080fe200028f16ff */
[----:B------:R3:W-:Y:S01]  /*47e0*/  STL.64 [R1+0x578], R94 ;  /* 0x0005785e01007387 */ /* 0x0007e20000100a00 */
[-C--:B------:R-:W-:Y:S01]  /*47f0*/  IADD3 R216, P5, R252, R240.reuse, RZ ;  /* 0x000000f0fcd87210 */ /* 0x080fe20007fbe0ff */
[----:B--2---:R-:W-:Y:S01]  /*4800*/  IMAD R242, R152, 0x7a, RZ ;  /* 0x0000007a98f27824 */ /* 0x004fe200078e02ff */
[-C--:B------:R-:W-:Y:S01]  /*4810*/  LEA.HI.X.SX32 R201, R114, R241.reuse, 0x2, P1 ;  /* 0x000000f172c97211 */ /* 0x080fe200008f16ff */
[----:B------:R2:W-:Y:S01]  /*4820*/  STL.64 [R1+0x580], R12 ;  /* 0x0005800c01007387 */ /* 0x0005e20000100a00 */
[-C--:B------:R-:W-:Y:S01]  /*4830*/  LEA.HI.X.SX32 R223, R112, R241.reuse, 0x2, P6 ;  /* 0x000000f170df7211 */ /* 0x080fe200030f16ff */
[----:B-1----:R-:W-:Y:S01]  /*4840*/  IMAD R92, R152, 0x78, RZ ;  /* 0x00000078985c7824 */ /* 0x002fe200078e02ff */
[-C--:B------:R-:W-:Y:S01]  /*4850*/  IADD3 R220, P6, R23, R240.reuse, RZ ;  /* 0x000000f017dc7210 */ /* 0x080fe20007fde0ff */
[----:B------:R1:W-:Y:S01]  /*4860*/  STL.64 [R1+0x588], R108 ;  /* 0x0005886c01007387 */ /* 0x0003e20000100a00 */
[-C--:B------:R-:W-:Y:S01]  /*4870*/  LEA.HI.X.SX32 R217, R110, R241.reuse, 0x2, P5 ;  /* 0x000000f16ed97211 */ /* 0x080fe200028f16ff */
[----:B------:R-:W-:Y:S01]  /*4880*/  IMAD R96, R152, 0x79, RZ ;  /* 0x0000007998607824 */ /* 0x000fe200078e02ff */
[-C--:B------:R-:W-:Y:S01]  /*4890*/  IADD3 R232, P1, R92, R240.reuse, RZ ;  /* 0x000000f05ce87210 */ /* 0x080fe20007f3e0ff */
[----:B------:R4:W-:Y:S01]  /*48a0*/  STL.64 [R1+0x590], R88 ;  /* 0x0005905801007387 */ /* 0x0009e20000100a00 */
[-C--:B------:R-:W-:Y:S01]  /*48b0*/  IADD3 R98, P5, R98, R240.reuse, RZ ;  /* 0x000000f062627210 */ /* 0x080fe20007fbe0ff */
[C---:B---3--:R-:W-:Y:S01]  /*48c0*/  IMAD R94, R152.reuse, 0x77, RZ ;  /* 0x00000077985e7824 */ /* 0x048fe200078e02ff */
[-C--:B------:R-:W-:Y:S01]  /*48d0*/  LEA.HI.X.SX32 R233, R107, R241.reuse, 0x2, P1 ;  /* 0x000000f16be97211 */ /* 0x080fe200008f16ff */
[----:B--2---:R-:W-:Y:S01]  /*48e0*/  IMAD R12, R152, 0x76, RZ ;  /* 0x00000076980c7824 */ /* 0x004fe200078e02ff */
[-C--:B------:R-:W-:Y:S01]  /*48f0*/  IADD3 R122, P1, R122, R240.reuse, RZ ;  /* 0x000000f07a7a7210 */ /* 0x080fe20007f3e0ff */
[----:B------:R-:W-:Y:S01]  /*4900*/  IMAD R95, R152, 0x1e8, RZ ;  /* 0x000001e8985f7824 */ /* 0x000fe200078e02ff */
[-C--:B------:R-:W-:Y:S01]  /*4910*/  LEA.HI.X.SX32 R221, R102, R241.reuse, 0x2, P6 ;  /* 0x000000f166dd7211 */ /* 0x080fe200030f16ff */
[----:B-1----:R-:W-:Y:S01]  /*4920*/  IMAD R108, R152, 0x75, RZ ;  /* 0x00000075986c7824 */ /* 0x002fe200078e02ff */
[-C--:B------:R-:W-:Y:S01]  /*4930*/  IADD3 R102, P6, R106, R240.reuse, RZ ;  /* 0x000000f06a667210 */ /* 0x080fe20007fde0ff */
[C---:B------:R-:W-:Y:S01]  /*4940*/  IMAD R109, R152.reuse, 0x1e0, RZ ;  /* 0x000001e0986d7824 */ /* 0x040fe200078e02ff */
[-C--:B------:R-:W-:Y:S01]  /*4950*/  LEA.HI.X.SX32 R99, R99, R241.reuse, 0x2, P5 ;  /* 0x000000f163637211 */ /* 0x080fe200028f16ff */
[----:B----4-:R-:W-:Y:S01]  /*4960*/  IMAD R88, R152, 0x6f, RZ ;  /* 0x0000006f98587824 */ /* 0x010fe200078e02ff */
[-C--:B------:R-:W-:Y:S01]  /*4970*/  IADD3 R124, P5, R124, R240.reuse, RZ ;  /* 0x000000f07c7c7210 */ /* 0x080fe20007fbe0ff */
[C---:B------:R-:W-:Y:S01]  /*4980*/  IMAD R89, R152.reuse, 0x1c8, RZ ;  /* 0x000001c898597824 */ /* 0x040fe200078e02ff */
[-C--:B------:R-:W-:Y:S01]  /*4990*/  LEA.HI.X.SX32 R123, R103, R241.reuse, 0x2, P1 ;  /* 0x000000f1677b7211 */ /* 0x080fe200008f16ff */
[----:B------:R-:W-:Y:S01]  /*49a0*/  IMAD R13, R152, 0x1e4, RZ ;  /* 0x000001e4980d7824 */ /* 0x000fe200078e02ff */
[-C--:B------:R-:W-:Y:S01]  /*49b0*/  IADD3 R128, P1, R128, R240.reuse, RZ ;  /* 0x000000f080807210 */ /* 0x080fe20007f3e0ff */
[C---:B------:R-:W-:Y:S01]  /*49c0*/  IMAD R243, R152.reuse, 0x1f4, RZ ;  /* 0x000001f498f37824 */ /* 0x040fe200078e02ff */
[-C--:B------:R-:W-:Y:S01]  /*49d0*/  LEA.HI.X.SX32 R103, R29, R241.reuse, 0x2, P6 ;  /* 0x000000f11d677211 */ /* 0x080fe200030f16ff */
[----:B------:R-:W-:Y:S01]  /*49e0*/  IMAD R97, R152, 0x1f0, RZ ;  /* 0x000001f098617824 */ /* 0x000fe200078e02ff */
[-C--:B------:R-:W-:Y:S01]  /*49f0*/  IADD3 R154, P6, R154, R240.reuse, RZ ;  /* 0x000000f09a9a7210 */ /* 0x080fe20007fde0ff */
[----:B------:R-:W-:Y:S01]  /*4a00*/  IMAD R93, R152, 0x1ec, RZ ;  /* 0x000001ec985d7824 */ /* 0x000fe200078e02ff */
        /* <DEDUP_REMOVED lines=8> */
[----:B------:R-:W-:Y:S01]  /*4a90*/  LEA.HI.X.SX32 R155, R18, R241, 0x2, P6 ;  /* 0x000000f1129b7211 */ /* 0x000fe200030f16ff */
[----:B------:R-:W-:Y:S01]  /*4aa0*/  VIADD R250, R4, 0xffffffd3 ;  /* 0xffffffd304fa7836 */ /* 0x000fe20000000000 */
[----:B------:R-:W-:-:S02]  /*4ab0*/  IADD3 R162, P6, R162, R240, RZ ;  /* 0x000000f0a2a27210 */ /* 0x000fc40007fde0ff */
[-C--:B------:R-:W-:Y:S02]  /*4ac0*/  LEA.HI.X.SX32 R133, R17, R241.reuse, 0x2, P5 ;  /* 0x000000f111857211 */ /* 0x080fe400028f16ff */
        /* <DEDUP_REMOVED lines=15> */
[----:B------:R-:W-:Y:S01]  /*4bc0*/  LEA.HI.X.SX32 R199, R7, R241, 0x2, P6 ;  /* 0x000000f107c77211 */ /* 0x000fe200030f16ff */
[----:B------:R-:W-:Y:S01]  /*4bd0*/  IMAD R7, R152, 0x1c4, RZ ;  /* 0x000001c498077824 */ /* 0x000fe200078e02ff */
[----:B------:R-:W-:-:S02]  /*4be0*/  IADD3 R226, P6, R226, R240, RZ ;  /* 0x000000f0e2e27210 */ /* 0x000fc40007fde0ff */
[-C--:B------:R-:W-:Y:S01]  /*4bf0*/  LEA.HI.X.SX32 R195, R6, R241.reuse, 0x2, P5 ;  /* 0x000000f106c37211 */ /* 0x080fe200028f16ff */
[----:B------:R-:W-:Y:S01]  /*4c00*/  IMAD R6, R152, 0x6e, RZ ;  /* 0x0000006e98067824 */ /* 0x000fe200078e02ff */
[-C--:B------:R-:W-:Y:S02]  /*4c10*/  IADD3 R224, P5, R224, R240.reuse, RZ ;  /* 0x000000f0e0e07210 */ /* 0x080fe40007fbe0ff */
[-C--:B------:R-:W-:Y:S01]  /*4c20*/  LEA.HI.X.SX32 R229, R5, R241.reuse, 0x2, P1 ;  /* 0x000000f105e57211 */ /* 0x080fe200008f16ff */
[----:B------:R-:W-:Y:S01]  /*4c30*/  IMAD R5, R152, 0x7f, RZ ;  /* 0x0000007f98057824 */ /* 0x000fe200078e02ff */
        /* <DEDUP_REMOVED lines=8> */
[----:B------:R-:W-:Y:S01]  /*4cc0*/  VIADD R3, R4, 0xffffffd2 ;  /* 0xffffffd204037836 */ /* 0x000fe20000000000 */
[----:B------:R-:W-:-:S02]  /*4cd0*/  IADD3 R110, P6, R139, R240, RZ ;  /* 0x000000f08b6e7210 */ /* 0x000fc40007fde0ff */
[-C--:B------:R-:W-:Y:S02]  /*4ce0*/  LEA.HI.X.SX32 R107, R141, R241.reuse, 0x2, P5 ;  /* 0x000000f18d6b7211 */ /* 0x080fe400028f16ff */
[-C--:B------:R-:W-:Y:S02]  /*4cf0*/  IADD3 R8, P5, R140, R240.reuse, RZ ;  /* 0x000000f08c087210 */ /* 0x080fe40007fbe0ff */
[-C--:B------:R-:W-:Y:S02]  /*4d00*/  LEA.HI.X.SX32 R139, R143, R241.reuse, 0x2, P1 ;  /* 0x000000f18f8b7211 */ /* 0x080fe400008f16ff */
[----:B------:R-:W-:Y:S02]  /*4d10*/  IADD3 R136, P1, R142, R240, RZ ;  /* 0x000000f08e887210 */ /* 0x000fe40007f3e0ff */
[-C--:B------:R-:W-:Y:S02]  /*4d20*/  LEA.HI.X.SX32 R9, R137, R241.reuse, 0x2, P5 ;  /* 0x000000f189097211 */ /* 0x080fe400028f16ff */
[----:B------:R-:W-:-:S02]  /*4d30*/  LEA.HI.X.SX32 R111, R145, R241, 0x2, P6 ;  /* 0x000000f1916f7211 */ /* 0x000fc400030f16ff */
[-C--:B------:R-:W-:Y:S02]  /*4d40*/  IADD3 R140, P5, R146, R240.reuse, RZ ;  /* 0x000000f0928c7210 */ /* 0x080fe40007fbe0ff */
[-C--:B------:R-:W-:Y:S02]  /*4d50*/  LEA.HI.X.SX32 R137, R148, R241.reuse, 0x2, P1 ;  /* 0x000000f194897211 */ /* 0x080fe400008f16ff */
[-C--:B------:R-:W-:Y:S02]  /*4d60*/  IADD3 R172, P6, R172, R240.reuse, RZ ;  /* 0x000000f0acac7210 */ /* 0x080fe40007fde0ff */
        /* <DEDUP_REMOVED lines=24> */
[-C--:B------:R-:W-:Y:S02]  /*4ef0*/  IADD3 R112, P1, R209, R240.reuse, RZ ;  /* 0x000000f0d1707210 */ /* 0x080fe40007f3e0ff */
[-C--:B------:R-:W-:Y:S02]  /*4f00*/  LEA.HI.X.SX32 R21, R246, R241.reuse, 0x2, P5 ;  /* 0x000000f1f6157211 */ /* 0x080fe400028f16ff */
[----:B------:R-:W-:Y:S01]  /*4f10*/  LEA.HI.X.SX32 R157, R213, R241, 0x2, P6 ;  /* 0x000000f1d59d7211 */ /* 0x000fe200030f16ff */
[----:B------:R-:W1:Y:S01]  /*4f20*/  LDC R246, c[0x0][0x230] ;  /* 0x00008c00fff67b82 */ /* 0x000e620000000800 */
[----:B------:R-:W-:-:S02]  /*4f30*/  IADD3 R116, P5, R245, R240, RZ ;  /* 0x000000f0f5747210 */ /* 0x000fc40007fbe0ff */
[-C--:B------:R-:W-:Y:S01]  /*4f40*/  LEA.HI.X.SX32 R113, R183, R241.reuse, 0x2, P1 ;  /* 0x000000f1b7717211 */ /* 0x080fe200008f16ff */
[----:B------:R-:W-:Y:S01]  /*4f50*/  STL.64 [R1+0x58], R156 ;  /* 0x0000589c01007387 */ /* 0x000fe20000100a00 */
[-C--:B------:R-:W-:Y:S02]  /*4f60*/  IADD3 R114, P6, R212, R240.reuse, RZ ;  /* 0x000000f0d4727210 */ /* 0x080fe40007fde0ff */
[-C--:B------:R-:W-:Y:S01]  /*4f70*/  IADD3 R118, P1, R247, R240.reuse, RZ ;  /* 0x000000f0f7767210 */ /* 0x080fe20007f3e0ff */
[----:B------:R-:W-:Y:S01]  /*4f80*/  STL.64 [R1+0x50], R20 ;  /* 0x0000501401007387 */ /* 0x000fe20000100a00 */
[-C--:B------:R-:W-:Y:S01]  /*4f90*/  LEA.HI.X.SX32 R117, R6, R241.reuse, 0x2, P5 ;  /* 0x000000f106757211 */ /* 0x080fe200028f16ff */
[C---:B------:R-:W-:Y:S01]  /*4fa0*/  IMAD R6, R152.reuse, 0x7e, RZ ;  /* 0x0000007e98067824 */ /* 0x040fe200078e02ff */
[-C--:B------:R-:W-:Y:S01]  /*4fb0*/  LEA.HI.X.SX32 R115, R249, R241.reuse, 0x2, P6 ;  /* 0x000000f1f9737211 */ /* 0x080fe200030f16ff */
[----:B------:R-:W2:Y:S01]  /*4fc0*/  LDC R247, c[0x0][0x230] ;  /* 0x00008c00fff77b82 */ /* 0x000ea20000000800 */
[-C--:B------:R-:W-:Y:S01]  /*4fd0*/  IADD3 R144, P5, R7, R240.reuse, RZ ;  /* 0x000000f007907210 */ /* 0x080fe20007fbe0ff */
[----:B------:R-:W-:Y:S01]  /*4fe0*/  IMAD R7, R152, 0x71, RZ ;  /* 0x0000007198077824 */ /* 0x000fe200078e02ff */
[----:B------:R-:W-:Y:S01]  /*4ff0*/  LEA.HI.X.SX32 R119, R88, R241, 0x2, P1 ;  /* 0x000000f158777211 */ /* 0x000fe200008f16ff */
[----:B------:R-:W-:Y:S01]  /*5000*/  IMAD R88, R152, 0x1cc, RZ ;  /* 0x000001cc98587824 */ /* 0x000fe200078e02ff */
[----:B------:R-:W-:-:S02]  /*5010*/  IADD3 R142, P6, R248, R240, RZ ;  /* 0x000000f0f88e7210 */ /* 0x000fc40007fde0ff */
[-C--:B------:R-:W-:Y:S01]  /*5020*/  IADD3 R146, P1, R89, R240.reuse, RZ ;  /* 0x000000f059927210 */ /* 0x080fe20007f3e0ff */
[----:B------:R-:W-:Y:S01]  /*5030*/  IMAD R89, R152, 0x1d0, RZ ;  /* 0x000001d098597824 */ /* 0x000fe200078e02ff */
[-C--:B------:R-:W-:Y:S01]  /*5040*/  LEA.HI.X.SX32 R143, R211, R241.reuse, 0x2, P6 ;  /* 0x000000f1d38f7211 */ /* 0x080fe200030f16ff */
[----:B------:R-:W3:Y:S01]  /*5050*/  LDC R248, c[0x0][0x230] ;  /* 0x00008c00fff87b82 */ /* 0x000ee20000000800 */
[-C--:B------:R-:W-:Y:S01]  /*5060*/  IADD3 R148, P6, R88, R240.reuse, RZ ;  /* 0x000000f058947210 */ /* 0x080fe20007fde0ff */
[C---:B------:R-:W-:Y:S01]  /*5070*/  IMAD R88, R152.reuse, 0x72, RZ ;  /* 0x0000007298587824 */ /* 0x040fe200078e02ff */
[-C--:B------:R-:W-:Y:S01]  /*5080*/  LEA.HI.X.SX32 R145, R7, R241.reuse, 0x2, P5 ;  /* 0x000000f107917211 */ /* 0x080fe200028f16ff */
[C---:B------:R-:W-:Y:S01]  /*5090*/  IMAD R7, R152.reuse, 0x73, RZ ;  /* 0x0000007398077824 */ /* 0x040fe200078e02ff */
[-C--:B------:R-:W-:Y:S01]  /*50a0*/  IADD3 R176, P5, R89, R240.reuse, RZ ;  /* 0x000000f059b07210 */ /* 0x080fe20007fbe0ff */
[----:B------:R-:W-:Y:S01]  /*50b0*/  IMAD R89, R152, 0x1d4, RZ ;  /* 0x000001d498597824 */ /* 0x000fe200078e02ff */
[-C--:B------:R-:W-:Y:S01]  /*50c0*/  LEA.HI.X.SX32 R147, R88, R241.reuse, 0x2, P1 ;  /* 0x000000f158937211 */ /* 0x080fe200008f16ff */
[----:B------:R-:W-:Y:S01]  /*50d0*/  IMAD R88, R152, 0x1d8, RZ ;  /* 0x000001d898587824 */ /* 0x000fe200078e02ff */
[-C--:B------:R-:W-:Y:S01]  /*50e0*/  LEA.HI.X.SX32 R177, R252, R241.reuse, 0x2, P5 ;  /* 0x000000f1fcb17211 */ /* 0x080fe200028f16ff */
[----:B------:R-:W4:Y:S01]  /*50f0*/  LDC R249, c[0x0][0x230] ;  /* 0x00008c00fff97b82 */ /* 0x000f220000000800 */
[-C--:B------:R-:W-:Y:S01]  /*5100*/  IADD3 R178, P1, R89, R240.reuse, RZ ;  /* 0x000000f059b27210 */ /* 0x080fe20007f3e0ff */
[----:B------:R-:W-:Y:S01]  /*5110*/  IMAD R89, R152, 0x1dc, RZ ;  /* 0x000001dc98597824 */ /* 0x000fe200078e02ff */
[----:B------:R-:W-:Y:S01]  /*5120*/  LEA.HI.X.SX32 R149, R7, R241, 0x2, P6 ;  /* 0x000000f107957211 */ /* 0x000fe200030f16ff */
[----:B------:R-:W-:Y:S01]  /*5130*/  VIADD R7, R4, 0xffffffd1 ;  /* 0xffffffd104077836 */ /* 0x000fe20000000000 */
[----:B------:R-:W-:-:S02]  /*5140*/  IADD3 R180, P6, R88, R240, RZ ;  /* 0x000000f058b47210 */ /* 0x000fc40007fde0ff */
[-C--:B------:R-:W-:Y:S01]  /*5150*/  IADD3 R182, P5, R89, R240.reuse, RZ ;  /* 0x000000f059b67210 */ /* 0x080fe20007fbe0ff */
[----:B------:R-:W4:Y:S01]  /*5160*/  LDC R252, c[0x0][0x230] ;  /* 0x00008c00fffc7b82 */ /* 0x000f220000000800 */
[-C--:B------:R-:W-:Y:S02]  /*5170*/  LEA.HI.X.SX32 R179, R108, R241.reuse, 0x2, P1 ;  /* 0x000000f16cb37211 */ /* 0x080fe400008f16ff */
[-C--:B------:R-:W-:Y:S02]  /*5180*/  LEA.HI.X.SX32 R183, R94, R241.reuse, 0x2, P5 ;  /* 0x000000f15eb77211 */ /* 0x080fe400028f16ff */
[----:B------:R-:W-:Y:S02]  /*5190*/  LEA.HI.X.SX32 R181, R12, R241, 0x2, P6 ;  /* 0x000000f10cb57211 */ /* 0x000fe400030f16ff */
[-C--:B------:R-:W-:Y:S02]  /*51a0*/  IADD3 R210, P5, R95, R240.reuse, RZ ;  /* 0x000000f05fd27210 */ /* 0x080fe40007fbe0ff */
[----:B------:R-:W-:-:S02]  /*51b0*/  IADD3 R206, P1, R109, R240, RZ ;  /* 0x000000f06dce7210 */ /* 0x000fc40007f3e0ff */
[-C--:B------:R-:W-:Y:S02]  /*51c0*/  IADD3 R208, P6, R13, R240.reuse, RZ ;  /* 0x000000f00dd07210 */ /* 0x080fe40007fde0ff */
[-C--:B------:R-:W-:Y:S02]  /*51d0*/  LEA.HI.X.SX32 R211, R242, R241.reuse, 0x2, P5 ;  /* 0x000000f1f2d37211 */ /* 0x080fe400028f16ff */
[-C--:B------:R-:W-:Y:S02]  /*51e0*/  LEA.HI.X.SX32 R207, R92, R241.reuse, 0x2, P1 ;  /* 0x000000f15ccf7211 */ /* 0x080fe400008f16ff */
[----:B------:R-:W-:Y:S02]  /*51f0*/  LEA.HI.X.SX32 R209, R96, R241, 0x2, P6 ;  /* 0x000000f160d17211 */ /* 0x000fe400030f16ff */
[-C--:B------:R-:W-:Y:S01]  /*5200*/  IADD3 R88, P5, R243, R240.reuse, RZ ;  /* 0x000000f0f3587210 */ /* 0x080fe20007fbe0ff */
[----:B------:R-:W-:Y:S01]  /*5210*/  IMAD.SHL.U32 R152, R152, 0x80, RZ ;  /* 0x0000008098987824 */ /* 0x000fe200078e00ff */
[-C--:B------:R-:W-:Y:S01]  /*5220*/  IADD3 R92, P6, R97, R240.reuse, RZ ;  /* 0x000000f0615c7210 */ /* 0x080fe20007fde0ff */
[----:B------:R-:W4:Y:S01]  /*5230*/  LDC R96, c[0x0][0x230] ;  /* 0x00008c00ff607b82 */ /* 0x000f220000000800 */
[----:B------:R-:W-:-:S02]  /*5240*/  IADD3 R212, P1, R93, R240, RZ ;  /* 0x000000f05dd47210 */ /* 0x000fc40007f3e0ff */
[-C--:B------:R-:W-:Y:S02]  /*5250*/  LEA.HI.X.SX32 R89, R237, R241.reuse, 0x2, P5 ;  /* 0x000000f1ed597211 */ /* 0x080fe400028f16ff */
[-C--:B------:R-:W-:Y:S02]  /*5260*/  LEA.HI.X.SX32 R93, R23, R241.reuse, 0x2, P6 ;  /* 0x000000f1175d7211 */ /* 0x080fe400030f16ff */
[-C--:B------:R-:W-:Y:S01]  /*5270*/  IADD3 R12, P5, R236, R240.reuse, RZ ;  /* 0x000000f0ec0c7210 */ /* 0x080fe20007fbe0ff */
[----:B------:R-:W4:Y:S01]  /*5280*/  LDC R97, c[0x0][0x230] ;  /* 0x00008c00ff617b82 */ /* 0x000f220000000800 */
[----:B------:R-:W-:Y:S01]  /*5290*/  LOP3.LUT R94, R2, 0x30, RZ, 0x3c, !PT ;  /* 0x00000030025e7812 */ /* 0x000fe200078e3cff */
[----:B------:R-:W-:Y:S01]  /*52a0*/  STL.64 [R1+0x48], R92 ;  /* 0x0000485c01007387 */ /* 0x000fe20000100a00 */
[----:B------:R-:W-:Y:S02]  /*52b0*/  IADD3 R22, P6, R22, R240, RZ ;  /* 0x000000f016167210 */ /* 0x000fe40007fde0ff */
[-C--:B------:R-:W-:Y:S01]  /*52c0*/  LEA.HI.X.SX32 R13, R5, R241.reuse, 0x2, P5 ;  /* 0x000000f1050d7211 */ /* 0x080fe200028f16ff */
[----:B------:R-:W-:Y:S01]  /*52d0*/  VIADD R245, R94, UR8 ;  /* 0x000000085ef57c36 */ /* 0x000fe20008000000 */
[-C--:B------:R-:W-:Y:S01]  /*52e0*/  LEA.HI.X.SX32 R23, R6, R241.reuse, 0x2, P6 ;  /* 0x000000f106177211 */ /* 0x080fe200030f16ff */
[C---:B------:R-:W-:Y:S01]  /*52f0*/  VIADD R5, R4.reuse, 0xffffffd0 ;  /* 0xffffffd004057836 */ /* 0x040fe20000000000 */
[----:B------:R-:W-:Y:S01]  /*5300*/  ISETP.GE.U32.AND P5, PT, R7, 0x7fffff52, PT ;  /* 0x7fffff520700780c */ /* 0x000fe20003fa6070 */
[----:B------:R-:W1:Y:S01]  /*5310*/  LDC R6, c[0x0][0x230] ;  /* 0x00008c00ff067b82 */ /* 0x000e620000000800 */
[----:B------:R-:W-:Y:S01]  /*5320*/  ISETP.GE.U32.AND P6, PT, R3, 0x7fffff53, PT ;  /* 0x7fffff530300780c */ /* 0x000fe20003fc6070 */
[----:B------:R-:W-:Y:S01]  /*5330*/  VIADD R3, R4, 0xffffffb3 ;  /* 0xffffffb304037836 */ /* 0x000fe20000000000 */
[----:B------:R-:W-:Y:S01]  /*5340*/  LEA.HI.X.SX32 R213, R251, R241, 0x2, P1 ;  /* 0x000000f1fbd57211 */ /* 0x000fe200008f16ff */
[----:B------:R4:W-:Y:S01]  /*5350*/  LDGSTS.E [R245], desc[UR60][R90.64], !P3 ;  /* 0x000000005af57fae */ /* 0x0009e2000d92187c */
[----:B------:R-:W-:-:S02]  /*5360*/  ISETP.GE.U32.AND P1, PT, R250, 0x7fffff54, PT ;  /* 0x7fffff54fa00780c */ /* 0x000fc40003f26070 */
[----:B------:R-:W-:Y:S01]  /*5370*/  ISETP.GE.U32.AND P3, PT, R5, 0x7fffff51, PT ;  /* 0x7fffff510500780c */ /* 0x000fe20003f66070 */
[----:B------:R-:W2:Y:S01]  /*5380*/  LDC R7, c[0x0][0x230] ;  /* 0x00008c00ff077b82 */ /* 0x000ea20000000800 */
[----:B------:R-:W-:Y:S01]  /*5390*/  LDGSTS.E [R245+0x4], desc[UR60][R100.64], !P2 ;  /* 0x0000400064f57fae */ /* 0x000fe2000d12187c */
[----:B------:R-:W-:Y:S01]  /*53a0*/  ISETP.GE.U32.AND P2, PT, R3, 0x7fffff34, PT ;  /* 0x7fffff340300780c */ /* 0x000fe20003f46070 */
[----:B------:R-:W-:Y:S01]  /*53b0*/  VIADD R5, R4, 0xffffffb2 ;  /* 0xffffffb204057836 */ /* 0x000fe20000000000 */
[----:B------:R-:W-:Y:S01]  /*53c0*/  LOP3.LUT R94, R2, 0x40, RZ, 0x3c, !PT ;  /* 0x00000040025e7812 */ /* 0x000fe200078e3cff */
[C---:B------:R-:W-:Y:S01]  /*53d0*/  VIADD R3, R4.reuse, 0xffffffb1 ;  /* 0xffffffb104037836 */ /* 0x040fe20000000000 */
[----:B------:R-:W-:Y:S02]  /*53e0*/  LDGSTS.E [R245+0x8], desc[UR60][R126.64], !P0 ;  /* 0x000080007ef57fae */ /* 0x000fe4000c12187c */
[----:B------:R-:W-:Y:S01]  /*53f0*/  ISETP.GE.U32.AND P0, PT, R5, 0x7fffff33, PT ;  /* 0x7fffff330500780c */ /* 0x000fe20003f06070 */
[C---:B------:R-:W-:Y:S01]  /*5400*/  VIADD R5, R4.reuse, 0xffffffef ;  /* 0xffffffef04057836 */ /* 0x040fe20000000000 */
[----:B------:R-:W-:Y:S01]  /*5410*/  LDGSTS.E [R245+0xc], desc[UR60][R104.64], !P4 ;  /* 0x0000c00068f57fae */ /* 0x000fe2000e12187c */
[----:B------:R-:W-:Y:S01]  /*5420*/  ISETP.GE.U32.AND P4, PT, R3, 0x7fffff32, PT ;  /* 0x7fffff320300780c */ /* 0x000fe20003f86070 */
[----:B------:R-:W-:-:S02]  /*5430*/  VIADD R3, R4, 0xffffffb0 ;  /* 0xffffffb004037836 */ /* 0x000fc40000000000 */
[----:B------:R-:W-:Y:S03]  /*5440*/  LDGSTS.E [R245+0x8000], desc[UR60][R98.64], !P1 ;  /* 0x0800000062f57fae */ /* 0x000fe6000c92187c */
[----:B------:R-:W-:Y:S01]  /*5450*/  ISETP.GE.U32.AND P1, PT, R3, 0x7fffff31, PT ;  /* 0x7fffff310300780c */ /* 0x000fe20003f26070 */
[----:B------:R-:W-:Y:S01]  /*5460*/  LDGSTS.E [R245+0x8004], desc[UR60][R122.64], !P6 ;  /* 0x080040007af57fae */ /* 0x000fe2000f12187c */
[----:B------:R-:W-:Y:S01]  /*5470*/  ISETP.GE.U32.AND P6, PT, R5, 0x7fffff70, PT ;  /* 0x7fffff700500780c */ /* 0x000fe20003fc6070 */
[C---:B------:R-:W-:Y:S02]  /*5480*/  VIADD R5, R4.reuse, 0xffffffee ;  /* 0xffffffee04057836 */ /* 0x040fe40000000000 */
[----:B------:R-:W-:Y:S01]  /*5490*/  VIADD R3, R4, 0xffffffed ;  /* 0xffffffed04037836 */ /* 0x000fe20000000000 */
[----:B------:R-:W-:Y:S02]  /*54a0*/  LDGSTS.E [R245+0x8008], desc[UR60][R102.64], !P5 ;  /* 0x0800800066f57fae */ /* 0x000fe4000e92187c */
[----:B------:R-:W-:Y:S01]  /*54b0*/  ISETP.GE.U32.AND P5, PT, R5, 0x7fffff6f, PT ;  /* 0x7fffff6f0500780c */ /* 0x000fe20003fa6070 */
[----:B--2---:R-:W-:Y:S01]  /*54c0*/  VIADD R5, R7, 0xffffff93 ;  /* 0xffffff9307057836 */ /* 0x004fe20000000000 */
[----:B------:R-:W-:Y:S01]  /*54d0*/  LDGSTS.E [R245+0x800c], desc[UR60][R124.64], !P3 ;  /* 0x0800c0007cf57fae */ /* 0x000fe2000d92187c */
[----:B------:R-:W-:Y:S01]  /*54e0*/  ISETP.GE.U32.AND P3, PT, R3, 0x7fffff6e, PT ;  /* 0x7fffff6e0300780c */ /* 0x000fe20003f66070 */
[----:B------:R-:W-:Y:S01]  /*54f0*/  VIADD R3, R247, 0xffffff92 ;  /* 0xffffff92f7037836 */ /* 0x000fe20000000000 */
[----:B------:R-:W2:Y:S01]  /*5500*/  LDC R7, c[0x0][0x230] ;  /* 0x00008c00ff077b82 */ /* 0x000ea20000000800 */
[----:B------:R4:W-:Y:S01]  /*5510*/  LDGSTS.E [R245+0x10000], desc[UR60][R10.64], !P2 ;  /* 0x100000000af57fae */ /* 0x0009e2000d12187c */
[----:B------:R-:W-:Y:S01]  /*5520*/  ISETP.GE.U32.AND P2, PT, R5, 0x7fffff14, PT ;  /* 0x7fffff140500780c */ /* 0x000fe20003f46070 */
[----:B-1----:R-:W-:-:S02]  /*5530*/  VIADD R5, R6, 0xffffff91 ;  /* 0xffffff9106057836 */ /* 0x002fc40000000000 */
[----:B------:R-:W-:Y:S01]  /*5540*/  LDGSTS.E [R245+0x10004], desc[UR60][R106.64], !P0 ;  /* 0x100040006af57fae */ /* 0x000fe2000c12187c */
[----:B------:R-:W-:Y:S01]  /*5550*/  ISETP.GE.U32.AND P0, PT, R3, 0x7fffff13, PT ;  /* 0x7fffff130300780c */ /* 0x000fe20003f06070 */
[----:B------:R-:W-:Y:S01]  /*5560*/  VIADD R3, R246, 0xffffff90 ;  /* 0xffffff90f6037836 */ /* 0x000fe20000000000 */
[----:B------:R-:W1:Y:S01]  /*5570*/  LDC R6, c[0x0][0x230] ;  /* 0x00008c00ff067b82 */ /* 0x000e620000000800 */
[----:B------:R-:W-:Y:S01]  /*5580*/  LDGSTS.E [R245+0x10008], desc[UR60][R138.64], !P4 ;  /* 0x100080008af57fae */ /* 0x000fe2000e12187c */
[----:B------:R-:W-:Y:S01]  /*5590*/  ISETP.GE.U32.AND P4, PT, R5, 0x7fffff12, PT ;  /* 0x7fffff120500780c */ /* 0x000fe20003f86070 */
[----:B------:R-:W-:Y:S02]  /*55a0*/  VIADD R5, R4, 0xffffffec ;  /* 0xffffffec04057836 */ /* 0x000fe40000000000 */
[----:B------:R-:W-:Y:S01]  /*55b0*/  LDGSTS.E [R245+0x1000c], desc[UR60][R110.64], !P1 ;  /* 0x1000c0006ef57fae */ /* 0x000fe2000c92187c */
[----:B------:R-:W-:Y:S01]  /*55c0*/  ISETP.GE.U32.AND P1, PT, R3, 0x7fffff11, PT ;  /* 0x7fffff110300780c */ /* 0x000fe20003f26070 */
[----:B------:R-:W-:Y:S01]  /*55d0*/  VIADD R246, R94, UR8 ;  /* 0x000000085ef67c36 */ /* 0x000fe20008000000 */
[C---:B------:R-:W-:Y:S01]  /*55e0*/  IADD3 R3, R4.reuse, -0x31, RZ ;  /* 0xffffffcf04037810 */ /* 0x040fe20007ffe0ff */
[----:B------:R-:W-:Y:S01]  /*55f0*/  LDGSTS.E [R245+0x18000], desc[UR60][R112.64], !P2 ;  /* 0x1800000070f57fae */ /* 0x000fe2000d12187c */
[----:B------:R-:W-:Y:S01]  /*5600*/  ISETP.GE.U32.AND P2, PT, R5, 0x7fffff6d, PT ;  /* 0x7fffff6d0500780c */ /* 0x000fe20003f46070 */
[C---:B------:R-:W-:Y:S01]  /*5610*/  VIADD R5, R4.reuse, 0xffffffcc ;  /* 0xffffffcc04057836 */ /* 0x040fe20000000000 */
[----:B------:R-:W4:Y:S01]  /*5620*/  LDC R247, c[0x0][0x230] ;  /* 0x00008c00fff77b82 */ /* 0x000f220000000800 */
[----:B------:R-:W-:Y:S01]  /*5630*/  LDGSTS.E [R245+0x18004], desc[UR60][R114.64], !P0 ;  /* 0x1800400072f57fae */ /* 0x000fe2000c12187c */
[----:B------:R-:W-:Y:S01]  /*5640*/  ISETP.GE.U32.AND P0, PT, R3, 0x7fffff50, PT ;  /* 0x7fffff500300780c */ /* 0x000fe20003f06070 */
[----:B------:R-:W-:-:S02]  /*5650*/  VIADD R3, R4, 0xffffffce ;  /* 0xffffffce04037836 */ /* 0x000fc40000000000 */
[----:B------:R-:W-:Y:S01]  /*5660*/  LDGSTS.E [R245+0x18008], desc[UR60][R116.64], !P4 ;  /* 0x1800800074f57fae */ /* 0x000fe2000e12187c */
[C---:B------:R-:W-:Y:S02]  /*5670*/  VIADD R94, R4.reuse, 0x7f ;  /* 0x0000007f045e7836 */ /* 0x040fe40000000000 */
[----:B------:R-:W-:Y:S01]  /*5680*/  ISETP.GE.U32.AND P4, PT, R3, 0x7fffff4f, PT ;  /* 0x7fffff4f0300780c */ /* 0x000fe20003f86070 */
[C---:B------:R-:W-:Y:S01]  /*5690*/  VIADD R3, R4.reuse, 0xffffffcd ;  /* 0xffffffcd04037836 */ /* 0x040fe20000000000 */
[----:B------:R-:W-:Y:S04]  /*56a0*/  LDGSTS.E [R245+0x1800c], desc[UR60][R118.64], !P1 ;  /* 0x1800c00076f57fae */ /* 0x000fe8000c92187c */
[----:B------:R-:W-:Y:S01]  /*56b0*/  ISETP.GE.U32.AND P1, PT, R3, 0x7fffff4e, PT ;  /* 0x7fffff4e0300780c */ /* 0x000fe20003f26070 */
[C---:B------:R-:W-:Y:S01]  /*56c0*/  VIADD R3, R4.reuse, 0xffffffaf ;  /* 0xffffffaf04037836 */ /* 0x040fe20000000000 */
[----:B------:R-:W-:Y:S01]  /*56d0*/  LDGSTS.E [R246], desc[UR60][R120.64], !P6 ;  /* 0x0000000078f67fae */ /* 0x000fe2000f12187c */
        /* <DEDUP_REMOVED lines=22> */
[----:B---3--:R-:W-:Y:S01]  /*5840*/  VIADD R3, R248, 0xffffff8e ;  /* 0xffffff8ef8037836 */ /* 0x008fe20000000000 */
[----:B------:R-:W2:Y:S01]  /*5850*/  LDC R7, c[0x0][0x230] ;  /* 0x00008c00ff077b82 */ /* 0x000ea20000000800 */
[----:B------:R-:W-:Y:S01]  /*5860*/  LDGSTS.E [R246+0x10000], desc[UR60][R8.64], !P5 ;  /* 0x1000000008f67fae */ /* 0x000fe2000e92187c */
[----:B------:R-:W-:Y:S01]  /*5870*/  ISETP.GE.U32.AND P5, PT, R5, 0x7fffff10, PT ;  /* 0x7fffff100500780c */ /* 0x000fe20003fa6070 */
[----:B-1----:R-:W-:-:S02]  /*5880*/  VIADD R5, R6, 0xffffff8d ;  /* 0xffffff8d06057836 */ /* 0x002fc40000000000 */
[----:B------:R-:W-:Y:S01]  /*5890*/  LDGSTS.E [R246+0x10004], desc[UR60][R136.64], !P3 ;  /* 0x1000400088f67fae */ /* 0x000fe2000d92187c */
[----:B------:R-:W-:Y:S01]  /*58a0*/  ISETP.GE.U32.AND P3, PT, R3, 0x7fffff0f, PT ;  /* 0x7fffff0f0300780c */ /* 0x000fe20003f66070 */
[----:B----4-:R-:W-:Y:S01]  /*58b0*/  VIADD R3, R247, 0xffffff8c ;  /* 0xffffff8cf7037836 */ /* 0x010fe20000000000 */
[----:B------:R-:W1:Y:S01]  /*58c0*/  LDC R6, c[0x0][0x230] ;  /* 0x00008c00ff067b82 */ /* 0x000e620000000800 */
[----:B------:R-:W-:Y:S01]  /*58d0*/  LDGSTS.E [R246+0x10008], desc[UR60][R172.64], !P2 ;  /* 0x10008000acf67fae */ /* 0x000fe2000d12187c */
[----:B------:R-:W-:Y:S01]  /*58e0*/  ISETP.GE.U32.AND P2, PT, R5, 0x7fffff0e, PT ;  /* 0x7fffff0e0500780c */ /* 0x000fe20003f46070 */
[C---:B------:R-:W-:Y:S02]  /*58f0*/  VIADD R5, R4.reuse, 0xffffffe8 ;  /* 0xffffffe804057836 */ /* 0x040fe40000000000 */
[----:B------:R-:W-:Y:S01]  /*5900*/  LDGSTS.E [R246+0x1000c], desc[UR60][R140.64], !P0 ;  /* 0x1000c0008cf67fae */ /* 0x000fe2000c12187c */
[----:B------:R-:W-:Y:S01]  /*5910*/  ISETP.GE.U32.AND P0, PT, R3, 0x7fffff0d, PT ;  /* 0x7fffff0d0300780c */ /* 0x000fe20003f06070 */
[C---:B------:R-:W-:Y:S01]  /*5920*/  VIADD R3, R4.reuse, 0xffffffcb ;  /* 0xffffffcb04037836 */ /* 0x040fe20000000000 */
[----:B------:R-:W3:Y:S01]  /*5930*/  LDC R248, c[0x0][0x230] ;  /* 0x00008c00fff87b82 */ /* 0x000ee20000000800 */
[----:B------:R-:W-:Y:S04]  /*5940*/  STL.64 [R1+0x40], R88 ;  /* 0x0000405801007387 */ /* 0x000fe80000100a00 */
[----:B------:R-:W-:Y:S04]  /*5950*/  STL.64 [R1+0x38], R22 ;  /* 0x0000381601007387 */ /* 0x000fe80000100a00 */
[----:B------:R-:W-:Y:S04]  /*5960*/  STL.64 [R1+0x30], R12 ;  /* 0x0000300c01007387 */ /* 0x000fe80000100a00 */
[----:B------:R4:W-:Y:S04]  /*5970*/  STL.64 [R1+0x530], R90 ;  /* 0x0005305a01007387 */ /* 0x0009e80000100a00 */
[----:B------:R-:W-:Y:S04]  /*5980*/  STL.64 [R1+0x598], R100 ;  /* 0x0005986401007387 */ /* 0x000fe80000100a00 */
[----:B------:R-:W-:Y:S01]  /*5990*/  LDGSTS.E [R246+0x18000], desc[UR60][R142.64], !P5 ;  /* 0x180000008ef67fae */ /* 0x000fe2000e92187c */
[----:B------:R-:W-:Y:S01]  /*59a0*/  ISETP.GE.U32.AND P5, PT, R5, 0x7fffff69, PT ;  /* 0x7fffff690500780c */ /* 0x000fe20003fa6070 */
[----:B------:R-:W-:-:S02]  /*59b0*/  VIADD R5, R4, 0xffffffc8 ;  /* 0xffffffc804057836 */ /* 0x000fc40000000000 */
[----:B------:R-:W-:Y:S01]  /*59c0*/  STL.64 [R1+0x5a0], R126 ;  /* 0x0005a07e01007387 */ /* 0x000fe20000100a00 */
[----:B----4-:R-:W4:Y:S03]  /*59d0*/  LDC R91, c[0x0][0x230] ;  /* 0x00008c00ff5b7b82 */ /* 0x010f260000000800 */
[----:B------:R-:W-:Y:S01]  /*59e0*/  LDGSTS.E [R246+0x18004], desc[UR60][R144.64], !P3 ;  /* 0x1800400090f67fae */ /* 0x000fe2000d92187c */
[----:B------:R-:W-:Y:S01]  /*59f0*/  ISETP.GE.U32.AND P3, PT, R3, 0x7fffff4c, PT ;  /* 0x7fffff4c0300780c */ /* 0x000fe20003f66070 */
[C---:B------:R-:W-:Y:S02]  /*5a00*/  VIADD R3, R4.reuse, 0xffffffca ;  /* 0xffffffca04037836 */ /* 0x040fe40000000000 */
[----:B------:R-:W-:Y:S01]  /*5a10*/  STL.64 [R1+0x5a8], R104 ;  /* 0x0005a86801007387 */ /* 0x000fe20000100a00 */
[----:B------:R-:W4:Y:S03]  /*5a20*/  LDC R90, c[0x0][0x230] ;  /* 0x00008c00ff5a7b82 */ /* 0x000f260000000800 */
[----:B------:R-:W-:Y:S04]  /*5a30*/  STL.64 [R1+0x5b0], R98 ;  /* 0x0005b06201007387 */ /* 0x000fe80000100a00 */
[----:B------:R-:W-:Y:S04]  /*5a40*/  STL.64 [R1+0x5b8], R122 ;  /* 0x0005b87a01007387 */ /* 0x000fe80000100a00 */
[----:B------:R-:W-:Y:S04]  /*5a50*/  STL.64 [R1+0x5c0], R102 ;  /* 0x0005c06601007387 */ /* 0x000fe80000100a00 */
[----:B------:R-:W-:Y:S04]  /*5a60*/  STL.64 [R1+0x5c8], R124 ;  /* 0x0005c87c01007387 */ /* 0x000fe80000100a00 */
[----:B------:R2:W-:Y:S04]  /*5a70*/  STL.64 [R1+0x5d0], R10 ;  /* 0x0005d00a01007387 */ /* 0x0005e80000100a00 */
[----:B------:R-:W-:Y:S01]  /*5a80*/  LDGSTS.E [R246+0x18008], desc[UR60][R146.64], !P2 ;  /* 0x1800800092f67fae */ /* 0x000fe2000d12187c */
[----:B------:R-:W-:Y:S01]  /*5a90*/  ISETP.GE.U32.AND P2, PT, R3, 0x7fffff4b, PT ;  /* 0x7fffff4b0300780c */ /* 0x000fe20003f46070 */
[----:B------:R-:W-:-:S02]  /*5aa0*/  VIADD R3, R4, 0xffffffc9 ;  /* 0xffffffc904037836 */ /* 0x000fc40000000000 */
[----:B------:R-:W-:Y:S03]  /*5ab0*/  LDGSTS.E [R246+0x1800c], desc[UR60][R148.64], !P0 ;  /* 0x1800c00094f67fae */ /* 0x000fe6000c12187c */
[----:B------:R-:W-:Y:S01]  /*5ac0*/  ISETP.GE.U32.AND P0, PT, R3, 0x7fffff4a, PT ;  /* 0x7fffff4a0300780c */ /* 0x000fe20003f06070 */
[----:B------:R-:W-:Y:S01]  /*5ad0*/  VIADD R3, R4, 0xffffffab ;  /* 0xffffffab04037836 */ /* 0x000fe20000000000 */
[C---:B--2---:R-:W-:Y:S01]  /*5ae0*/  LOP3.LUT R10, R2.reuse, 0x50, RZ, 0x3c, !PT ;  /* 0x00000050020a7812 */ /* 0x044fe200078e3cff */
[----:B------:R-:W2:Y:S01]  /*5af0*/  S2R R251, SR_TID.X ;  /* 0x0000000000fb7919 */ /* 0x000ea20000002100 */
[----:B------:R-:W-:-:S03]  /*5b00*/  LOP3.LUT R11, R2, 0x70, RZ, 0x3c, !PT ;  /* 0x00000070020b7812 */ /* 0x000fc600078e3cff */
[----:B------:R-:W-:Y:S01]  /*5b10*/  VIADD R247, R10, UR8 ;  /* 0x000000080af77c36 */ /* 0x000fe20008000000 */
[----:B------:R-:W-:Y:S01]  /*5b20*/  LOP3.LUT R10, R2, 0x60, RZ, 0x3c, !PT ;  /* 0x00000060020a7812 */ /* 0x000fe200078e3cff */
[----:B------:R-:W-:Y:S04]  /*5b30*/  STL.64 [R1+0x5d8], R106 ;  /* 0x0005d86a01007387 */ /* 0x000fe80000100a00 */
[----:B------:R-:W-:Y:S01]  /*5b40*/  LDGSTS.E [R247], desc[UR60][R150.64], !P4 ;  /* 0x0000000096f77fae */ /* 0x000fe2000e12187c */
        /* <DEDUP_REMOVED lines=16> */
[----:B--2---:R-:W-:Y:S01]  /*5c50*/  LOP3.LUT R251, R251, 0x7f, RZ, 0xc0, !PT ;  /* 0x0000007ffbfb7812 */ /* 0x004fe200078ec0ff */
[----:B------:R-:W-:Y:S01]  /*5c60*/  VIADD R3, R4, 0xffffffe5 ;  /* 0xffffffe504037836 */ /* 0x000fe20000000000 */
[----:B------:R-:W-:Y:S02]  /*5c70*/  LDGSTS.E [R247+0x8008], desc[UR60][R166.64], !P0 ;  /* 0x08008000a6f77fae */ /* 0x000fe4000c12187c */
[----:B------:R-:W-:Y:S01]  /*5c80*/  ISETP.GE.U32.AND P0, PT, R5, 0x7fffff67, PT ;  /* 0x7fffff670500780c */ /* 0x000fe20003f06070 */
[----:B------:R-:W-:Y:S01]  /*5c90*/  VIADD R5, R7, 0xffffff8b ;  /* 0xffffff8b07057836 */ /* 0x000fe20000000000 */
[----:B------:R-:W-:Y:S01]  /*5ca0*/  LDGSTS.E [R247+0x800c], desc[UR60][R190.64], !P4 ;  /* 0x0800c000bef77fae */ /* 0x000fe2000e12187c */
[----:B------:R-:W-:Y:S01]  /*5cb0*/  ISETP.GE.U32.AND P4, PT, R3, 0x7fffff66, PT ;  /* 0x7fffff660300780c */ /* 0x000fe20003f86070 */
[----:B------:R-:W-:Y:S01]  /*5cc0*/  VIADD R3, R249, 0xffffff8a ;  /* 0xffffff8af9037836 */ /* 0x000fe20000000000 */
[----:B------:R-:W2:Y:S01]  /*5cd0*/  LDC R7, c[0x0][0x230] ;  /* 0x00008c00ff077b82 */ /* 0x000ea20000000800 */
[----:B------:R-:W-:Y:S01]  /*5ce0*/  LDGSTS.E [R247+0x10000], desc[UR60][R14.64], !P1 ;  /* 0x100000000ef77fae */ /* 0x000fe2000c92187c */
[----:B------:R-:W-:Y:S01]  /*5cf0*/  ISETP.GE.U32.AND P1, PT, R5, 0x7fffff0c, PT ;  /* 0x7fffff0c0500780c */ /* 0x000fe20003f26070 */
[----:B-1----:R-:W-:-:S02]  /*5d00*/  VIADD R5, R6, 0xffffff89 ;  /* 0xffffff8906057836 */ /* 0x002fc40000000000 */
[----:B------:R-:W-:Y:S01]  /*5d10*/  LDGSTS.E [R247+0x10004], desc[UR60][R170.64], !P6 ;  /* 0x10004000aaf77fae */ /* 0x000fe2000f12187c */
[----:B------:R-:W-:Y:S01]  /*5d20*/  ISETP.GE.U32.AND P6, PT, R3, 0x7fffff0b, PT ;  /* 0x7fffff0b0300780c */ /* 0x000fe20003fc6070 */
[----:B---3--:R-:W-:Y:S01]  /*5d30*/  VIADD R3, R248, 0xffffff88 ;  /* 0xffffff88f8037836 */ /* 0x008fe20000000000 */
[----:B------:R-:W-:Y:S01]  /*5d40*/  IADD3 R248, R10, UR8, RZ ;  /* 0x000000080af87c10 */ /* 0x000fe2000fffe0ff */
[----:B------:R-:W-:Y:S01]  /*5d50*/  LDGSTS.E [R247+0x10008], desc[UR60][R28.64], !P5 ;  /* 0x100080001cf77fae */ /* 0x000fe2000e92187c */
[----:B------:R-:W-:Y:S01]  /*5d60*/  ISETP.GE.U32.AND P5, PT, R5, 0x7fffff0a, PT ;  /* 0x7fffff0a0500780c */ /* 0x000fe20003fa6070 */
[C---:B------:R-:W-:Y:S01]  /*5d70*/  VIADD R5, R4.reuse, 0xffffffe4 ;  /* 0xffffffe404057836 */ /* 0x040fe20000000000 */
[----:B------:R-:W1:Y:S01]  /*5d80*/  LDC R6, c[0x0][0x230] ;  /* 0x00008c00ff067b82 */ /* 0x000e620000000800 */
[----:B------:R-:W-:Y:S01]  /*5d90*/  LDGSTS.E [R247+0x1000c], desc[UR60][R174.64], !P3 ;  /* 0x1000c000aef77fae */ /* 0x000fe2000d92187c */
[----:B------:R-:W-:Y:S01]  /*5da0*/  ISETP.GE.U32.AND P3, PT, R3, 0x7fffff09, PT ;  /* 0x7fffff090300780c */ /* 0x000fe20003f66070 */
[----:B------:R-:W-:-:S02]  /*5db0*/  VIADD R3, R4, 0xffffffc7 ;  /* 0xffffffc704037836 */ /* 0x000fc40000000000 */
[----:B------:R-:W-:Y:S01]  /*5dc0*/  LDGSTS.E [R247+0x18000], desc[UR60][R176.64], !P1 ;  /* 0x18000000b0f77fae */ /* 0x000fe2000c92187c */
[----:B------:R-:W-:Y:S01]  /*5dd0*/  ISETP.GE.U32.AND P1, PT, R5, 0x7fffff65, PT ;  /* 0x7fffff650500780c */ /* 0x000fe20003f26070 */
[C---:B------:R-:W-:Y:S01]  /*5de0*/  VIADD R5, R4.reuse, 0xffffffc4 ;  /* 0xffffffc404057836 */ /* 0x040fe20000000000 */
[----:B------:R-:W3:Y:S01]  /*5df0*/  LDC R249, c[0x0][0x230] ;  /* 0x00008c00fff97b82 */ /* 0x000ee20000000800 */
[----:B------:R-:W-:Y:S01]  /*5e00*/  LDGSTS.E [R247+0x18004], desc[UR60][R178.64], !P6 ;  /* 0x18004000b2f77fae */ /* 0x000fe2000f12187c */
[----:B------:R-:W-:Y:S01]  /*5e10*/  ISETP.GE.U32.AND P6, PT, R3, 0x7fffff48, PT ;  /* 0x7fffff480300780c */ /* 0x000fe20003fc6070 */
[C---:B------:R-:W-:Y:S02]  /*5e20*/  VIADD R3, R4.reuse, 0xffffffc6 ;  /* 0xffffffc604037836 */ /* 0x040fe40000000000 */
[----:B------:R-:W-:Y:S03]  /*5e30*/  LDGSTS.E [R247+0x18008], desc[UR60][R180.64], !P5 ;  /* 0x18008000b4f77fae */ /* 0x000fe6000e92187c */
[----:B------:R-:W-:Y:S01]  /*5e40*/  ISETP.GE.U32.AND P5, PT, R3, 0x7fffff47, PT ;  /* 0x7fffff470300780c */ /* 0x000fe20003fa6070 */
[C---:B------:R-:W-:Y:S01]  /*5e50*/  VIADD R3, R4.reuse, 0xffffffc5 ;  /* 0xffffffc504037836 */ /* 0x040fe20000000000 */
[----:B------:R-:W-:Y:S01]  /*5e60*/  LDGSTS.E [R247+0x1800c], desc[UR60][R182.64], !P3 ;  /* 0x1800c000b6f77fae */ /* 0x000fe2000d92187c */
[----:B------:R-:W4:Y:S03]  /*5e70*/  LDC R10, c[0x0][0x230] ;  /* 0x00008c00ff0a7b82 */ /* 0x000f260000000800 */
        /* <DEDUP_REMOVED lines=12> */
[----:B------:R-:W-:-:S02]  /*5f40*/  VIADD R3, R4, 0xffffffa4 ;  /* 0xffffffa404037836 */ /* 0x000fc40000000000 */
[C---:B------:R-:W-:Y:S01]  /*5f50*/  VIADD R5, R4.reuse, 0xffffffe3 ;  /* 0xffffffe304057836 */ /* 0x040fe20000000000 */
[----:B------:R-:W-:Y:S02]  /*5f60*/  LDGSTS.E [R248+0x8000], desc[UR60][R192.64], !P6 ;  /* 0x08000000c0f87fae */ /* 0x000fe4000f12187c */
[----:B------:R-:W-:Y:S01]  /*5f70*/  ISETP.GE.U32.AND P6, PT, R3, 0x7fffff25, PT ;  /* 0x7fffff250300780c */ /* 0x000fe20003fc6070 */
[C---:B------:R-:W-:Y:S01]  /*5f80*/  VIADD R3, R4.reuse, 0xffffffe2 ;  /* 0xffffffe204037836 */ /* 0x040fe20000000000 */
[----:B------:R-:W-:Y:S01]  /*5f90*/  LDGSTS.E [R248+0x8004], desc[UR60][R218.64], !P5 ;  /* 0x08004000daf87fae */ /* 0x000fe2000e92187c */
[----:B------:R-:W-:Y:S01]  /*5fa0*/  ISETP.GE.U32.AND P5, PT, R5, 0x7fffff64, PT ;  /* 0x7fffff640500780c */ /* 0x000fe20003fa6070 */
[----:B--2---:R-:W-:Y:S02]  /*5fb0*/  VIADD R5, R7, 0xffffff87 ;  /* 0xffffff8707057836 */ /* 0x004fe40000000000 */
[----:B------:R-:W-:Y:S01]  /*5fc0*/  LDGSTS.E [R248+0x8008], desc[UR60][R198.64], !P3 ;  /* 0x08008000c6f87fae */ /* 0x000fe2000d92187c */
[----:B------:R-:W-:Y:S01]  /*5fd0*/  ISETP.GE.U32.AND P3, PT, R3, 0x7fffff63, PT ;  /* 0x7fffff630300780c */ /* 0x000fe20003f66070 */
[----:B------:R-:W-:-:S02]  /*5fe0*/  VIADD R3, R4, 0xffffffe1 ;  /* 0xffffffe104037836 */ /* 0x000fc40000000000 */
[----:B------:R-:W-:Y:S01]  /*5ff0*/  LDGSTS.E [R248+0x800c], desc[UR60][R194.64], !P2 ;  /* 0x0800c000c2f87fae */ /* 0x000fe2000d12187c */
[----:B------:R-:W-:Y:S02]  /*6000*/  VIADD R7, R11, UR8 ;  /* 0x000000080b077c36 */ /* 0x000fe40008000000 */
[----:B------:R-:W-:Y:S01]  /*6010*/  ISETP.GE.U32.AND P2, PT, R3, 0x7fffff62, PT ;  /* 0x7fffff620300780c */ /* 0x000fe20003f46070 */
[----:B------:R-:W-:Y:S01]  /*6020*/  LDGSTS.E [R248+0x10000], desc[UR60][R202.64], !P0 ;  /* 0x10000000caf87fae */ /* 0x000fe2000c12187c */
[----:B------:R-:W-:Y:S01]  /*6030*/  ISETP.GE.U32.AND P0, PT, R5, 0x7fffff08, PT ;  /* 0x7fffff080500780c */ /* 0x000fe20003f06070 */
[----:B-1----:R-:W-:Y:S01]  /*6040*/  VIADD R5, R6, 0xffffff86 ;  /* 0xffffff8606057836 */ /* 0x002fe20000000000 */
[----:B------:R-:W1:Y:S01]  /*6050*/  LDC R11, c[0x0][0x230] ;  /* 0x00008c00ff0b7b82 */ /* 0x000e620000000800 */
[----:B------:R-:W-:Y:S01]  /*6060*/  VIADD R3, R252, 0xffffff85 ;  /* 0xffffff85fc037836 */ /* 0x000fe20000000000 */
[----:B------:R-:W-:Y:S02]  /*6070*/  LDGSTS.E [R248+0x10004], desc[UR60][R18.64], !P4 ;  /* 0x1000400012f87fae */ /* 0x000fe4000e12187c */
[----:B------:R-:W-:Y:S01]  /*6080*/  ISETP.GE.U32.AND P4, PT, R5, 0x7fffff07, PT ;  /* 0x7fffff070500780c */ /* 0x000fe20003f86070 */
[----:B---3--:R-:W-:Y:S01]  /*6090*/  VIADD R5, R249, 0xffffff84 ;  /* 0xffffff84f9057836 */ /* 0x008fe20000000000 */
[----:B------:R-:W-:Y:S01]  /*60a0*/  LDGSTS.E [R248+0x10008], desc[UR60][R238.64], !P1 ;  /* 0x10008000eef87fae */ /* 0x000fe2000c92187c */
[----:B------:R-:W-:Y:S01]  /*60b0*/  ISETP.GE.U32.AND P1, PT, R3, 0x7fffff06, PT ;  /* 0x7fffff060300780c */ /* 0x000fe20003f26070 */
[C---:B------:R-:W-:Y:S01]  /*60c0*/  VIADD R3, R4.reuse, 0xffffffe0 ;  /* 0xffffffe004037836 */ /* 0x040fe20000000000 */
[----:B------:R-:W2:Y:S01]  /*60d0*/  LDC R252, c[0x0][0x230] ;  /* 0x00008c00fffc7b82 */ /* 0x000ea20000000800 */
[----:B------:R-:W-:Y:S03]  /*60e0*/  LDGSTS.E [R248+0x1000c], desc[UR60][R204.64], !P6 ;  /* 0x1000c000ccf87fae */ /* 0x000fe6000f12187c */
[----:B------:R-:W-:Y:S01]  /*60f0*/  ISETP.GE.U32.AND P6, PT, R3, 0x7fffff61, PT ;  /* 0x7fffff610300780c */ /* 0x000fe20003fc6070 */
[----:B------:R-:W-:Y:S01]  /*6100*/  LDGSTS.E [R248+0x18000], desc[UR60][R206.64], !P0 ;  /* 0x18000000cef87fae */ /* 0x000fe2000c12187c */
[----:B------:R-:W-:Y:S01]  /*6110*/  ISETP.GE.U32.AND P0, PT, R5, 0x7fffff05, PT ;  /* 0x7fffff050500780c */ /* 0x000fe20003f06070 */
[C---:B------:R-:W-:Y:S01]  /*6120*/  VIADD R5, R4.reuse, 0xffffffc3 ;  /* 0xffffffc304057836 */ /* 0x040fe20000000000 */
[----:B------:R-:W3:Y:S01]  /*6130*/  LDC R6, c[0x0][0x230] ;  /* 0x00008c00ff067b82 */ /* 0x000ee20000000800 */
[C---:B------:R-:W-:Y:S01]  /*6140*/  VIADD R3, R4.reuse, 0xffffffc2 ;  /* 0xffffffc204037836 */ /* 0x040fe20000000000 */
[----:B------:R-:W-:Y:S02]  /*6150*/  LDGSTS.E [R248+0x18004], desc[UR60][R208.64], !P4 ;  /* 0x18004000d0f87fae */ /* 0x000fe4000e12187c */
[----:B------:R-:W-:Y:S01]  /*6160*/  ISETP.GE.U32.AND P4, PT, R5, 0x7fffff44, PT ;  /* 0x7fffff440500780c */ /* 0x000fe20003f86070 */
[C---:B------:R-:W-:Y:S01]  /*6170*/  VIADD R5, R4.reuse, 0xffffffc1 ;  /* 0xffffffc104057836 */ /* 0x040fe20000000000 */
[----:B------:R-:W-:Y:S01]  /*6180*/  LDGSTS.E [R248+0x18008], desc[UR60][R210.64], !P1 ;  /* 0x18008000d2f87fae */ /* 0x000fe2000c92187c */
[----:B------:R-:W-:Y:S01]  /*6190*/  ISETP.GE.U32.AND P1, PT, R3, 0x7fffff43, PT ;  /* 0x7fffff430300780c */ /* 0x000fe20003f26070 */
[C---:B------:R-:W-:Y:S01]  /*61a0*/  VIADD R3, R4.reuse, 0xffffffc0 ;  /* 0xffffffc004037836 */ /* 0x040fe20000000000 */
[----:B------:R-:W1:Y:S01]  /*61b0*/  LDC R249, c[0x0][0x230] ;  /* 0x00008c00fff97b82 */ /* 0x000e620000000800 */
[----:B------:R-:W-:Y:S04]  /*61c0*/  STL.64 [R1+0x5e0], R138 ;  /* 0x0005e08a01007387 */ /* 0x000fe80000100a00 */
[----:B------:R-:W-:Y:S01]  /*61d0*/  LDGSTS.E [R248+0x1800c], desc[UR60][R212.64], !P0 ;  /* 0x1800c000d4f87fae */ /* 0x000fe2000c12187c */
[----:B------:R-:W-:Y:S01]  /*61e0*/  ISETP.GE.U32.AND P0, PT, R5, 0x7fffff42, PT ;  /* 0x7fffff420500780c */ /* 0x000fe20003f06070 */
[----:B------:R-:W-:-:S02]  /*61f0*/  VIADD R5, R4, 0xffffffa3 ;  /* 0xffffffa304057836 */ /* 0x000fc40000000000 */
[----:B------:R-:W-:Y:S01]  /*6200*/  LDGSTS.E [R7], desc[UR60][R222.64], !P5 ;  /* 0x00000000de077fae */ /* 0x000fe2000e92187c */
        /* <DEDUP_REMOVED lines=10> */
[----:B--2---:R-:W-:Y:S02]  /*62b0*/  VIADD R5, R252, 0xffffff83 ;  /* 0xffffff83fc057836 */ /* 0x004fe40000000000 */
[----:B------:R-:W-:Y:S01]  /*62c0*/  LDGSTS.E [R7+0x8000], desc[UR60][R228.64], !P4 ;  /* 0x08000000e4077fae */ /* 0x000fe2000e12187c */
[----:B------:R-:W-:Y:S01]  /*62d0*/  ISETP.GE.U32.AND P4, PT, R3, 0x7fffff21, PT ;  /* 0x7fffff210300780c */ /* 0x000fe20003f86070 */
[----:B----4-:R-:W-:Y:S01]  /*62e0*/  VIADD R3, R10, 0xffffff82 ;  /* 0xffffff820a037836 */ /* 0x010fe20000000000 */
[----:B------:R-:W2:Y:S01]  /*62f0*/  LDC R252, c[0x0][0x230] ;  /* 0x00008c00fffc7b82 */ /* 0x000ea20000000800 */
[----:B------:R-:W-:Y:S01]  /*6300*/  LDGSTS.E [R7+0x8004], desc[UR60][R226.64], !P1 ;  /* 0x08004000e2077fae */ /* 0x000fe2000c92187c */
[----:B------:R-:W-:Y:S01]  /*6310*/  ISETP.GE.U32.AND P1, PT, R5, 0x7fffff04, PT ;  /* 0x7fffff040500780c */ /* 0x000fe20003f26070 */
[----:B---3--:R-:W-:-:S02]  /*6320*/  VIADD R5, R6, 0xffffff80 ;  /* 0xffffff8006057836 */ /* 0x008fc40000000000 */
[----:B------:R-:W-:Y:S01]  /*6330*/  LDGSTS.E [R7+0x8008], desc[UR60][R224.64], !P0 ;  /* 0x08008000e0077fae */ /* 0x000fe2000c12187c */
[----:B------:R-:W-:Y:S02]  /*6340*/  ISETP.GE.U32.AND P0, PT, R3, 0x7fffff03, PT ;  /* 0x7fffff030300780c */ /* 0x000fe40003f06070 */
[----:B------:R-:W3:Y:S01]  /*6350*/  LDC R10, c[0x0][0x230] ;  /* 0x00008c00ff0a7b82 */ /* 0x000ee20000000800 */
[----:B------:R-:W-:Y:S01]  /*6360*/  LDGSTS.E [R7+0x800c], desc[UR60][R16.64], !P5 ;  /* 0x0800c00010077fae */ /* 0x000fe2000e92187c */
[----:B------:R-:W-:-:S03]  /*6370*/  ISETP.GT.AND P5, PT, R94, 0x7f, PT ;  /* 0x0000007f5e00780c */ /* 0x000fc60003fa4270 */
[----:B------:R-:W-:Y:S01]  /*6380*/  LDGSTS.E [R7+0x10000], desc[UR60][R234.64], !P3 ;  /* 0x10000000ea077fae */ /* 0x000fe2000d92187c */
[----:B------:R-:W-:Y:S01]  /*6390*/  ISETP.GE.AND P3, PT, R251, R6, PT ;  /* 0x00000006fb00720c */ /* 0x000fe20003f66270 */
[----:B-1----:R-:W-:Y:S01]  /*63a0*/  VIADD R6, R249, 0xffffff81 ;  /* 0xffffff81f9067836 */ /* 0x002fe20000000000 */
[----:B------:R-:W-:Y:S01]  /*63b0*/  SEL R3, RZ, 0x4, !P5 ;  /* 0x00000004ff037807 */ /* 0x000fe20006800000 */
[----:B------:R-:W-:Y:S01]  /*63c0*/  STL.64 [R1+0x5e8], R110 ;  /* 0x0005e86e01007387 */ /* 0x000fe20000100a00 */
[----:B------:R-:W-:Y:S01]  /*63d0*/  ISETP.GE.AND P5, PT, R251, R5, PT ;  /* 0x00000005fb00720c */ /* 0x000fe20003fa6270 */
[----:B------:R-:W-:Y:S01]  /*63e0*/  IMAD.WIDE R236, R152, 0x4, R240 ;  /* 0x0000000498ec7825 */ /* 0x000fe200078e02f0 */
[----:B------:R-:W-:Y:S01]  /*63f0*/  SEL R4, R3, RZ, !P3 ;  /* 0x000000ff03047207 */ /* 0x000fe20005800000 */
[----:B------:R-:W-:Y:S01]  /*6400*/  STL.64 [R1+0x5f0], R112 ;  /* 0x0005f07001007387 */ /* 0x000fe20000100a00 */
[----:B------:R-:W-:Y:S01]  /*6410*/  SEL R3, RZ, 0x4, P5 ;  /* 0x00000004ff037807 */ /* 0x000fe20002800000 */
[----:B------:R-:W1:Y:S01]  /*6420*/  LDC R249, c[0x0][0x230] ;  /* 0x00008c00fff97b82 */ /* 0x000e620000000800 */
[----:B------:R-:W-:Y:S01]  /*6430*/  ISETP.GE.U32.AND P5, PT, R6, 0x7fffff02, PT ;  /* 0x7fffff020600780c */ /* 0x000fe20003fa6070 */
[----:B------:R-:W-:Y:S01]  /*6440*/  STL.64 [R1+0x5f8], R114 ;  /* 0x0005f87201007387 */ /* 0x000fe20000100a00 */
[----:B------:R-:W-:-:S03]  /*6450*/  ISETP.GT.AND P3, PT, R94, 0xff, PT ;  /* 0x000000ff5e00780c */ /* 0x000fc60003f64270 */
[----:B------:R-:W-:Y:S01]  /*6460*/  STL.64 [R1+0x600], R116 ;  /* 0x0006007401007387 */ /* 0x000fe20000100a00 */
[----:B------:R-:W-:-:S03]  /*6470*/  SEL R3, R3, RZ, P3 ;  /* 0x000000ff03037207 */ /* 0x000fc60001800000 */
[----:B------:R-:W-:Y:S01]  /*6480*/  STL.64 [R1+0x610], R244 ;  /* 0x000610f401007387 */ /* 0x000fe20000100a00 */
[----:B------:R-:W-:Y:S01]  /*6490*/  ISETP.NE.U32.AND P3, PT, R3, RZ, PT ;  /* 0x000000ff0300720c */ /* 0x000fe20003f65070 */
[----:B--2---:R-:W-:Y:S02]  /*64a0*/  VIADD R3, R252, 0xffffff7f ;  /* 0xffffff7ffc037836 */ /* 0x004fe40000000000 */
[----:B------:R-:W-:Y:S04]  /*64b0*/  STL.64 [R1+0x608], R118 ;  /* 0x0006087601007387 */ /* 0x000fe80000100a00 */
[----:B------:R-:W-:Y:S01]  /*64c0*/  LDGSTS.E [R7+0x10004], desc[UR60][R230.64], !P2 ;  /* 0x10004000e6077fae */ /* 0x000fe2000d12187c */
[----:B------:R-:W-:Y:S01]  /*64d0*/  ISETP.GE.U32.AND P2, PT, R5, 0x7fffff01, PT ;  /* 0x7fffff010500780c */ /* 0x000fe20003f46070 */
[----:B------:R-:W2:Y:S02]  /*64e0*/  LDC R252, c[0x0][0x230] ;  /* 0x00008c00fffc7b82 */ /* 0x000ea40000000800 */
[----:B------:R4:W-:Y:S04]  /*64f0*/  STL.64 [R1+0x618], R120 ;  /* 0x0006187801007387 */ /* 0x0009e80000100a00 */
[----:B------:R-:W-:Y:S01]  /*6500*/  LDGSTS.E [R7+0x10008], desc[UR60][R156.64], !P6 ;  /* 0x100080009c077fae */ /* 0x000fe2000f12187c */
[----:B------:R-:W-:-:S03]  /*6510*/  ISETP.NE.U32.AND P6, PT, R4, RZ, PT ;  /* 0x000000ff0400720c */ /* 0x000fc60003fc5070 */
[----:B------:R1:W-:Y:S04]  /*6520*/  STL [R1+0x254], R94 ;  /* 0x0002545e01007387 */ /* 0x0003e80000100800 */
[----:B------:R-:W-:Y:S04]  /*6530*/  LDGSTS.E [R7+0x1000c], desc[UR60][R20.64], !P4 ;  /* 0x1000c00014077fae */ /* 0x000fe8000e12187c */
[----:B------:R-:W-:Y:S04]  /*6540*/  LDGSTS.E [R7+0x18000], desc[UR60][R92.64], !P1 ;  /* 0x180000005c077fae */ /* 0x000fe8000c92187c */
[----:B------:R-:W-:Y:S04]  /*6550*/  LDGSTS.E [R7+0x18004], desc[UR60][R88.64], !P0 ;  /* 0x1800400058077fae */ /* 0x000fe8000c12187c */
[----:B------:R-:W2:Y:S01]  /*6560*/  LDL.64 R20, [R1+0x158] ;  /* 0x0001580001147983 */ /* 0x000ea20000100a00 */
[----:B------:R-:W-:Y:S01]  /*6570*/  VIADD R4, R91, 0xffffff7e ;  /* 0xffffff7e5b047836 */ /* 0x000fe20000000000 */
[----:B------:R-:W-:Y:S01]  /*6580*/  ISETP.GE.U32.AND P4, PT, R3, 0x7fffff00, PT ;  /* 0x7fffff000300780c */ /* 0x000fe20003f86070 */
[----:B------:R-:W-:Y:S01]  /*6590*/  VIADD R3, R90, 0xffffff7d ;  /* 0xffffff7d5a037836 */ /* 0x000fe20000000000 */
[----:B------:R-:W-:Y:S01]  /*65a0*/  LDGSTS.E [R7+0x18008], desc[UR60][R22.64], !P5 ;  /* 0x1800800016077fae */ /* 0x000fe2000e92187c */
[----:B------:R-:W-:Y:S01]  /*65b0*/  LOP3.LUT R5, R0, 0x40, RZ, 0x3c, !PT ;  /* 0x0000004000057812 */ /* 0x000fe200078e3cff */
[----:B------:R-:W1:Y:S01]  /*65c0*/  LDC R91, c[0x0][0x230] ;  /* 0x00008c00ff5b7b82 */ /* 0x000e620000000800 */
[----:B------:R-:W-:Y:S01]  /*65d0*/  ISETP.GE.U32.AND P1, PT, R4, 0x7ffffeff, PT ;  /* 0x7ffffeff0400780c */ /* 0x000fe20003f26070 */
[----:B------:R-:W2:Y:S01]  /*65e0*/  LDL.64 R156, [R1+0x118] ;  /* 0x00011800019c7983 */ /* 0x000ea20000100a00 */
[----:B------:R-:W-:Y:S01]  /*65f0*/  VIADD R4, R11, 0xffffff7c ;  /* 0xffffff7c0b047836 */ /* 0x000fe20000000000 */
[----:B------:R-:W-:Y:S01]  /*6600*/  ISETP.GE.U32.AND P0, PT, R3, 0x7ffffefe, PT ;  /* 0x7ffffefe0300780c */ /* 0x000fe20003f06070 */
[----:B---3--:R-:W-:Y:S01]  /*6610*/  VIADD R3, R10, 0xffffff7b ;  /* 0xffffff7b0a037836 */ /* 0x008fe20000000000 */
[----:B------:R-:W-:Y:S01]  /*6620*/  LDGSTS.E [R7+0x1800c], desc[UR60][R12.64], !P2 ;  /* 0x1800c0000c077fae */ /* 0x000fe2000d12187c */
[----:B------:R-:W-:Y:S01]  /*6630*/  LOP3.LUT R6, R0, 0x60, RZ, 0x3c, !PT ;  /* 0x0000006000067812 */ /* 0x000fe200078e3cff */
[----:B------:R-:W3:Y:S02]  /*6640*/  LDC R90, c[0x0][0x230] ;  /* 0x00008c00ff5a7b82 */ /* 0x000ee40000000800 */
[----:B------:R-:W3:Y:S01]  /*6650*/  LDL.64 R22, [R1+0x138] ;  /* 0x0001380001167983 */ /* 0x000ee20000100a00 */
[----:B------:R-:W-:-:S02]  /*6660*/  ISETP.GE.U32.AND P5, PT, R4, 0x7ffffefd, PT ;  /* 0x7ffffefd0400780c */ /* 0x000fc40003fa6070 */
[C---:B------:R-:W-:Y:S01]  /*6670*/  LOP3.LUT R4, R0.reuse, 0x20, RZ, 0x3c, !PT ;  /* 0x0000002000047812 */ /* 0x040fe200078e3cff */
[----:B------:R-:W0:Y:S01]  /*6680*/  LDGDEPBAR ;  /* 0x00000000000079af */ /* 0x000e220000000000 */
[----:B------:R-:W-:Y:S01]  /*6690*/  ISETP.GE.U32.AND P2, PT, R3, 0x7ffffefc, PT ;  /* 0x7ffffefc0300780c */ /* 0x000fe20003f46070 */
[----:B------:R-:W-:Y:S02]  /*66a0*/  VIADD R3, R0, UR8 ;  /* 0x0000000800037c36 */ /* 0x000fe40008000000 */
[----:B------:R-:W5:Y:S04]  /*66b0*/  LDL.LU R0, [R1+0x620] ;  /* 0x0006200001007983 */ /* 0x000f680000300800 */
[----:B------:R1:W-:Y:S04]  /*66c0*/  STL [R1+0x504], R4 ;  /* 0x0005040401007387 */ /* 0x0003e80000100800 */
[----:B------:R1:W-:Y:S04]  /*66d0*/  STL [R1+0x500], R5 ;  /* 0x0005000501007387 */ /* 0x0003e80000100800 */
[----:B------:R1:W-:Y:S04]  /*66e0*/  STL [R1+0x4fc], R6 ;  /* 0x0004fc0601007387 */ /* 0x0003e80000100800 */
[----:B----4-:R-:W4:Y:S04]  /*66f0*/  LDL.64 R120, [R1+0xf8] ;  /* 0x0000f80001787983 */ /* 0x010f280000100a00 */
[----:B------:R-:W4:Y:S04]  /*6700*/  LDL.64 R244, [R1+0xd8] ;  /* 0x0000d80001f47983 */ /* 0x000f280000100a00 */
        /* <DEDUP_REMOVED lines=13> */
[----:B--2---:R-:W-:Y:S04]  /*67e0*/  LDGSTS.E [R3+0x60000], desc[UR60][R20.64], P6 ;  /* 0x6000000014037fae */ /* 0x004fe8000b12187c */
[----:B------:R-:W2:Y:S04]  /*67f0*/  LDL.64 R20, [R1+0xd0] ;  /* 0x0000d00001147983 */ /* 0x000ea80000100a00 */
[----:B---3--:R-:W-:Y:S04]  /*6800*/  LDGSTS.E [R3+0x60400], desc[UR60][R22.64], P6 ;  /* 0x6040000016037fae */ /* 0x008fe8000b12187c */
[----:B------:R-:W-:Y:S04]  /*6810*/  LDGSTS.E [R3+0x60800], desc[UR60][R156.64], P6 ;  /* 0x608000009c037fae */ /* 0x000fe8000b12187c */
[----:B------:R-:W3:Y:S04]  /*6820*/  LDL.64 R22, [R1+0xe8] ;  /* 0x0000e80001167983 */ /* 0x000ee80000100a00 */
[----:B------:R3:W-:Y:S04]  /*6830*/  STL.64 [R1+0x160], R236 ;  /* 0x000160ec01007387 */ /* 0x0007e80000100a00 */
[----:B------:R-:W3:Y:S04]  /*6840*/  LDL.64 R104, [R1+0xc8] ;  /* 0x0000c80001687983 */ /* 0x000ee80000100a00 */
[----:B------:R-:W3:Y:S04]  /*6850*/  LDL.64 R126, [R1+0xa8] ;  /* 0x0000a800017e7983 */ /* 0x000ee80000100a00 */
[----:B------:R-:W3:Y:S04]  /*6860*/  LDL.64 R100, [R1+0x88] ;  /* 0x0000880001647983 */ /* 0x000ee80000100a00 */
[----:B------:R-:W3:Y:S04]  /*6870*/  LDL.64 R88, [R1+0x68] ;  /* 0x0000680001587983 */ /* 0x000ee80000100a00 */
[----:B------:R-:W3:Y:S04]  /*6880*/  LDL.64 R108, [R1+0x140] ;  /* 0x00014000016c7983 */ /* 0x000ee80000100a00 */
[----:B------:R-:W3:Y:S04]  /*6890*/  LDL.64 R12, [R1+0x120] ;  /* 0x00012000010c7983 */ /* 0x000ee80000100a00 */
[----:B-1----:R-:W3:Y:S04]  /*68a0*/  LDL.64 R94, [R1+0x100] ;  /* 0x00010000015e7983 */ /* 0x002ee80000100a00 */
[----:B------:R-:W3:Y:S04]  /*68b0*/  LDL.64 R92, [R1+0xe0] ;  /* 0x0000e000015c7983 */ /* 0x000ee80000100a00 */
[----:B------:R-:W3:Y:S04]  /*68c0*/  LDL.64 R242, [R1+0xc0] ;  /* 0x0000c00001f27983 */ /* 0x000ee80000100a00 */
[----:B------:R-:W3:Y:S01]  /*68d0*/  LDL.64 R156, [R1+0xa0] ;  /* 0x0000a000019c7983 */ /* 0x000ee20000100a00 */
[----:B------:R-:W-:-:S03]  /*68e0*/  VIADD R4, R4, UR8 ;  /* 0x0000000804047c36 */ /* 0x000fc60008000000 */
[----:B----4-:R-:W-:Y:S04]  /*68f0*/  LDGSTS.E [R3+0x60c00], desc[UR60][R120.64], P6 ;  /* 0x60c0000078037fae */ /* 0x010fe8000b12187c */
[----:B------:R-:W4:Y:S04]  /*6900*/  LDL.64 R240, [R1+0x80] ;  /* 0x0000800001f07983 */ /* 0x000f280000100a00 */
[----:B------:R-:W-:Y:S04]  /*6910*/  LDGSTS.E [R3+0x61000], desc[UR60][R244.64], P6 ;  /* 0x61000000f4037fae */ /* 0x000fe8000b12187c */
[----:B------:R-:W4:Y:S04]  /*6920*/  LDL.LU.64 R120, [R1+0x618] ;  /* 0x0006180001787983 */ /* 0x000f280000300a00 */
[----:B------:R-:W-:Y:S04]  /*6930*/  LDGSTS.E [R3+0x61400], desc[UR60][R118.64], P6 ;  /* 0x6140000076037fae */ /* 0x000fe8000b12187c */
[----:B------:R-:W4:Y:S04]  /*6940*/  LDL.LU.64 R244, [R1+0x610] ;  /* 0x0006100001f47983 */ /* 0x000f280000300a00 */
[----:B------:R-:W-:Y:S04]  /*6950*/  LDGSTS.E [R3+0x61800], desc[UR60][R116.64], P6 ;  /* 0x6180000074037fae */ /* 0x000fe8000b12187c */
[----:B------:R-:W4:Y:S04]  /*6960*/  LDL.LU.64 R118, [R1+0x608] ;  /* 0x0006080001767983 */ /* 0x000f280000300a00 */
[----:B------:R-:W-:Y:S04]  /*6970*/  LDGSTS.E [R3+0x61c00], desc[UR60][R114.64], P6 ;  /* 0x61c0000072037fae */ /* 0x000fe8000b12187c */
[----:B------:R-:W4:Y:S04]  /*6980*/  LDL.LU.64 R116, [R1+0x600] ;  /* 0x0006000001747983 */ /* 0x000f280000300a00 */
[----:B------:R-:W-:Y:S01]  /*6990*/  LDGSTS.E [R4+0x60100], desc[UR60][R112.64], P6 ;  /* 0x6010000070047fae */ /* 0x000fe2000b12187c */
[----:B------:R-:W-:-:S03]  /*69a0*/  IADD3 R5, R5, UR8, RZ ;  /* 0x0000000805057c10 */ /* 0x000fc6000fffe0ff */
[----:B------:R-:W4:Y:S04]  /*69b0*/  LDL.LU.64 R114, [R1+0x5f8] ;  /* 0x0005f80001727983 */ /* 0x000f280000300a00 */
[----:B------:R-:W-:Y:S04]  /*69c0*/  LDGSTS.E [R4+0x60500], desc[UR60][R110.64], P6 ;  /* 0x605000006e047fae */ /* 0x000fe8000b12187c */
[----:B------:R-:W4:Y:S04]  /*69d0*/  LDL.LU.64 R112, [R1+0x5f0] ;  /* 0x0005f00001707983 */ /* 0x000f280000300a00 */
[----:B------:R-:W-:Y:S04]  /*69e0*/  LDGSTS.E [R4+0x60900], desc[UR60][R138.64], P6 ;  /* 0x609000008a047fae */ /* 0x000fe8000b12187c */
[----:B------:R-:W4:Y:S04]  /*69f0*/  LDL.LU.64 R110, [R1+0x5e8] ;  /* 0x0005e800016e7983 */ /* 0x000f280000300a00 */
[----:B------:R-:W-:Y:S04]  /*6a00*/  LDGSTS.E [R4+0x60d00], desc[UR60][R250.64], P6 ;  /* 0x60d00000fa047fae */ /* 0x000fe8000b12187c */
[----:B------:R-:W4:Y:S01]  /*6a10*/  LDL.LU.64 R138, [R1+0x5e0] ;  /* 0x0005e000018a7983 */ /* 0x000f220000300a00 */
[----:B------:R-:W-:-:S03]  /*6a20*/  VIADD R6, R6, UR8 ;  /* 0x0000000806067c36 */ /* 0x000fc60008000000 */
[----:B--2---:R-:W-:Y:S04]  /*6a30*/  LDGSTS.E [R4+0x61100], desc[UR60][R20.64], P6 ;  /* 0x6110000014047fae */ /* 0x004fe8000b12187c */
[----:B------:R-:W-:Y:S04]  /*6a40*/  LDGSTS.E [R4+0x61500], desc[UR60][R106.64], P6 ;  /* 0x615000006a047fae */ /* 0x000fe8000b12187c */
[----:B------:R-:W-:Y:S04]  /*6a50*/  LDGSTS.E [R4+0x61900], desc[UR60][R10.64], P6 ;  /* 0x619000000a047fae */ /* 0x000fe8000b12187c */
[----:B------:R-:W2:Y:S04]  /*6a60*/  LDL.LU.64 R20, [R1+0x28] ;  /* 0x0000280001147983 */ /* 0x000ea80000300a00 */
[----:B------:R-:W2:Y:S04]  /*6a70*/  LDL.LU.64 R250, [R1+0x20] ;  /* 0x0000200001fa7983 */ /* 0x000ea80000300a00 */
[----:B------:R-:W2:Y:S04]  /*6a80*/  LDL.LU.64 R106, [R1+0x5d8] ;  /* 0x0005d800016a7983 */ /* 0x000ea80000300a00 */
[----:B------:R-:W2:Y:S04]  /*6a90*/  LDL.LU.64 R10, [R1+0x5d0] ;  /* 0x0005d000010a7983 */ /* 0x000ea80000300a00 */
[----:B------:R-:W-:Y:S04]  /*6aa0*/  LDGSTS.E [R4+0x61d00], desc[UR60][R124.64], P6 ;  /* 0x61d000007c047fae */ /* 0x000fe8000b12187c */
[----:B------:R-:W-:Y:S04]  /*6ab0*/  LDGSTS.E [R5+0x60200], desc[UR60][R102.64], P6 ;  /* 0x6020000066057fae */ /* 0x000fe8000b12187c */
[----:B------:R-:W-:Y:S04]  /*6ac0*/  LDGSTS.E [R5+0x60600], desc[UR60][R122.64], P6 ;  /* 0x606000007a057fae */ /* 0x000fe8000b12187c */
[----:B------:R-:W2:Y:S04]  /*6ad0*/  LDL.LU.64 R124, [R1+0x5c8] ;  /* 0x0005c800017c7983 */ /* 0x000ea80000300a00 */
[----:B------:R-:W2:Y:S04]  /*6ae0*/  LDL.LU.64 R102, [R1+0x5c0] ;  /* 0x0005c00001667983 */ /* 0x000ea80000300a00 */
[----:B------:R-:W2:Y:S04]  /*6af0*/  LDL.LU.64 R122, [R1+0x5b8] ;  /* 0x0005b800017a7983 */ /* 0x000ea80000300a00 */
[----:B------:R-:W-:Y:S04]  /*6b00*/  LDGSTS.E [R5+0x60a00], desc[UR60][R98.64], P6 ;  /* 0x60a0000062057fae */ /* 0x000fe8000b12187c */
[----:B---3--:R-:W-:Y:S04]  /*6b10*/  LDGSTS.E [R5+0x60e00], desc[UR60][R22.64], P6 ;  /* 0x60e0000016057fae */ /* 0x008fe8000b12187c */
[----:B------:R-:W-:Y:S04]  /*6b20*/  LDGSTS.E [R5+0x61200], desc[UR60][R104.64], P6 ;  /* 0x6120000068057fae */ /* 0x000fe8000b12187c */
[----:B------:R-:W3:Y:S04]  /*6b30*/  LDL.LU.64 R98, [R1+0x5b0] ;  /* 0x0005b00001627983 */ /* 0x000ee80000300a00 */
[----:B------:R-:W3:Y:S04]  /*6b40*/  LDL.LU.64 R22, [R1+0x18] ;  /* 0x0000180001167983 */ /* 0x000ee80000300a00 */
[----:B------:R-:W3:Y:S04]  /*6b50*/  LDL.LU.64 R104, [R1+0x5a8] ;  /* 0x0005a80001687983 */ /* 0x000ee80000300a00 */
[----:B------:R-:W-:Y:S04]  /*6b60*/  LDGSTS.E [R5+0x61600], desc[UR60][R126.64], P6 ;  /* 0x616000007e057fae */ /* 0x000fe8000b12187c */
[----:B------:R-:W-:Y:S04]  /*6b70*/  LDGSTS.E [R5+0x61a00], desc[UR60][R100.64], P6 ;  /* 0x61a0000064057fae */ /* 0x000fe8000b12187c */
        /* <DEDUP_REMOVED lines=16> */
[----:B----4-:R1:W-:Y:S01]  /*6c80*/  LDGSTS.E [R6+0x61b00], desc[UR60][R240.64], P6 ;  /* 0x61b00000f0067fae */ /* 0x0103e2000b12187c */
[----:B------:R-:W-:Y:S01]  /*6c90*/  VIADD R249, R249, 0xffffff7a ;  /* 0xffffff7af9f97836 */ /* 0x000fe20000000000 */
[----:B-1----:R-:W1:Y:S01]  /*6ca0*/  LDC R241, c[0x0][0x230] ;  /* 0x00008c00fff17b82 */ /* 0x002e620000000800 */
[----:B--2---:R-:W-:-:S04]  /*6cb0*/  IMAD.WIDE R20, R152, 0x4, R20 ;  /* 0x0000000498147825 */ /* 0x004fc800078e0214 */
[----:B------:R-:W-:-:S04]  /*6cc0*/  IMAD.WIDE R250, R152, 0x4, R250 ;  /* 0x0000000498fa7825 */ /* 0x000fc800078e02fa */
[----:B---3--:R-:W-:Y:S01]  /*6cd0*/  IMAD.WIDE R22, R152, 0x4, R22 ;  /* 0x0000000498167825 */ /* 0x008fe200078e0216 */
[----:B------:R-:W-:Y:S04]  /*6ce0*/  LDGSTS.E [R6+0x61f00], desc[UR60][R156.64], P6 ;  /* 0x61f000009c067fae */ /* 0x000fe8000b12187c */
[----:B------:R-:W0:Y:S01]  /*6cf0*/  LDGDEPBAR ;  /* 0x00000000000079af */ /* 0x000e220000000000 */
[----:B------:R-:W-:Y:S06]  /*6d00*/  BAR.SYNC.DEFER_BLOCKING 0x0 ;  /* 0x0000000000007b1d */ /* 0x000fec0000010000 */
[----:B------:R-:W-:Y:S01]  /*6d10*/  @!PT LDS RZ, [RZ] ;  /* 0x00000000fffff984 */ /* 0x000fe20000000800 */
[----:B------:R-:W-:Y:S01]  /*6d20*/  @!PT LDS RZ, [RZ] ;  /* 0x00000000fffff984 */ /* 0x000fe20000000800 */
[----:B------:R-:W-:Y:S01]  /*6d30*/  @!PT LDS RZ, [RZ] ;  /* 0x00000000fffff984 */ /* 0x000fe20000000800 */
[----:B------:R-:W-:Y:S04]  /*6d40*/  LDGSTS.E [R242+0x20000], desc[UR60][R236.64], !P4 ;  /* 0x20000000ecf27fae */ /* 0x000fe8000e12187c */
[----:B------:R-:W-:Y:S04]  /*6d50*/  LDGSTS.E [R242+0x20004], desc[UR60][R20.64], !P1 ;  /* 0x2000400014f27fae */ /* 0x000fe8000c92187c */
[----:B------:R2:W-:Y:S04]  /*6d60*/  LDGSTS.E [R242+0x20008], desc[UR60][R250.64], !P0 ;  /* 0x20008000faf27fae */ /* 0x0005e8000c12187c */
[----:B------:R-:W3:Y:S04]  /*6d70*/  LDL.LU.64 R236, [R1+0x558] ;  /* 0x0005580001ec7983 */ /* 0x000ee80000300a00 */
[----:B------:R4:W-:Y:S04]  /*6d80*/  STL.64 [R1+0x28], R20 ;  /* 0x0000281401007387 */ /* 0x0009e80000100a00 */
[----:B------:R-:W-:Y:S04]  /*6d90*/  LDGSTS.E [R242+0x2000c], desc[UR60][R22.64], !P5 ;  /* 0x2000c00016f27fae */ /* 0x000fe8000e92187c */
[----:B----4-:R-:W2:Y:S04]  /*6da0*/  LDL.LU.64 R20, [R1+0x550] ;  /* 0x0005500001147983 */ /* 0x010ea80000300a00 */
[----:B------:R-:W-:Y:S04]  /*6db0*/  STL.64 [R1+0x20], R250 ;  /* 0x000020fa01007387 */ /* 0x000fe80000100a00 */
[----:B------:R4:W-:Y:S04]  /*6dc0*/  STL.64 [R1+0x18], R22 ;  /* 0x0000181601007387 */ /* 0x0009e80000100a00 */
[----:B----4-:R-:W4:Y:S01]  /*6dd0*/  LDL.LU.64 R22, [R1+0x548] ;  /* 0x0005480001167983 */ /* 0x010f220000300a00 */
[----:B------:R-:W-:-:S02]  /*6de0*/  ISETP.GE.U32.AND P6, PT, R249, 0x7ffffefb, PT ;  /* 0x7ffffefbf900780c */ /* 0x000fc40003fc6070 */
[----:B------:R-:W2:Y:S01]  /*6df0*/  LDC R249, c[0x0][0x230] ;  /* 0x00008c00fff97b82 */ /* 0x000ea20000000800 */
[----:B------:R-:W-:Y:S02]  /*6e00*/  VIADD R240, R252, 0xffffff5f ;  /* 0xffffff5ffcf07836 */ /* 0x000fe40000000000 */
[----:B-1----:R-:W-:-:S03]  /*6e10*/  VIADD R241, R241, 0xffffff5e ;  /* 0xffffff5ef1f17836 */ /* 0x002fc60000000000 */
[----:B------:R-:W-:Y:S02]  /*6e20*/  ISETP.GE.U32.AND P4, PT, R240, 0x7ffffee0, PT ;  /* 0x7ffffee0f000780c */ /* 0x000fe40003f86070 */
[----:B------:R-:W1:Y:S01]  /*6e30*/  LDC R252, c[0x0][0x230] ;  /* 0x00008c00fffc7b82 */ /* 0x000e620000000800 */
[----:B------:R-:W-:Y:S01]  /*6e40*/  VIADD R240, R91, 0xffffff5d ;  /* 0xffffff5d5bf07836 */ /* 0x000fe20000000000 */
[----:B------:R-:W-:-:S06]  /*6e50*/  ISETP.GE.U32.AND P1, PT, R241, 0x7ffffedf, PT ;  /* 0x7ffffedff100780c */ /* 0x000fcc0003f26070 */
[----:B------:R-:W1:Y:S01]  /*6e60*/  LDC R91, c[0x0][0x230] ;  /* 0x00008c00ff5b7b82 */ /* 0x000e620000000800 */
[----:B------:R-:W-:Y:S01]  /*6e70*/  ISETP.GE.U32.AND P0, PT, R240, 0x7ffffede, PT ;  /* 0x7ffffedef000780c */ /* 0x000fe20003f06070 */
[----:B------:R-:W-:-:S06]  /*6e80*/  VIADD R240, R97, 0xffffff5c ;  /* 0xffffff5c61f07836 */ /* 0x000fcc0000000000 */
[----:B------:R-:W1:Y:S01]  /*6e90*/  LDC R241, c[0x0][0x230] ;  /* 0x00008c00fff17b82 */ /* 0x000e620000000800 */
[----:B------:R-:W-:-:S07]  /*6ea0*/  ISETP.GE.U32.AND P5, PT, R240, 0x7ffffedd, PT ;  /* 0x7ffffeddf000780c */ /* 0x000fce0003fa6070 */
[----:B------:R-:W1:Y:S01]  /*6eb0*/  LDC R240, c[0x0][0x230] ;  /* 0x00008c00fff07b82 */ /* 0x000e620000000800 */
[----:B--2---:R-:W-:-:S04]  /*6ec0*/  IMAD.WIDE R250, R152, 0x4, R20 ;  /* 0x0000000498fa7825 */ /* 0x004fc800078e0214 */
[----:B------:R-:W-:Y:S01]  /*6ed0*/  VIADD R20, R90, 0xffffff3f ;  /* 0xffffff3f5a147836 */ /* 0x000fe20000000000 */
[----:B------:R2:W-:Y:S02]  /*6ee0*/  STL.64 [R1+0x1f8], R250 ;  /* 0x0001f8fa01007387 */ /* 0x0005e40000100a00 */
[----:B------:R-:W3:Y:S02]  /*6ef0*/  LDC R90, c[0x0][0x230] ;  /* 0x00008c00ff5a7b82 */ /* 0x000ee40000000800 */
[----:B------:R2:W-:Y:S01]  /*6f00*/  LDGSTS.E [R242+0x28000], desc[UR60][R250.64], !P4 ;  /* 0x28000000faf27fae */ /* 0x0005e2000e12187c */
[----:B------:R-:W-:Y:S01]  /*6f10*/  ISETP.GE.U32.AND P4, PT, R20, 0x7ffffec0, PT ;  /* 0x7ffffec01400780c */ /* 0x000fe20003f86070 */
[----:B------:R-:W-:Y:S02]  /*6f20*/  VIADD R20, R249, 0xffffff3e ;  /* 0xffffff3ef9147836 */ /* 0x000fe40000000000 */
[----:B------:R-:W-:Y:S02]  /*6f30*/  VIADD R21, R96, 0xffffff3d ;  /* 0xffffff3d60157836 */ /* 0x000fe40000000000 */
[----:B--2---:R-:W-:-:S02]  /*6f40*/  IMAD.WIDE R250, R152, 0x4, R36 ;  /* 0x0000000498fa7825 */ /* 0x004fc400078e0224 */
[----:B------:R-:W2:Y:S03]  /*6f50*/  LDC R36, c[0x0][0x230] ;  /* 0x00008c00ff247b82 */ /* 0x000ea60000000800 */
[----:B------:R1:W-:Y:S01]  /*6f60*/  LDGSTS.E [R242+0x28004], desc[UR60][R250.64], !P1 ;  /* 0x28004000faf27fae */ /* 0x0003e2000c92187c */
[----:B------:R-:W-:Y:S01]  /*6f70*/  ISETP.GE.U32.AND P1, PT, R20, 0x7ffffebf, PT ;  /* 0x7ffffebf1400780c */ /* 0x000fe20003f26070 */
[----:B----4-:R-:W-:-:S04]  /*6f80*/  IMAD.WIDE R22, R152, 0x4, R22 ;  /* 0x0000000498167825 */ /* 0x010fc800078e0216 */
[----:B------:R-:W-:Y:S01]  /*6f90*/  IMAD.WIDE R96, R152, 0x4, R24 ;  /* 0x0000000498607825 */ /* 0x000fe200078e0218 */
[----:B------:R4:W-:Y:S01]  /*6fa0*/  STL.64 [R1+0x200], R250 ;  /* 0x000200fa01007387 */ /* 0x0009e20000100a00 */
[----:B------:R-:W2:Y:S02]  /*6fb0*/  LDC R24, c[0x0][0x230] ;  /* 0x00008c00ff187b82 */ /* 0x000ea40000000800 */
[----:B-1----:R-:W-:Y:S01]  /*6fc0*/  VIADD R20, R252, 0xffffff3c ;  /* 0xffffff3cfc147836 */ /* 0x002fe20000000000 */
[----:B------:R1:W-:Y:S04]  /*6fd0*/  STL.64 [R1+0x208], R22 ;  /* 0x0002081601007387 */ /* 0x0003e80000100a00 */
[----:B------:R1:W-:Y:S01]  /*6fe0*/  LDGSTS.E [R242+0x28008], desc[UR60][R22.64], !P0 ;  /* 0x2800800016f27fae */ /* 0x0003e2000c12187c */
[----:B------:R-:W-:Y:S01]  /*6ff0*/  ISETP.GE.U32.AND P0, PT, R21, 0x7ffffebe, PT ;  /* 0x7ffffebe1500780c */ /* 0x000fe20003f06070 */
[----:B------:R-:W-:Y:S01]  /*7000*/  VIADD R21, R91, 0xffffff1f ;  /* 0xffffff1f5b157836 */ /* 0x000fe20000000000 */
[----:B------:R-:W2:Y:S01]  /*7010*/  LDC R25, c[0x0][0x230] ;  /* 0x00008c00ff197b82 */ /* 0x000ea20000000800 */
[----:B------:R3:W-:Y:S01]  /*7020*/  STL.64 [R1+0x210], R96 ;  /* 0x0002106001007387 */ /* 0x0007e20000100a00 */
[----:B----4-:R-:W-:-:S03]  /*7030*/  IMAD.WIDE R250, R152, 0x4, R40 ;  /* 0x0000000498fa7825 */ /* 0x010fc600078e0228 */
[----:B------:R3:W-:Y:S01]  /*7040*/  LDGSTS.E [R242+0x2800c], desc[UR60][R96.64], !P5 ;  /* 0x2800c00060f27fae */ /* 0x0007e2000e92187c */
[----:B------:R-:W-:Y:S01]  /*7050*/  ISETP.GE.U32.AND P5, PT, R20, 0x7ffffebd, PT ;  /* 0x7ffffebd1400780c */ /* 0x000fe20003fa6070 */
[C---:B------:R-:W-:Y:S01]  /*7060*/  IMAD.WIDE R92, R152.reuse, 0x4, R92 ;  /* 0x00000004985c7825 */ /* 0x040fe200078e025c */
[----:B------:R-:W4:Y:S01]  /*7070*/  LDC R37, c[0x0][0x230] ;  /* 0x00008c00ff257b82 */ /* 0x000f220000000800 */
[----:B------:R3:W-:Y:S02]  /*7080*/  STL.64 [R1+0x348], R250 ;  /* 0x000348fa01007387 */ /* 0x0007e40000100a00 */
[----:B------:R-:W-:Y:S02]  /*7090*/  VIADD R20, R241, 0xffffff1e ;  /* 0xffffff1ef1147836 */ /* 0x000fe40000000000 */
[----:B------:R3:W-:Y:S03]  /*70a0*/  LDGSTS.E [R242+0x30000], desc[UR60][R250.64], !P4 ;  /* 0x30000000faf27fae */ /* 0x0007e6000e12187c */
[----:B-1----:R-:W1:Y:S01]  /*70b0*/  LDC R22, c[0x0][0x230] ;  /* 0x00008c00ff167b82 */ /* 0x002e620000000800 */
[----:B---3--:R-:W-:Y:S01]  /*70c0*/  IMAD.WIDE R96, R152, 0x4, R26 ;  /* 0x0000000498607825 */ /* 0x008fe200078e021a */
[----:B------:R-:W-:-:S06]  /*70d0*/  ISETP.GE.U32.AND P4, PT, R21, 0x7ffffea0, PT ;  /* 0x7ffffea01500780c */ /* 0x000fcc0003f86070 */
[----:B------:R-:W3:Y:S01]  /*70e0*/  LDC R23, c[0x0][0x230] ;  /* 0x00008c00ff177b82 */ /* 0x000ee20000000800 */
[----:B------:R2:W-:Y:S01]  /*70f0*/  STL.64 [R1+0x350], R96 ;  /* 0x0003506001007387 */ /* 0x0005e20000100a00 */
[----:B------:R-:W-:-:S03]  /*7100*/  IMAD.WIDE R250, R152, 0x4, R30 ;  /* 0x0000000498fa7825 */ /* 0x000fc600078e021e */
[----:B------:R2:W-:Y:S01]  /*7110*/  LDGSTS.E [R242+0x30004], desc[UR60][R96.64], !P1 ;  /* 0x3000400060f27fae */ /* 0x0005e2000c92187c */
[----:B------:R-:W-:Y:S01]  /*7120*/  ISETP.GE.U32.AND P1, PT, R20, 0x7ffffe9f, PT ;  /* 0x7ffffe9f1400780c */ /* 0x000fe20003f26070 */
[----:B------:R-:W-:Y:S01]  /*7130*/  VIADD R20, R90, 0xffffff1c ;  /* 0xffffff1c5a147836 */ /* 0x000fe20000000000 */
[----:B------:R-:W4:Y:S01]  /*7140*/  LDC R27, c[0x0][0x230] ;  /* 0x00008c00ff1b7b82 */ /* 0x000f220000000800 */
[----:B------:R-:W-:-:S07]  /*7150*/  VIADD R21, R240, 0xffffff1d ;  /* 0xffffff1df0157836 */ /* 0x000fce0000000000 */
[----:B------:R-:W4:Y:S01]  /*7160*/  LDC R30, c[0x0][0x230] ;  /* 0x00008c00ff1e7b82 */ /* 0x000f220000000800 */
[----:B--2---:R-:W-:-:S05]  /*7170*/  IMAD.WIDE R96, R152, 0x4, R50 ;  /* 0x0000000498607825 */ /* 0x004fca00078e0232 */
[----:B------:R2:W-:Y:S02]  /*7180*/  STL.64 [R1+0x358], R96 ;  /* 0x0003586001007387 */ /* 0x0005e40000100a00 */
[----:B------:R-:W4:Y:S02]  /*7190*/  LDC R31, c[0x0][0x230] ;  /* 0x00008c00ff1f7b82 */ /* 0x000f240000000800 */
[----:B------:R-:W4:Y:S04]  /*71a0*/  LDL.LU.64 R90, [R1+0x8] ;  /* 0x00000800015a7983 */ /* 0x000f280000300a00 */
[----:B------:R-:W-:Y:S02]  /*71b0*/  LDGSTS.E [R242+0x30008], desc[UR60][R96.64], !P0 ;  /* 0x3000800060f27fae */ /* 0x000fe4000c12187c */
[----:B------:R-:W4:Y:S02]  /*71c0*/  LDC R26, c[0x0][0x230] ;  /* 0x00008c00ff1a7b82 */ /* 0x000f240000000800 */
[----:B------:R1:W-:Y:S04]  /*71d0*/  STL.64 [R1+0x360], R250 ;  /* 0x000360fa01007387 */ /* 0x0003e80000100a00 */
[----:B------:R1:W-:Y:S01]  /*71e0*/  LDGSTS.E [R242+0x3000c], desc[UR60][R250.64], !P5 ;  /* 0x3000c000faf27fae */ /* 0x0003e2000e92187c */
[----:B------:R-:W-:Y:S01]  /*71f0*/  ISETP.GE.U32.AND P5, PT, R20, 0x7ffffe9d, PT ;  /* 0x7ffffe9d1400780c */ /* 0x000fe20003fa6070 */
[----:B------:R-:W-:-:S02]  /*7200*/  IMAD.WIDE R240, R152, 0x4, R34 ;  /* 0x0000000498f07825 */ /* 0x000fc400078e0222 */
[----:B--2---:R-:W2:Y:S01]  /*7210*/  LDL.LU.64 R96, [R1] ;  /* 0x0000000001607983 */ /* 0x004ea20000300a00 */
[----:B------:R-:W-:Y:S01]  /*7220*/  ISETP.GE.U32.AND P0, PT, R21, 0x7ffffe9e, PT ;  /* 0x7ffffe9e1500780c */ /* 0x000fe20003f06070 */
[----:B------:R-:W-:Y:S01]  /*7230*/  VIADD R20, R24, 0xffffff78 ;  /* 0xffffff7818147836 */ /* 0x000fe20000000000 */
[----:B------:R-:W2:Y:S01]  /*7240*/  LDC R34, c[0x0][0x230] ;  /* 0x00008c00ff227b82 */ /* 0x000ea20000000800 */
[----:B-1----:R-:W-:-:S07]  /*7250*/  IMAD.WIDE R250, R152, 0x4, R54 ;  /* 0x0000000498fa7825 */ /* 0x002fce00078e0236 */
[----:B------:R-:W1:Y:S01]  /*7260*/  LDC R24, c[0x0][0x230] ;  /* 0x00008c00ff187b82 */ /* 0x000e620000000800 */
[----:B------:R3:W-:Y:S04]  /*7270*/  STL.64 [R1+0x4d8], R250 ;  /* 0x0004d8fa01007387 */ /* 0x0007e80000100a00 */
[----:B------:R3:W-:Y:S01]  /*7280*/  LDGSTS.E [R242+0x38000], desc[UR60][R250.64], !P4 ;  /* 0x38000000faf27fae */ /* 0x0007e2000e12187c */
[----:B------:R-:W-:Y:S02]  /*7290*/  VIADD R21, R22, 0xffffff79 ;  /* 0xffffff7916157836 */ /* 0x000fe40000000000 */
[----:B------:R-:W1:Y:S01]  /*72a0*/  LDC R35, c[0x0][0x230] ;  /* 0x00008c00ff237b82 */ /* 0x000e620000000800 */
[----:B------:R3:W-:Y:S01]  /*72b0*/  LDGSTS.E [R242+0x38004], desc[UR60][R240.64], !P1 ;  /* 0x38004000f0f27fae */ /* 0x0007e2000c92187c */
[----:B------:R-:W-:Y:S01]  /*72c0*/  ISETP.GE.U32.AND P1, PT, R20, 0x7ffffef9, PT ;  /* 0x7ffffef91400780c */ /* 0x000fe20003f26070 */
[----:B---3--:R-:W-:-:S02]  /*72d0*/  VIADD R20, R23, 0xffffff77 ;  /* 0xffffff7717147836 */ /* 0x008fc40000000000 */
[----:B------:R3:W-:Y:S01]  /*72e0*/  STL.64 [R1+0x4e0], R240 ;  /* 0x0004e0f001007387 */ /* 0x0007e20000100a00 */
[C---:B------:R-:W-:Y:S01]  /*72f0*/  IMAD.WIDE R250, R152.reuse, 0x4, R32 ;  /* 0x0000000498fa7825 */ /* 0x040fe200078e0220 */
[----:B------:R-:W-:Y:S01]  /*7300*/  ISETP.GE.U32.AND P4, PT, R21, 0x7ffffefa, PT ;  /* 0x7ffffefa1500780c */ /* 0x000fe20003f86070 */
[----:B------:R-:W1:Y:S03]  /*7310*/  LDC R33, c[0x0][0x230] ;  /* 0x00008c00ff217b82 */ /* 0x000e660000000800 */
[----:B------:R4:W-:Y:S04]  /*7320*/  STL.64 [R1+0x4e8], R250 ;  /* 0x0004e8fa01007387 */ /* 0x0009e80000100a00 */
[----:B------:R-:W2:Y:S01]  /*7330*/  LDL.LU.64 R22, [R1+0x10] ;  /* 0x0000100001167983 */ /* 0x000ea20000300a00 */
[----:B---3--:R-:W-:Y:S01]  /*7340*/  IMAD.WIDE R240, R152, 0x4, R42 ;  /* 0x0000000498f07825 */ /* 0x008fe200078e022a */
[----:B------:R-:W3:Y:S02]  /*7350*/  LDC R32, c[0x0][0x230] ;  /* 0x00008c00ff207b82 */ /* 0x000ee40000000800 */
[----:B------:R-:W-:Y:S04]  /*7360*/  LDGSTS.E [R242+0x38008], desc[UR60][R250.64], !P0 ;  /* 0x38008000faf27fae */ /* 0x000fe8000c12187c */
[----:B----4-:R-:W4:Y:S01]  /*7370*/  LDL.LU.64 R250, [R1+0x540] ;  /* 0x0005400001fa7983 */ /* 0x010f220000300a00 */
[----:B------:R-:W-:Y:S01]  /*7380*/  VIADD R21, R36, 0xffffff76 ;  /* 0xffffff7624157836 */ /* 0x000fe20000000000 */
[----:B------:R-:W-:Y:S01]  /*7390*/  ISETP.GE.U32.AND P0, PT, R20, 0x7ffffef8, PT ;  /* 0x7ffffef81400780c */ /* 0x000fe20003f06070 */
[----:B------:R-:W-:Y:S01]  /*73a0*/  VIADD R20, R27, 0xffffff5b ;  /* 0xffffff5b1b147836 */ /* 0x000fe20000000000 */
[----:B------:R1:W-:Y:S01]  /*73b0*/  STL.64 [R1+0x4f0], R240 ;  /* 0x0004f0f001007387 */ /* 0x0003e20000100a00 */
[----:B------:R-:W3:Y:S03]  /*73c0*/  LDC R27, c[0x0][0x230] ;  /* 0x00008c00ff1b7b82 */ /* 0x000ee60000000800 */
[----:B------:R1:W-:Y:S01]  /*73d0*/  LDGSTS.E [R242+0x3800c], desc[UR60][R240.64], !P5 ;  /* 0x3800c000f0f27fae */ /* 0x0003e2000e92187c */
[----:B------:R-:W-:Y:S01]  /*73e0*/  ISETP.GE.U32.AND P5, PT, R21, 0x7ffffef7, PT ;  /* 0x7ffffef71500780c */ /* 0x000fe20003fa6070 */
[----:B------:R-:W-:-:S03]  /*73f0*/  VIADD R21, R30, 0xffffff5a ;  /* 0xffffff5a1e157836 */ /* 0x000fc60000000000 */
[----:B------:R-:W3:Y:S01]  /*7400*/  LDC R30, c[0x0][0x230] ;  /* 0x00008c00ff1e7b82 */ /* 0x000ee20000000800 */
[----:B------:R-:W-:-:S07]  /*7410*/  IMAD.WIDE R94, R152, 0x4, R94 ;  /* 0x00000004985e7825 */ /* 0x000fce00078e025e */
[----:B------:R-:W3:Y:S01]  /*7420*/  LDC R36, c[0x0][0x230] ;  /* 0x00008c00ff247b82 */ /* 0x000ee20000000800 */
[----:B-1----:R-:W-:-:S04]  /*7430*/  IMAD.WIDE R240, R152, 0x4, R90 ;  /* 0x0000000498f07825 */ /* 0x002fc800078e025a */
[----:B--2---:R-:W-:-:S04]  /*7440*/  IMAD.WIDE R90, R152, 0x4, R96 ;  /* 0x00000004985a7825 */ /* 0x004fc800078e0260 */
[----:B------:R-:W-:-:S04]  /*7450*/  IMAD.WIDE R96, R152, 0x4, R78 ;  /* 0x0000000498607825 */ /* 0x000fc800078e024e */
[----:B------:R-:W-:-:S05]  /*7460*/  IMAD.WIDE R22, R152, 0x4, R22 ;  /* 0x0000000498167825 */ /* 0x000fca00078e0216 */
[----:B------:R-:W-:Y:S01]  /*7470*/  LDGSTS.E [R243+0x20000], desc[UR60][R22.64], !P2 ;  /* 0x2000000016f37fae */ /* 0x000fe2000d12187c */
[----:B------:R-:W-:Y:S01]  /*7480*/  ISETP.GE.U32.AND P2, PT, R20, 0x7ffffedc, PT ;  /* 0x7ffffedc1400780c */ /* 0x000fe20003f46070 */
[----:B------:R-:W-:Y:S02]  /*7490*/  VIADD R20, R31, 0xffffff59 ;  /* 0xffffff591f147836 */ /* 0x000fe40000000000 */
[----:B------:R-:W-:Y:S01]  /*74a0*/  LDGSTS.E [R243+0x20004], desc[UR60][R240.64], !P6 ;  /* 0x20004000f0f37fae */ /* 0x000fe2000f12187c */
[----:B------:R-:W-:Y:S01]  /*74b0*/  ISETP.GE.U32.AND P6, PT, R21, 0x7ffffedb, PT ;  /* 0x7ffffedb1500780c */ /* 0x000fe20003fc6070 */
[----:B------:R-:W-:Y:S01]  /*74c0*/  VIADD R21, R25, 0xffffff58 ;  /* 0xffffff5819157836 */ /* 0x000fe20000000000 */
[----:B------:R-:W1:Y:S01]  /*74d0*/  LDC R31, c[0x0][0x230] ;  /* 0x00008c00ff1f7b82 */ /* 0x000e620000000800 */
[----:B------:R2:W-:Y:S01]  /*74e0*/  LDGSTS.E [R243+0x20008], desc[UR60][R90.64], !P4 ;  /* 0x200080005af37fae */ /* 0x0005e2000e12187c */
[----:B------:R-:W-:Y:S01]  /*74f0*/  ISETP.GE.U32.AND P4, PT, R20, 0x7ffffeda, PT ;  /* 0x7ffffeda1400780c */ /* 0x000fe20003f86070 */
[----:B----4-:R-:W-:-:S02]  /*7500*/  IMAD.WIDE R250, R152, 0x4, R250 ;  /* 0x0000000498fa7825 */ /* 0x010fc400078e02fa */
[----:B------:R-:W-:Y:S03]  /*7510*/  STL.64 [R1+0x10], R22 ;  /* 0x0000101601007387 */ /* 0x000fe60000100a00 */
[----:B------:R-:W4:Y:S01]  /*7520*/  LDC R25, c[0x0][0x230] ;  /* 0x00008c00ff197b82 */ /* 0x000f220000000800 */
[----:B------:R2:W-:Y:S01]  /*7530*/  STL.64 [R1], R90 ;  /* 0x0000005a01007387 */ /* 0x0005e20000100a00 */
[----:B------:R-:W-:-:S03]  /*7540*/  VIADD R20, R26, 0xffffff3b ;  /* 0xffffff3b1a147836 */ /* 0x000fc60000000000 */
[----:B------:R-:W-:Y:S01]  /*7550*/  LDGSTS.E [R243+0x2000c], desc[UR60][R250.64], !P1 ;  /* 0x2000c000faf37fae */ /* 0x000fe2000c92187c */
[----:B------:R-:W-:Y:S01]  /*7560*/  ISETP.GE.U32.AND P1, PT, R21, 0x7ffffed9, PT ;  /* 0x7ffffed91500780c */ /* 0x000fe20003f26070 */
[----:B------:R-:W-:Y:S01]  /*7570*/  VIADD R21, R24, 0xffffff3a ;  /* 0xffffff3a18157836 */ /* 0x000fe20000000000 */
[----:B------:R-:W1:Y:S01]  /*7580*/  LDC R26, c[0x0][0x230] ;  /* 0x00008c00ff1a7b82 */ /* 0x000e620000000800 */
[----:B--2---:R-:W-:-:S07]  /*7590*/  IMAD.WIDE R90, R152, 0x4, R44 ;  /* 0x00000004985a7825 */ /* 0x004fce00078e022c */
[----:B------:R-:W2:Y:S01]  /*75a0*/  LDC R23, c[0x0][0x230] ;  /* 0x00008c00ff177b82 */ /* 0x000ea20000000800 */
[----:B------:R3:W-:Y:S04]  /*75b0*/  STL.64 [R1+0x1c8], R90 ;  /* 0x0001c85a01007387 */ /* 0x0007e80000100a00 */
[----:B------:R3:W-:Y:S01]  /*75c0*/  LDGSTS.E [R243+0x28000], desc[UR60][R90.64], !P2 ;  /* 0x280000005af37fae */ /* 0x0007e2000d12187c */
[----:B------:R-:W-:Y:S02]  /*75d0*/  ISETP.GE.U32.AND P2, PT, R20, 0x7ffffebc, PT ;  /* 0x7ffffebc1400780c */ /* 0x000fe40003f46070 */
[----:B------:R-:W4:Y:S01]  /*75e0*/  LDC R22, c[0x0][0x230] ;  /* 0x00008c00ff167b82 */ /* 0x000f220000000800 */
[----:B------:R3:W-:Y:S01]  /*75f0*/  LDGSTS.E [R243+0x28004], desc[UR60][R96.64], !P6 ;  /* 0x2800400060f37fae */ /* 0x0007e2000f12187c */
[----:B------:R-:W-:-:S03]  /*7600*/  ISETP.GE.U32.AND P6, PT, R21, 0x7ffffebb, PT ;  /* 0x7ffffebb1500780c */ /* 0x000fc60003fc6070 */
[----:B------:R3:W-:Y:S03]  /*7610*/  STL.64 [R1+0x1d0], R96 ;  /* 0x0001d06001007387 */ /* 0x0007e60000100a00 */
[----:B------:R-:W1:Y:S01]  /*7620*/  LDC R24, c[0x0][0x230] ;  /* 0x00008c00ff187b82 */ /* 0x000e620000000800 */
[----:B---3--:R-:W-:-:S05]  /*7630*/  IMAD.WIDE R90, R152, 0x4, R46 ;  /* 0x00000004985a7825 */ /* 0x008fca00078e022e */
[----:B------:R3:W-:Y:S04]  /*7640*/  STL.64 [R1+0x1d8], R90 ;  /* 0x0001d85a01007387 */ /* 0x0007e80000100a00 */
[----:B------:R3:W-:Y:S01]  /*7650*/  LDGSTS.E [R243+0x28008], desc[UR60][R90.64], !P4 ;  /* 0x280080005af37fae */ /* 0x0007e2000e12187c */
[----:B------:R-:W-:-:S04]  /*7660*/  IMAD.WIDE R96, R152, 0x4, R58 ;  /* 0x0000000498607825 */ /* 0x000fc800078e023a */
[----:B---3--:R-:W-:-:S05]  /*7670*/  IMAD.WIDE R90, R152, 0x4, R38 ;  /* 0x00000004985a7825 */ /* 0x008fca00078e0226 */
[----:B------:R3:W-:Y:S04]  /*7680*/  STL.64 [R1+0x1e0], R90 ;  /* 0x0001e05a01007387 */ /* 0x0007e80000100a00 */
[----:B------:R3:W-:Y:S04]  /*7690*/  LDGSTS.E [R243+0x2800c], desc[UR60][R90.64], !P1 ;  /* 0x2800c0005af37fae */ /* 0x0007e8000c92187c */
[----:B------:R2:W-:Y:S04]  /*76a0*/  STL.64 [R1+0x2d8], R96 ;  /* 0x0002d86001007387 */ /* 0x0005e80000100a00 */
[----:B------:R2:W-:Y:S01]  /*76b0*/  LDGSTS.E [R243+0x30000], desc[UR60][R96.64], !P2 ;  /* 0x3000000060f37fae */ /* 0x0005e2000d12187c */
[----:B---3--:R-:W-:-:S05]  /*76c0*/  IMAD.WIDE R90, R152, 0x4, R60 ;  /* 0x00000004985a7825 */ /* 0x008fca00078e023c */
[----:B------:R3:W-:Y:S01]  /*76d0*/  STL.64 [R1+0x2f0], R90 ;  /* 0x0002f05a01007387 */ /* 0x0007e20000100a00 */
[----:B--2---:R-:W-:-:S03]  /*76e0*/  IMAD.WIDE R96, R152, 0x4, R48 ;  /* 0x0000000498607825 */ /* 0x004fc600078e0230 */
[----:B------:R3:W-:Y:S04]  /*76f0*/  LDGSTS.E [R243+0x30004], desc[UR60][R90.64], !P6 ;  /* 0x300040005af37fae */ /* 0x0007e8000f12187c */
[----:B------:R2:W-:Y:S01]  /*7700*/  STL.64 [R1+0x2f8], R96 ;  /* 0x0002f86001007387 */ /* 0x0005e20000100a00 */
[----:B---3--:R-:W-:-:S04]  /*7710*/  IMAD.WIDE R90, R152, 0x4, R236 ;  /* 0x00000004985a7825 */ /* 0x008fc800078e02ec */
[----:B------:R-:W-:Y:S02]  /*7720*/  IMAD.MOV.U32 R236, RZ, RZ, R96 ;  /* 0x000000ffffec7224 */ /* 0x000fe400078e0060 */
[----:B------:R-:W-:Y:S02]  /*7730*/  IMAD.MOV.U32 R237, RZ, RZ, R97 ;  /* 0x000000ffffed7224 */ /* 0x000fe400078e0061 */
[----:B--2---:R-:W2:Y:S01]  /*7740*/  LDL.LU.64 R96, [R1+0x538] ;  /* 0x0005380001607983 */ /* 0x004ea20000300a00 */
[----:B------:R-:W-:Y:S02]  /*7750*/  VIADD R20, R23, 0xffffff39 ;  /* 0xffffff3917147836 */ /* 0x000fe40000000000 */
[----:B------:R-:W3:Y:S03]  /*7760*/  LDC R23, c[0x0][0x230] ;  /* 0x00008c00ff177b82 */ /* 0x000ee60000000800 */
[----:B------:R-:W-:Y:S01]  /*7770*/  ISETP.GE.U32.AND P4, PT, R20, 0x7ffffeba, PT ;  /* 0x7ffffeba1400780c */ /* 0x000fe20003f86070 */
[----:B----4-:R-:W-:-:S02]  /*7780*/  VIADD R20, R22, 0xffffff38 ;  /* 0xffffff3816147836 */ /* 0x010fc40000000000 */
[----:B------:R-:W-:Y:S02]  /*7790*/  VIADD R21, R30, 0xffffff1b ;  /* 0xffffff1b1e157836 */ /* 0x000fe40000000000 */
[----:B------:R-:W4:Y:S01]  /*77a0*/  LDC R22, c[0x0][0x230] ;  /* 0x00008c00ff167b82 */ /* 0x000f220000000800 */
[----:B------:R-:W-:Y:S01]  /*77b0*/  ISETP.GE.U32.AND P1, PT, R20, 0x7ffffeb9, PT ;  /* 0x7ffffeb91400780c */ /* 0x000fe20003f26070 */
[----:B------:R-:W-:Y:S01]  /*77c0*/  VIADD R20, R25, 0xffffff1a ;  /* 0xffffff1a19147836 */ /* 0x000fe20000000000 */
[----:B------:R-:W-:-:S04]  /*77d0*/  ISETP.GE.U32.AND P2, PT, R21, 0x7ffffe9c, PT ;  /* 0x7ffffe9c1500780c */ /* 0x000fc80003f46070 */
[----:B------:R-:W-:Y:S01]  /*77e0*/  ISETP.GE.U32.AND P6, PT, R20, 0x7ffffe9b, PT ;  /* 0x7ffffe9b1400780c */ /* 0x000fe20003fc6070 */
[----:B-1----:R-:W-:Y:S01]  /*77f0*/  VIADD R20, R24, 0xffffff18 ;  /* 0xffffff1818147836 */ /* 0x002fe20000000000 */
[----:B------:R-:W1:Y:S01]  /*7800*/  LDC R25, c[0x0][0x230] ;  /* 0x00008c00ff197b82 */ /* 0x000e620000000800 */
[----:B------:R-:W-:Y:S01]  /*7810*/  VIADD R21, R27, 0xffffff19 ;  /* 0xffffff191b157836 */ /* 0x000fe20000000000 */
[----:B------:R3:W-:Y:S06]  /*7820*/  LDGSTS.E [R243+0x30008], desc[UR60][R236.64], !P4 ;  /* 0x30008000ecf37fae */ /* 0x0007ec000e12187c */
[----:B------:R-:W1:Y:S01]  /*7830*/  LDC R24, c[0x0][0x230] ;  /* 0x00008c00ff187b82 */ /* 0x000e620000000800 */
[----:B------:R-:W-:Y:S01]  /*7840*/  ISETP.GE.U32.AND P4, PT, R21, 0x7ffffe9a, PT ;  /* 0x7ffffe9a1500780c */ /* 0x000fe20003f86070 */
[----:B------:R3:W-:Y:S04]  /*7850*/  STL.64 [R1+0x300], R90 ;  /* 0x0003005a01007387 */ /* 0x0007e80000100a00 */
[----:B------:R3:W-:Y:S02]  /*7860*/  LDGSTS.E [R243+0x3000c], desc[UR60][R90.64], !P1 ;  /* 0x3000c0005af37fae */ /* 0x0007e4000c92187c */
[----:B---3--:R-:W-:Y:S01]  /*7870*/  IMAD.WIDE R236, R152, 0x4, R52 ;  /* 0x0000000498ec7825 */ /* 0x008fe200078e0234 */
[----:B------:R-:W-:Y:S01]  /*7880*/  ISETP.GE.U32.AND P1, PT, R20, 0x7ffffe99, PT ;  /* 0x7ffffe991400780c */ /* 0x000fe20003f26070 */
[----:B------:R-:W3:Y:S02]  /*7890*/  LDC R27, c[0x0][0x230] ;  /* 0x00008c00ff1b7b82 */ /* 0x000ee40000000800 */
[----:B------:R-:W-:Y:S01]  /*78a0*/  VIADD R20, R31, 0xffffff74 ;  /* 0xffffff741f147836 */ /* 0x000fe20000000000 */
[----:B------:R4:W-:Y:S05]  /*78b0*/  LDGSTS.E [R243+0x38000], desc[UR60][R236.64], !P2 ;  /* 0x38000000ecf37fae */ /* 0x0009ea000d12187c */
[----:B------:R-:W3:Y:S01]  /*78c0*/  LDC R31, c[0x0][0x230] ;  /* 0x00008c00ff1f7b82 */ /* 0x000ee20000000800 */
[----:B------:R-:W-:Y:S01]  /*78d0*/  IMAD.WIDE R90, R152, 0x4, R64 ;  /* 0x00000004985a7825 */ /* 0x000fe200078e0240 */
[----:B------:R4:W-:Y:S04]  /*78e0*/  STL.64 [R1+0x4b8], R236 ;  /* 0x0004b8ec01007387 */ /* 0x0009e80000100a00 */
[----:B------:R1:W-:Y:S01]  /*78f0*/  LDGSTS.E [R243+0x38004], desc[UR60][R90.64], !P6 ;  /* 0x380040005af37fae */ /* 0x0003e2000f12187c */
[----:B------:R-:W-:Y:S01]  /*7900*/  ISETP.GE.U32.AND P6, PT, R20, 0x7ffffef5, PT ;  /* 0x7ffffef51400780c */ /* 0x000fe20003fc6070 */
[----:B------:R-:W-:Y:S01]  /*7910*/  VIADD R21, R26, 0xffffff75 ;  /* 0xffffff751a157836 */ /* 0x000fe20000000000 */
[----:B------:R-:W2:Y:S01]  /*7920*/  LDC R30, c[0x0][0x230] ;  /* 0x00008c00ff1e7b82 */ /* 0x000ea20000000800 */
[----:B------:R-:W-:-:S02]  /*7930*/  VIADD R20, R23, 0xffffff57 ;  /* 0xffffff5717147836 */ /* 0x000fc40000000000 */
[----:B----4-:R-:W-:Y:S01]  /*7940*/  IMAD.WIDE R236, R152, 0x4, R66 ;  /* 0x0000000498ec7825 */ /* 0x010fe200078e0242 */
[----:B------:R1:W-:Y:S01]  /*7950*/  STL.64 [R1+0x4c0], R90 ;  /* 0x0004c05a01007387 */ /* 0x0003e20000100a00 */
[----:B------:R-:W-:-:S03]  /*7960*/  ISETP.GE.U32.AND P2, PT, R21, 0x7ffffef6, PT ;  /* 0x7ffffef61500780c */ /* 0x000fc60003f46070 */
[----:B------:R-:W4:Y:S01]  /*7970*/  LDC R26, c[0x0][0x230] ;  /* 0x00008c00ff1a7b82 */ /* 0x000f220000000800 */
[----:B------:R-:W-:Y:S01]  /*7980*/  VIADD R22, R22, 0xffffff56 ;  /* 0xffffff5616167836 */ /* 0x000fe20000000000 */
[----:B------:R-:W-:Y:S01]  /*7990*/  LDGSTS.E [R243+0x38008], desc[UR60][R236.64], !P4 ;  /* 0x38008000ecf37fae */ /* 0x000fe2000e12187c */
[----:B------:R-:W-:Y:S01]  /*79a0*/  ISETP.GE.U32.AND P4, PT, R20, 0x7ffffed8, PT ;  /* 0x7ffffed81400780c */ /* 0x000fe20003f86070 */
[----:B------:R-:W-:-:S04]  /*79b0*/  IMAD.WIDE R20, R152, 0x4, R56 ;  /* 0x0000000498147825 */ /* 0x000fc800078e0238 */
[----:B-1----:R-:W-:-:S04]  /*79c0*/  IMAD.WIDE R90, R152, 0x4, R62 ;  /* 0x00000004985a7825 */ /* 0x002fc800078e023e */
[----:B------:R-:W-:Y:S01]  /*79d0*/  VIADD R24, R24, 0xffffff55 ;  /* 0xffffff5518187836 */ /* 0x000fe20000000000 */
[----:B------:R1:W-:Y:S01]  /*79e0*/  LDGSTS.E [R243+0x3800c], desc[UR60][R90.64], !P1 ;  /* 0x3800c0005af37fae */ /* 0x0003e2000c92187c */
[----:B------:R-:W-:Y:S01]  /*79f0*/  ISETP.GE.U32.AND P1, PT, R22, 0x7ffffed7, PT ;  /* 0x7ffffed71600780c */ /* 0x000fe20003f26070 */
[----:B------:R-:W-:Y:S02]  /*7a00*/  IMAD.WIDE R22, R152, 0x4, R70 ;  /* 0x0000000498167825 */ /* 0x000fe400078e0246 */
[----:B------:R-:W-:Y:S01]  /*7a10*/  LDGSTS.E [R244+0x20000], desc[UR60][R20.64], !P0 ;  /* 0x2000000014f47fae */ /* 0x000fe2000c12187c */
[----:B------:R-:W-:Y:S02]  /*7a20*/  ISETP.GE.U32.AND P0, PT, R24, 0x7ffffed6, PT ;  /* 0x7ffffed61800780c */ /* 0x000fe40003f06070 */
[----:B------:R-:W-:Y:S01]  /*7a30*/  IADD3 R24, R25, -0xac, RZ ;  /* 0xffffff5419187810 */ /* 0x000fe20007ffe0ff */
[----:B------:R-:W-:Y:S01]  /*7a40*/  LDGSTS.E [R244+0x20004], desc[UR60][R22.64], !P5 ;  /* 0x2000400016f47fae */ /* 0x000fe2000e92187c */
[----:B---3--:R-:W-:-:S02]  /*7a50*/  VIADD R25, R31, 0xffffff36 ;  /* 0xffffff361f197836 */ /* 0x008fc40000000000 */
[----:B------:R-:W-:Y:S01]  /*7a60*/  ISETP.GE.U32.AND P5, PT, R24, 0x7ffffed5, PT ;  /* 0x7ffffed51800780c */ /* 0x000fe20003fa6070 */
[----:B------:R3:W-:Y:S01]  /*7a70*/  STL.64 [R1+0x4c8], R236 ;  /* 0x0004c8ec01007387 */ /* 0x0007e20000100a00 */
[----:B------:R-:W-:Y:S01]  /*7a80*/  VIADD R24, R27, 0xffffff37 ;  /* 0xffffff371b187836 */ /* 0x000fe20000000000 */
[----:B------:R-:W4:Y:S02]  /*7a90*/  LDC R31, c[0x0][0x230] ;  /* 0x00008c00ff1f7b82 */ /* 0x000f240000000800 */
[----:B------:R3:W-:Y:S01]  /*7aa0*/  STL.64 [R1+0x4d0], R90 ;  /* 0x0004d05a01007387 */ /* 0x0007e20000100a00 */
[----:B-1----:R-:W-:-:S05]  /*7ab0*/  IMAD.WIDE R242, R152, 0x4, R82 ;  /* 0x0000000498f27825 */ /* 0x002fca00078e0252 */
[----:B------:R-:W1:Y:S01]  /*7ac0*/  LDC R27, c[0x0][0x230] ;  /* 0x00008c00ff1b7b82 */ /* 0x000e620000000800 */
[----:B---3--:R-:W-:-:S04]  /*7ad0*/  IMAD.WIDE R236, R152, 0x4, R74 ;  /* 0x0000000498ec7825 */ /* 0x008fc800078e024a */
[----:B------:R-:W-:-:S05]  /*7ae0*/  IMAD.WIDE R90, R152, 0x4, R68 ;  /* 0x00000004985a7825 */ /* 0x000fca00078e0244 */
[----:B------:R3:W-:Y:S04]  /*7af0*/  STL.64 [R1+0x1a8], R90 ;  /* 0x0001a85a01007387 */ /* 0x0007e80000100a00 */
[----:B------:R3:W-:Y:S01]  /*7b00*/  STL.64 [R1+0x1b0], R92 ;  /* 0x0001b05c01007387 */ /* 0x0007e20000100a00 */
[----:B--2---:R-:W-:-:S05]  /*7b10*/  IMAD.WIDE R96, R152, 0x4, R96 ;  /* 0x0000000498607825 */ /* 0x004fca00078e0260 */
[----:B------:R-:W-:Y:S01]  /*7b20*/  LDGSTS.E [R244+0x20008], desc[UR60][R96.64], !P2 ;  /* 0x2000800060f47fae */ /* 0x000fe2000d12187c */
[----:B------:R-:W-:-:S03]  /*7b30*/  ISETP.GE.U32.AND P2, PT, R24, 0x7ffffeb8, PT ;  /* 0x7ffffeb81800780c */ /* 0x000fc60003f46070 */
[----:B------:R-:W-:Y:S01]  /*7b40*/  LDGSTS.E [R244+0x2000c], desc[UR60][R236.64], !P6 ;  /* 0x2000c000ecf47fae */ /* 0x000fe2000f12187c */
[----:B------:R-:W-:Y:S01]  /*7b50*/  ISETP.GE.U32.AND P6, PT, R25, 0x7ffffeb7, PT ;  /* 0x7ffffeb71900780c */ /* 0x000fe20003fc6070 */
[----:B------:R-:W-:Y:S02]  /*7b60*/  VIADD R24, R33, 0xffffff35 ;  /* 0xffffff3521187836 */ /* 0x000fe40000000000 */
[----:B------:R3:W-:Y:S01]  /*7b70*/  LDGSTS.E [R244+0x28000], desc[UR60][R90.64], !P4 ;  /* 0x280000005af47fae */ /* 0x0007e2000e12187c */
[----:B------:R-:W2:Y:S03]  /*7b80*/  LDC R33, c[0x0][0x230] ;  /* 0x00008c00ff217b82 */ /* 0x000ea60000000800 */
[----:B------:R4:W-:Y:S01]  /*7b90*/  LDGSTS.E [R244+0x28004], desc[UR60][R92.64], !P1 ;  /* 0x280040005cf47fae */ /* 0x0009e2000c92187c */
[----:B------:R-:W-:Y:S01]  /*7ba0*/  ISETP.GE.U32.AND P4, PT, R24, 0x7ffffeb6, PT ;  /* 0x7ffffeb61800780c */ /* 0x000fe20003f86070 */
[----:B---3--:R-:W-:-:S04]  /*7bb0*/  IMAD.WIDE R90, R152, 0x4, R72 ;  /* 0x00000004985a7825 */ /* 0x008fc800078e0248 */
[C---:B----4-:R-:W-:Y:S01]  /*7bc0*/  IMAD.WIDE R92, R152.reuse, 0x4, R12 ;  /* 0x00000004985c7825 */ /* 0x050fe200078e020c */
[----:B------:R3:W-:Y:S04]  /*7bd0*/  STL.64 [R1+0x1b8], R90 ;  /* 0x0001b85a01007387 */ /* 0x0007e80000100a00 */
[----:B------:R3:W-:Y:S04]  /*7be0*/  LDGSTS.E [R244+0x28008], desc[UR60][R90.64], !P0 ;  /* 0x280080005af47fae */ /* 0x0007e8000c12187c */
[----:B------:R-:W-:Y:S04]  /*7bf0*/  STL.64 [R1+0x1c0], R94 ;  /* 0x0001c05e01007387 */ /* 0x000fe80000100a00 */
[----:B------:R-:W-:Y:S01]  /*7c00*/  LDGSTS.E [R244+0x2800c], desc[UR60][R94.64], !P5 ;  /* 0x2800c0005ef47fae */ /* 0x000fe2000e92187c */
[----:B---3--:R-:W-:-:S03]  /*7c10*/  IMAD.WIDE R90, R152, 0x4, R76 ;  /* 0x00000004985a7825 */ /* 0x008fc600078e024c */
[----:B------:R-:W-:Y:S04]  /*7c20*/  STL.64 [R1+0x2b0], R92 ;  /* 0x0002b05c01007387 */ /* 0x000fe80000100a00 */
[----:B------:R-:W-:Y:S04]  /*7c30*/  LDGSTS.E [R244+0x30000], desc[UR60][R92.64], !P2 ;  /* 0x300000005cf47fae */ /* 0x000fe8000d12187c */
[----:B------:R3:W-:Y:S04]  /*7c40*/  STL.64 [R1+0x2b8], R90 ;  /* 0x0002b85a01007387 */ /* 0x0007e80000100a00 */
[----:B------:R3:W-:Y:S02]  /*7c50*/  LDGSTS.E [R244+0x30004], desc[UR60][R90.64], !P6 ;  /* 0x300040005af47fae */ /* 0x0007e4000f12187c */
[----:B---3--:R-:W-:-:S04]  /*7c60*/  IMAD.WIDE R90, R152, 0x4, R108 ;  /* 0x00000004985a7825 */ /* 0x008fc800078e026c */
[----:B------:R-:W-:Y:S01]  /*7c70*/  IMAD.WIDE R108, R152, 0x4, R80 ;  /* 0x00000004986c7825 */ /* 0x000fe200078e0250 */
[----:B------:R3:W-:Y:S04]  /*7c80*/  STL.64 [R1+0x2c0], R90 ;  /* 0x0002c05a01007387 */ /* 0x0007e80000100a00 */
[----:B------:R-:W-:Y:S04]  /*7c90*/  STL.64 [R1+0x2d0], R108 ;  /* 0x0002d06c01007387 */ /* 0x000fe80000100a00 */
[----:B------:R-:W-:Y:S04]  /*7ca0*/  STL.64 [R1+0x490], R242 ;  /* 0x000490f201007387 */ /* 0x000fe80000100a00 */
[----:B------:R-:W-:Y:S04]  /*7cb0*/  LDGSTS.E [R244+0x30008], desc[UR60][R90.64], !P4 ;  /* 0x300080005af47fae */ /* 0x000fe8000e12187c */
[----:B---3--:R-:W3:Y:S01]  /*7cc0*/  LDL.LU.64 R90, [R1+0x530] ;  /* 0x00053000015a7983 */ /* 0x008ee20000300a00 */
[----:B------:R-:W-:-:S02]  /*7cd0*/  VIADD R25, R26, 0xffffff34 ;  /* 0xffffff341a197836 */ /* 0x000fc40000000000 */
[----:B------:R-:W4:Y:S01]  /*7ce0*/  LDC R26, c[0x0][0x230] ;  /* 0x00008c00ff1a7b82 */ /* 0x000f220000000800 */
[----:B------:R-:W-:Y:S02]  /*7cf0*/  VIADD R24, R30, 0xffffff17 ;  /* 0xffffff171e187836 */ /* 0x000fe40000000000 */
[----:B------:R-:W-:-:S05]  /*7d00*/  VIADD R12, R31, 0xffffff14 ;  /* 0xffffff141f0c7836 */ /* 0x000fca0000000000 */
[----:B------:R-:W4:Y:S01]  /*7d10*/  LDC R30, c[0x0][0x230] ;  /* 0x00008c00ff1e7b82 */ /* 0x000f220000000800 */
[----:B------:R-:W-:Y:S01]  /*7d20*/  ISETP.GE.U32.AND P0, PT, R24, 0x7ffffe98, PT ;  /* 0x7ffffe981800780c */ /* 0x000fe20003f06070 */
[----:B-1----:R-:W-:-:S06]  /*7d30*/  VIADD R24, R27, 0xffffff16 ;  /* 0xffffff161b187836 */ /* 0x002fcc0000000000 */
[----:B------:R-:W1:Y:S01]  /*7d40*/  LDC R31, c[0x0][0x230] ;  /* 0x00008c00ff1f7b82 */ /* 0x000e620000000800 */
[----:B------:R-:W-:Y:S01]  /*7d50*/  ISETP.GE.U32.AND P1, PT, R25, 0x7ffffeb5, PT ;  /* 0x7ffffeb51900780c */ /* 0x000fe20003f26070 */
[----:B------:R-:W-:-:S06]  /*7d60*/  VIADD R25, R32, 0xffffff15 ;  /* 0xffffff1520197836 */ /* 0x000fcc0000000000 */
[----:B------:R-:W1:Y:S01]  /*7d70*/  LDC R27, c[0x0][0x230] ;  /* 0x00008c00ff1b7b82 */ /* 0x000e620000000800 */
[----:B------:R-:W-:Y:S02]  /*7d80*/  ISETP.GE.U32.AND P5, PT, R24, 0x7ffffe97, PT ;  /* 0x7ffffe971800780c */ /* 0x000fe40003fa6070 */
[----:B------:R-:W-:Y:S01]  /*7d90*/  ISETP.GE.U32.AND P2, PT, R25, 0x7ffffe96, PT ;  /* 0x7ffffe961900780c */ /* 0x000fe20003f46070 */
[----:B--2---:R-:W-:Y:S01]  /*7da0*/  VIADD R24, R33, 0xffffff73 ;  /* 0xffffff7321187836 */ /* 0x004fe20000000000 */
[----:B------:R-:W-:Y:S01]  /*7db0*/  ISETP.GE.U32.AND P6, PT, R12, 0x7ffffe95, PT ;  /* 0x7ffffe950c00780c */ /* 0x000fe20003fc6070 */
[----:B----4-:R-:W-:Y:S01]  /*7dc0*/  VIADD R12, R26, 0xffffff71 ;  /* 0xffffff711a0c7836 */ /* 0x010fe20000000000 */
[----:B------:R-:W-:Y:S01]  /*7dd0*/  LDGSTS.E [R244+0x3000c], desc[UR60][R108.64], !P1 ;  /* 0x3000c0006cf47fae */ /* 0x000fe2000c92187c */
[----:B------:R-:W2:Y:S01]  /*7de0*/  LDC R25, c[0x0][0x230] ;  /* 0x00008c00ff197b82 */ /* 0x000ea20000000800 */
[----:B------:R-:W-:Y:S01]  /*7df0*/  IMAD.WIDE R94, R152, 0x4, R84 ;  /* 0x00000004985e7825 */ /* 0x000fe200078e0254 */
[----:B------:R-:W-:Y:S01]  /*7e00*/  ISETP.GE.U32.AND P1, PT, R24, 0x7ffffef4, PT ;  /* 0x7ffffef41800780c */ /* 0x000fe20003f26070 */
[----:B------:R-:W-:Y:S02]  /*7e10*/  LDGSTS.E [R244+0x38000], desc[UR60][R242.64], !P0 ;  /* 0x38000000f2f47fae */ /* 0x000fe4000c12187c */
[----:B------:R-:W-:Y:S01]  /*7e20*/  IMAD.WIDE R92, R152, 0x4, R86 ;  /* 0x00000004985c7825 */ /* 0x000fe200078e0256 */
[----:B------:R-:W-:Y:S01]  /*7e30*/  ISETP.GE.U32.AND P4, PT, R12, 0x7ffffef2, PT ;  /* 0x7ffffef20c00780c */ /* 0x000fe20003f86070 */
[----:B------:R-:W-:Y:S01]  /*7e40*/  LDGSTS.E [R244+0x38004], desc[UR60][R94.64], !P5 ;  /* 0x380040005ef47fae */ /* 0x000fe2000e92187c */
[----:B------:R-:W4:Y:S01]  /*7e50*/  LDC R32, c[0x0][0x230] ;  /* 0x00008c00ff207b82 */ /* 0x000f220000000800 */
[----:B------:R-:W-:-:S02]  /*7e60*/  VIADD R13, R34, 0xffffff72 ;  /* 0xffffff72220d7836 */ /* 0x000fc40000000000 */
[----:B------:R-:W-:Y:S01]  /*7e70*/  IMAD.WIDE R88, R152, 0x4, R88 ;  /* 0x0000000498587825 */ /* 0x000fe200078e0258 */
[----:B------:R-:W-:Y:S03]  /*7e80*/  LDGSTS.E [R244+0x38008], desc[UR60][R92.64], !P2 ;  /* 0x380080005cf47fae */ /* 0x000fe6000d12187c */
[----:B------:R-:W-:Y:S01]  /*7e90*/  VIADD R12, R30, 0xffffff53 ;  /* 0xffffff531e0c7836 */ /* 0x000fe20000000000 */
[----:B------:R-:W4:Y:S01]  /*7ea0*/  LDC R26, c[0x0][0x230] ;  /* 0x00008c00ff1a7b82 */ /* 0x000f220000000800 */
[----:B-1----:R-:W-:Y:S01]  /*7eb0*/  VIADD R24, R31, 0xffffff52 ;  /* 0xffffff521f187836 */ /* 0x002fe20000000000 */
[----:B------:R-:W-:Y:S01]  /*7ec0*/  STL.64 [R1+0x498], R94 ;  /* 0x0004985e01007387 */ /* 0x000fe20000100a00 */
[----:B------:R-:W-:Y:S01]  /*7ed0*/  ISETP.GE.U32.AND P2, PT, R13, 0x7ffffef3, PT ;  /* 0x7ffffef30d00780c */ /* 0x000fe20003f46070 */
[----:B------:R-:W-:Y:S02]  /*7ee0*/  VIADD R13, R27, 0xffffff70 ;  /* 0xffffff701b0d7836 */ /* 0x000fe40000000000 */
[----:B------:R-:W-:Y:S01]  /*7ef0*/  STL.64 [R1+0x4a0], R92 ;  /* 0x0004a05c01007387 */ /* 0x000fe20000100a00 */
[----:B------:R-:W-:Y:S01]  /*7f00*/  ISETP.GE.U32.AND P0, PT, R24, 0x7ffffed3, PT ;  /* 0x7ffffed31800780c */ /* 0x000fe20003f06070 */
[----:B------:R-:W1:Y:S02]  /*7f10*/  LDC R27, c[0x0][0x230] ;  /* 0x00008c00ff1b7b82 */ /* 0x000e640000000800 */
[----:B------:R2:W-:Y:S01]  /*7f20*/  LDGSTS.E [R244+0x3800c], desc[UR60][R88.64], !P6 ;  /* 0x3800c00058f47fae */ /* 0x0005e2000f12187c */
[----:B------:R-:W-:Y:S01]  /*7f30*/  ISETP.GE.U32.AND P6, PT, R12, 0x7ffffed4, PT ;  /* 0x7ffffed40c00780c */ /* 0x000fe20003fc6070 */
[----:B------:R-:W-:-:S04]  /*7f40*/  VIADD R12, R35, 0xffffff51 ;  /* 0xffffff51230c7836 */ /* 0x000fc80000000000 */
[----:B------:R-:W1:Y:S01]  /*7f50*/  LDC R24, c[0x0][0x230] ;  /* 0x00008c00ff187b82 */ /* 0x000e620000000800 */
[----:B------:R-:W-:Y:S01]  /*7f60*/  IMAD.WIDE R100, R152, 0x4, R100 ;  /* 0x0000000498647825 */ /* 0x000fe200078e0264 */
[----:B------:R-:W-:-:S03]  /*7f70*/  ISETP.GE.U32.AND P5, PT, R13, 0x7ffffef1, PT ;  /* 0x7ffffef10d00780c */ /* 0x000fc60003fa6070 */
[----:B--2---:R-:W-:Y:S02]  /*7f80*/  VIADD R13, R25, 0xffffff32 ;  /* 0xffffff32190d7836 */ /* 0x004fe40000000000 */
[C---:B------:R-:W-:Y:S01]  /*7f90*/  IMAD.WIDE R126, R152.reuse, 0x4, R126 ;  /* 0x00000004987e7825 */ /* 0x040fe200078e027e */
[----:B------:R-:W2:Y:S01]  /*7fa0*/  LDC R30, c[0x0][0x230] ;  /* 0x00008c00ff1e7b82 */ /* 0x000ea20000000800 */
[----:B------:R4:W-:Y:S02]  /*7fb0*/  STL.64 [R1+0x4a8], R88 ;  /* 0x0004a85801007387 */ /* 0x0009e40000100a00 */
[----:B------:R-:W-:-:S05]  /*7fc0*/  IMAD.WIDE R104, R152, 0x4, R104 ;  /* 0x0000000498687825 */ /* 0x000fca00078e0268 */
[----:B------:R-:W2:Y:S01]  /*7fd0*/  LDC R25, c[0x0][0x230] ;  /* 0x00008c00ff197b82 */ /* 0x000ea20000000800 */
[----:B----4-:R-:W-:-:S07]  /*7fe0*/  IMAD.WIDE R88, R152, 0x4, R98 ;  /* 0x0000000498587825 */ /* 0x010fce00078e0262 */
[----:B------:R-:W4:Y:S01]  /*7ff0*/  LDC R31, c[0x0][0x230] ;  /* 0x00008c00ff1f7b82 */ /* 0x000f220000000800 */
[----:B------:R1:W-:Y:S01]  /*8000*/  STL.64 [R1+0x188], R88 ;  /* 0x0001885801007387 */ /* 0x0003e20000100a00 */
[----:B------:R-:W-:-:S06]  /*8010*/  IMAD.WIDE R94, R152, 0x4, R124 ;  /* 0x00000004985e7825 */ /* 0x000fcc00078e027c */
[----:B------:R-:W4:Y:S01]  /*8020*/  LDC R33, c[0x0][0x230] ;  /* 0x00008c00ff217b82 */ /* 0x000f220000000800 */
[----:B------:R-:W-:-:S07]  /*8030*/  IMAD.WIDE R98, R152, 0x4, R112 ;  /* 0x0000000498627825 */ /* 0x000fce00078e0270 */
[----:B------:R-:W4:Y:S08]  /*8040*/  LDC R34, c[0x0][0x230] ;  /* 0x00008c00ff227b82 */ /* 0x000f300000000800 */
[----:B------:R-:W4:Y:S01]  /*8050*/  LDC R35, c[0x0][0x230] ;  /* 0x00008c00ff237b82 */ /* 0x000f220000000800 */
[----:B------:R-:W-:-:S04]  /*8060*/  IMAD.WIDE R120, R152, 0x4, R120 ;  /* 0x0000000498787825 */ /* 0x000fc800078e0278 */
        /* <DEDUP_REMOVED lines=9> */
[----:B---3--:R-:W-:-:S05]  /*8100*/  IMAD.WIDE R92, R152, 0x4, R90 ;  /* 0x00000004985c7825 */ /* 0x008fca00078e025a */
[----:B------:R-:W-:Y:S01]  /*8110*/  LDGSTS.E [R245+0x20000], desc[UR60][R92.64], !P1 ;  /* 0x200000005cf57fae */ /* 0x000fe2000c92187c */
[----:B------:R-:W-:Y:S01]  /*8120*/  ISETP.GE.U32.AND P1, PT, R12, 0x7ffffed2, PT ;  /* 0x7ffffed20c00780c */ /* 0x000fe20003f26070 */
[----:B------:R-:W-:Y:S02]  /*8130*/  VIADD R12, R36, 0xffffff50 ;  /* 0xffffff50240c7836 */ /* 0x000fe40000000000 */
[----:B------:R-:W-:Y:S03]  /*8140*/  LDGSTS.E [R245+0x20004], desc[UR60][R100.64], !P2 ;  /* 0x2000400064f57fae */ /* 0x000fe6000d12187c */
[----:B------:R-:W-:Y:S01]  /*8150*/  ISETP.GE.U32.AND P2, PT, R12, 0x7ffffed1, PT ;  /* 0x7ffffed10c00780c */ /* 0x000fe20003f46070 */
[----:B------:R-:W-:Y:S01]  /*8160*/  VIADD R12, R37, 0xffffff33 ;  /* 0xffffff33250c7836 */ /* 0x000fe20000000000 */
[----:B------:R-:W-:Y:S04]  /*8170*/  LDGSTS.E [R245+0x20008], desc[UR60][R126.64], !P4 ;  /* 0x200080007ef57fae */ /* 0x000fe8000e12187c */
[----:B------:R-:W-:Y:S01]  /*8180*/  ISETP.GE.U32.AND P4, PT, R12, 0x7ffffeb4, PT ;  /* 0x7ffffeb40c00780c */ /* 0x000fe20003f86070 */
[----:B------:R-:W-:Y:S01]  /*8190*/  VIADD R12, R32, 0xffffff31 ;  /* 0xffffff31200c7836 */ /* 0x000fe20000000000 */
[----:B------:R-:W-:Y:S01]  /*81a0*/  LDGSTS.E [R245+0x2000c], desc[UR60][R104.64], !P5 ;  /* 0x2000c00068f57fae */ /* 0x000fe2000e92187c */
[----:B------:R-:W-:Y:S01]  /*81b0*/  IMAD.WIDE R90, R152, 0x4, R122 ;  /* 0x00000004985a7825 */ /* 0x000fe200078e027a */
[----:B------:R-:W-:Y:S01]  /*81c0*/  ISETP.GE.U32.AND P5, PT, R13, 0x7ffffeb3, PT ;  /* 0x7ffffeb30d00780c */ /* 0x000fe20003fa6070 */
[----:B------:R-:W3:Y:S01]  /*81d0*/  LDC R32, c[0x0][0x230] ;  /* 0x00008c00ff207b82 */ /* 0x000ee20000000800 */
[----:B------:R2:W-:Y:S01]  /*81e0*/  LDGSTS.E [R245+0x28000], desc[UR60][R88.64], !P6 ;  /* 0x2800000058f57fae */ /* 0x0005e2000f12187c */
[----:B------:R-:W-:Y:S01]  /*81f0*/  ISETP.GE.U32.AND P6, PT, R12, 0x7ffffeb2, PT ;  /* 0x7ffffeb20c00780c */ /* 0x000fe20003fc6070 */
[----:B-1----:R-:W-:-:S02]  /*8200*/  VIADD R13, R24, 0xffffff30 ;  /* 0xffffff30180d7836 */ /* 0x002fc40000000000 */
[----:B------:R-:W-:Y:S01]  /*8210*/  VIADD R12, R27, 0xffffff13 ;  /* 0xffffff131b0c7836 */ /* 0x000fe20000000000 */
[----:B------:R1:W-:Y:S02]  /*8220*/  LDGSTS.E [R245+0x28004], desc[UR60][R90.64], !P0 ;  /* 0x280040005af57fae */ /* 0x0003e4000c12187c */
[----:B------:R-:W3:Y:S01]  /*8230*/  LDC R24, c[0x0][0x230] ;  /* 0x00008c00ff187b82 */ /* 0x000ee20000000800 */
[----:B--2---:R-:W-:-:S07]  /*8240*/  IMAD.WIDE R88, R152, 0x4, R102 ;  /* 0x0000000498587825 */ /* 0x004fce00078e0266 */
[----:B------:R-:W2:Y:S01]  /*8250*/  LDC R27, c[0x0][0x230] ;  /* 0x00008c00ff1b7b82 */ /* 0x000ea20000000800 */
[----:B------:R4:W-:Y:S01]  /*8260*/  LDGSTS.E [R245+0x28008], desc[UR60][R88.64], !P1 ;  /* 0x2800800058f57fae */ /* 0x0009e2000c92187c */
[----:B------:R-:W-:Y:S01]  /*8270*/  ISETP.GE.U32.AND P1, PT, R12, 0x7ffffe94, PT ;  /* 0x7ffffe940c00780c */ /* 0x000fe20003f26070 */
[----:B------:R-:W-:Y:S01]  /*8280*/  VIADD R12, R26, 0xffffff12 ;  /* 0xffffff121a0c7836 */ /* 0x000fe20000000000 */
[----:B------:R-:W-:Y:S01]  /*8290*/  ISETP.GE.U32.AND P0, PT, R13, 0x7ffffeb1, PT ;  /* 0x7ffffeb10d00780c */ /* 0x000fe20003f06070 */
[----:B------:R1:W-:Y:S03]  /*82a0*/  STL.64 [R1+0x190], R90 ;  /* 0x0001905a01007387 */ /* 0x0003e60000100a00 */
[----:B------:R-:W2:Y:S01]  /*82b0*/  LDC R26, c[0x0][0x230] ;  /* 0x00008c00ff1a7b82 */ /* 0x000ea20000000800 */
[----:B------:R-:W-:Y:S01]  /*82c0*/  VIADD R13, R30, 0xffffff11 ;  /* 0xffffff111e0d7836 */ /* 0x000fe20000000000 */
[----:B------:R3:W-:Y:S01]  /*82d0*/  LDGSTS.E [R245+0x2800c], desc[UR60][R94.64], !P2 ;  /* 0x2800c0005ef57fae */ /* 0x0007e2000d12187c */
[----:B------:R-:W-:Y:S01]  /*82e0*/  ISETP.GE.U32.AND P2, PT, R12, 0x7ffffe93, PT ;  /* 0x7ffffe930c00780c */ /* 0x000fe20003f46070 */
[----:B-1----:R-:W-:-:S02]  /*82f0*/  IMAD.WIDE R90, R152, 0x4, R10 ;  /* 0x00000004985a7825 */ /* 0x002fc400078e020a */
[----:B------:R4:W-:Y:S02]  /*8300*/  STL.64 [R1+0x198], R88 ;  /* 0x0001985801007387 */ /* 0x0009e40000100a00 */
[----:B------:R-:W1:Y:S01]  /*8310*/  LDC R30, c[0x0][0x230] ;  /* 0x00008c00ff1e7b82 */ /* 0x000e620000000800 */
[----:B------:R-:W-:Y:S01]  /*8320*/  VIADD R10, R25, 0xffffff10 ;  /* 0xffffff10190a7836 */ /* 0x000fe20000000000 */
[----:B------:R3:W-:Y:S01]  /*8330*/  LDGSTS.E [R245+0x30000], desc[UR60][R90.64], !P4 ;  /* 0x300000005af57fae */ /* 0x0007e2000e12187c */
[----:B------:R-:W-:-:S05]  /*8340*/  ISETP.GE.U32.AND P4, PT, R13, 0x7ffffe92, PT ;  /* 0x7ffffe920d00780c */ /* 0x000fca0003f86070 */
[----:B------:R-:W1:Y:S01]  /*8350*/  LDC R25, c[0x0][0x230] ;  /* 0x00008c00ff197b82 */ /* 0x000e620000000800 */
[C---:B----4-:R-:W-:Y:S01]  /*8360*/  IMAD.WIDE R88, R152.reuse, 0x4, R106 ;  /* 0x0000000498587825 */ /* 0x050fe200078e026a */
[----:B------:R3:W-:Y:S03]  /*8370*/  STL.64 [R1+0x1a0], R94 ;  /* 0x0001a05e01007387 */ /* 0x0007e60000100a00 */
[C---:B------:R-:W-:Y:S01]  /*8380*/  IMAD.WIDE R106, R152.reuse, 0x4, R138 ;  /* 0x00000004986a7825 */ /* 0x040fe200078e028a */
[----:B------:R4:W-:Y:S02]  /*8390*/  STL.64 [R1+0x288], R90 ;  /* 0x0002885a01007387 */ /* 0x0009e40000100a00 */
[----:B------:R-:W1:Y:S01]  /*83a0*/  LDC R13, c[0x0][0x230] ;  /* 0x00008c00ff0d7b82 */ /* 0x000e620000000800 */
[----:B------:R-:W-:Y:S01]  /*83b0*/  IMAD.WIDE R102, R152, 0x4, R110 ;  /* 0x0000000498667825 */ /* 0x000fe200078e026e */
[----:B------:R1:W-:Y:S01]  /*83c0*/  LDGSTS.E [R245+0x30004], desc[UR60][R88.64], !P5 ;  /* 0x3000400058f57fae */ /* 0x0003e2000e92187c */
[----:B------:R-:W-:-:S02]  /*83d0*/  ISETP.GE.U32.AND P5, PT, R10, 0x7ffffe91, PT ;  /* 0x7ffffe910a00780c */ /* 0x000fc40003fa6070 */
[----:B------:R-:W-:Y:S01]  /*83e0*/  VIADD R12, R31, 0xffffff6f ;  /* 0xffffff6f1f0c7836 */ /* 0x000fe20000000000 */
[----:B------:R-:W-:Y:S01]  /*83f0*/  LDGSTS.E [R245+0x30008], desc[UR60][R106.64], !P6 ;  /* 0x300080006af57fae */ /* 0x000fe2000f12187c */
[C---:B---3--:R-:W-:Y:S01]  /*8400*/  IMAD.WIDE R94, R152.reuse, 0x4, R114 ;  /* 0x00000004985e7825 */ /* 0x048fe200078e0272 */
[----:B------:R-:W3:Y:S02]  /*8410*/  LDC R31, c[0x0][0x230] ;  /* 0x00008c00ff1f7b82 */ /* 0x000ee40000000800 */
[----:B------:R-:W-:Y:S01]  /*8420*/  LDGSTS.E [R245+0x3000c], desc[UR60][R102.64], !P0 ;  /* 0x3000c00066f57fae */ /* 0x000fe2000c12187c */
[----:B----4-:R-:W-:-:S03]  /*8430*/  IMAD.WIDE R90, R152, 0x4, R116 ;  /* 0x00000004985a7825 */ /* 0x010fc600078e0274 */
[----:B------:R-:W-:Y:S01]  /*8440*/  LDGSTS.E [R245+0x38000], desc[UR60][R98.64], !P1 ;  /* 0x3800000062f57fae */ /* 0x000fe2000c92187c */
[----:B------:R-:W-:Y:S01]  /*8450*/  VIADD R10, R24, 0xffffff6d ;  /* 0xffffff6d180a7836 */ /* 0x000fe20000000000 */
[----:B------:R-:W-:Y:S01]  /*8460*/  ISETP.GE.U32.AND P1, PT, R12, 0x7ffffef0, PT ;  /* 0x7ffffef00c00780c */ /* 0x000fe20003f26070 */
[----:B------:R-:W-:Y:S01]  /*8470*/  VIADD R11, R32, 0xffffff6e ;  /* 0xffffff6e200b7836 */ /* 0x000fe20000000000 */
[----:B------:R-:W-:Y:S01]  /*8480*/  LDGSTS.E [R245+0x38004], desc[UR60][R94.64], !P2 ;  /* 0x380040005ef57fae */ /* 0x000fe2000d12187c */
[----:B--2---:R-:W-:Y:S01]  /*8490*/  VIADD R12, R27, 0xffffff4e ;  /* 0xffffff4e1b0c7836 */ /* 0x004fe20000000000 */
[----:B------:R-:W2:Y:S02]  /*84a0*/  LDC R24, c[0x0][0x230] ;  /* 0x00008c00ff187b82 */ /* 0x000ea40000000800 */
[----:B------:R-:W-:Y:S01]  /*84b0*/  LDGSTS.E [R245+0x38008], desc[UR60][R90.64], !P4 ;  /* 0x380080005af57fae */ /* 0x000fe2000e12187c */
[----:B------:R-:W-:Y:S01]  /*84c0*/  ISETP.GE.U32.AND P4, PT, R10, 0x7ffffeee, PT ;  /* 0x7ffffeee0a00780c */ /* 0x000fe20003f86070 */
[----:B------:R-:W-:Y:S01]  /*84d0*/  VIADD R10, R26, 0xffffff4f ;  /* 0xffffff4f1a0a7836 */ /* 0x000fe20000000000 */
[----:B------:R-:W-:Y:S01]  /*84e0*/  ISETP.GE.U32.AND P2, PT, R11, 0x7ffffeef, PT ;  /* 0x7ffffeef0b00780c */ /* 0x000fe20003f46070 */
[----:B------:R4:W-:Y:S01]  /*84f0*/  STL.64 [R1+0x290], R88 ;  /* 0x0002905801007387 */ /* 0x0009e20000100a00 */
[----:B------:R-:W-:Y:S01]  /*8500*/  ISETP.GE.U32.AND P0, PT, R12, 0x7ffffecf, PT ;  /* 0x7ffffecf0c00780c */ /* 0x000fe20003f06070 */
[----:B-1----:R-:W-:Y:S01]  /*8510*/  VIADD R11, R25, 0xffffff6c ;  /* 0xffffff6c190b7836 */ /* 0x002fe20000000000 */
[----:B------:R-:W-:Y:S01]  /*8520*/  ISETP.GE.U32.AND P6, PT, R10, 0x7ffffed0, PT ;  /* 0x7ffffed00a00780c */ /* 0x000fe20003fc6070 */
[----:B------:R-:W1:Y:S01]  /*8530*/  LDC R12, c[0x0][0x230] ;  /* 0x00008c00ff0c7b82 */ /* 0x000e620000000800 */
[----:B------:R-:W-:-:S02]  /*8540*/  VIADD R10, R33, 0xffffff4d ;  /* 0xffffff4d210a7836 */ /* 0x000fc40000000000 */
[----:B----4-:R-:W-:-:S05]  /*8550*/  IMAD.WIDE R88, R152, 0x4, R118 ;  /* 0x0000000498587825 */ /* 0x010fca00078e0276 */
[----:B------:R-:W4:Y:S01]  /*8560*/  LDC R25, c[0x0][0x230] ;  /* 0x00008c00ff197b82 */ /* 0x000f220000000800 */
[----:B------:R3:W-:Y:S01]  /*8570*/  LDGSTS.E [R245+0x3800c], desc[UR60][R88.64], !P5 ;  /* 0x3800c00058f57fae */ /* 0x0007e2000e92187c */
[----:B------:R-:W-:-:S03]  /*8580*/  ISETP.GE.U32.AND P5, PT, R11, 0x7ffffeed, PT ;  /* 0x7ffffeed0b00780c */ /* 0x000fc60003fa6070 */
[----:B------:R-:W-:Y:S01]  /*8590*/  LDGSTS.E [R246+0x20000], desc[UR60][R120.64], !P1 ;  /* 0x2000000078f67fae */ /* 0x000fe2000c92187c */
[----:B------:R-:W-:Y:S01]  /*85a0*/  ISETP.GE.U32.AND P1, PT, R10, 0x7ffffece, PT ;  /* 0x7ffffece0a00780c */ /* 0x000fe20003f26070 */
[----:B------:R-:W-:Y:S01]  /*85b0*/  VIADD R10, R34, 0xffffff4c ;  /* 0xffffff4c220a7836 */ /* 0x000fe20000000000 */
[----:B------:R-:W2:Y:S01]  /*85c0*/  LDC R26, c[0x0][0x230] ;  /* 0x00008c00ff1a7b82 */ /* 0x000ea20000000800 */
[----:B------:R-:W-:Y:S04]  /*85d0*/  STL.64 [R1+0x298], R106 ;  /* 0x0002986a01007387 */ /* 0x000fe80000100a00 */
[----:B------:R-:W-:Y:S01]  /*85e0*/  LDGSTS.E [R246+0x20004], desc[UR60][R130.64], !P2 ;  /* 0x2000400082f67fae */ /* 0x000fe2000d12187c */
[----:B------:R-:W-:Y:S01]  /*85f0*/  ISETP.GE.U32.AND P2, PT, R10, 0x7ffffecd, PT ;  /* 0x7ffffecd0a00780c */ /* 0x000fe20003f46070 */
[----:B------:R-:W-:Y:S01]  /*8600*/  VIADD R10, R35, 0xffffff2f ;  /* 0xffffff2f230a7836 */ /* 0x000fe20000000000 */
[----:B------:R-:W2:Y:S01]  /*8610*/  LDC R27, c[0x0][0x230] ;  /* 0x00008c00ff1b7b82 */ /* 0x000ea20000000800 */
[----:B------:R-:W-:Y:S01]  /*8620*/  STL.64 [R1+0x2a0], R102 ;  /* 0x0002a06601007387 */ /* 0x000fe20000100a00 */
[----:B------:R-:W-:-:S03]  /*8630*/  VIADD R11, R13, 0xffffff2e ;  /* 0xffffff2e0d0b7836 */ /* 0x000fc60000000000 */
[----:B------:R-:W-:Y:S03]  /*8640*/  STL.64 [R1+0x448], R98 ;  /* 0x0004486201007387 */ /* 0x000fe60000100a00 */
[----:B------:R-:W2:Y:S01]  /*8650*/  LDC R13, c[0x0][0x230] ;  /* 0x00008c00ff0d7b82 */ /* 0x000ea20000000800 */
[----:B------:R-:W-:Y:S04]  /*8660*/  STL.64 [R1+0x468], R94 ;  /* 0x0004685e01007387 */ /* 0x000fe80000100a00 */
[----:B------:R-:W-:Y:S03]  /*8670*/  STL.64 [R1+0x470], R90 ;  /* 0x0004705a01007387 */ /* 0x000fe60000100a00 */
[----:B------:R-:W2:Y:S01]  /*8680*/  LDC R32, c[0x0][0x230] ;  /* 0x00008c00ff207b82 */ /* 0x000ea20000000800 */
[----:B------:R3:W-:Y:S04]  /*8690*/  STL.64 [R1+0x478], R88 ;  /* 0x0004785801007387 */ /* 0x0007e80000100a00 */
[----:B------:R-:W-:Y:S01]  /*86a0*/  LDGSTS.E [R246+0x20008], desc[UR60][R160.64], !P4 ;  /* 0x20008000a0f67fae */ /* 0x000fe2000e12187c */
[----:B------:R-:W-:Y:S01]  /*86b0*/  ISETP.GE.U32.AND P4, PT, R10, 0x7ffffeb0, PT ;  /* 0x7ffffeb00a00780c */ /* 0x000fe20003f86070 */
[----:B------:R-:W-:Y:S01]  /*86c0*/  VIADD R10, R30, 0xffffff2d ;  /* 0xffffff2d1e0a7836 */ /* 0x000fe20000000000 */
[----:B------:R-:W2:Y:S01]  /*86d0*/  LDC R33, c[0x0][0x230] ;  /* 0x00008c00ff217b82 */ /* 0x000ea20000000800 */
[----:B------:R-:W-:Y:S01]  /*86e0*/  LDGSTS.E [R246+0x2000c], desc[UR60][R134.64], !P5 ;  /* 0x2000c00086f67fae */ /* 0x000fe2000e92187c */
[----:B---3--:R-:W-:Y:S01]  /*86f0*/  IMAD.WIDE R88, R152, 0x4, R128 ;  /* 0x0000000498587825 */ /* 0x008fe200078e0280 */
[----:B------:R-:W-:-:S05]  /*8700*/  ISETP.GE.U32.AND P5, PT, R11, 0x7ffffeaf, PT ;  /* 0x7ffffeaf0b00780c */ /* 0x000fca0003fa6070 */
[----:B------:R-:W3:Y:S01]  /*8710*/  LDC R30, c[0x0][0x230] ;  /* 0x00008c00ff1e7b82 */ /* 0x000ee20000000800 */
[----:B------:R-:W-:Y:S01]  /*8720*/  IMAD.WIDE R90, R152, 0x4, R154 ;  /* 0x00000004985a7825 */ /* 0x000fe200078e029a */
[----:B------:R4:W-:Y:S04]  /*8730*/  STL.64 [R1+0x168], R88 ;  /* 0x0001685801007387 */ /* 0x0009e80000100a00 */
[----:B------:R2:W-:Y:S01]  /*8740*/  LDGSTS.E [R246+0x28000], desc[UR60][R88.64], !P6 ;  /* 0x2800000058f67fae */ /* 0x0005e2000f12187c */
[----:B------:R-:W-:Y:S01]  /*8750*/  ISETP.GE.U32.AND P6, PT, R10, 0x7ffffeae, PT ;  /* 0x7ffffeae0a00780c */ /* 0x000fe20003fc6070 */
[----:B-1----:R-:W-:Y:S01]  /*8760*/  VIADD R11, R12, 0xffffff2c ;  /* 0xffffff2c0c0b7836 */ /* 0x002fe20000000000 */
[----:B----4-:R-:W-:Y:S01]  /*8770*/  IADD3 R10, R25, -0xf1, RZ ;  /* 0xffffff0f190a7810 */ /* 0x010fe20007ffe0ff */
[----:B------:R-:W1:Y:S01]  /*8780*/  LDC R12, c[0x0][0x230] ;  /* 0x00008c00ff0c7b82 */ /* 0x000e620000000800 */
[----:B------:R4:W-:Y:S01]  /*8790*/  LDGSTS.E [R246+0x28004], desc[UR60][R90.64], !P0 ;  /* 0x280040005af67fae */ /* 0x0009e2000c12187c */
[----:B--2---:R-:W-:-:S03]  /*87a0*/  IMAD.WIDE R88, R152, 0x4, R132 ;  /* 0x0000000498587825 */ /* 0x004fc600078e0284 */
[----:B------:R4:W-:Y:S03]  /*87b0*/  STL.64 [R1+0x170], R90 ;  /* 0x0001705a01007387 */ /* 0x0009e60000100a00 */
[----:B------:R-:W2:Y:S01]  /*87c0*/  LDC R25, c[0x0][0x230] ;  /* 0x00008c00ff197b82 */ /* 0x000ea20000000800 */
[----:B------:R3:W-:Y:S01]  /*87d0*/  LDGSTS.E [R246+0x28008], desc[UR60][R88.64], !P1 ;  /* 0x2800800058f67fae */ /* 0x0007e2000c92187c */
[----:B------:R-:W-:Y:S01]  /*87e0*/  ISETP.GE.U32.AND P1, PT, R10, 0x7ffffe90, PT ;  /* 0x7ffffe900a00780c */ /* 0x000fe20003f26070 */
[----:B------:R-:W-:-:S05]  /*87f0*/  VIADD R10, R24, 0xffffff0e ;  /* 0xffffff0e180a7836 */ /* 0x000fca0000000000 */
[----:B------:R-:W2:Y:S01]  /*8800*/  LDC R24, c[0x0][0x230] ;  /* 0x00008c00ff187b82 */ /* 0x000ea20000000800 */
[----:B------:R-:W-:Y:S01]  /*8810*/  IMAD.WIDE R94, R152, 0x4, R158 ;  /* 0x00000004985e7825 */ /* 0x000fe200078e029e */
[----:B------:R-:W-:-:S03]  /*8820*/  ISETP.GE.U32.AND P0, PT, R11, 0x7ffffead, PT ;  /* 0x7ffffead0b00780c */ /* 0x000fc60003f06070 */
[----:B----4-:R-:W-:Y:S01]  /*8830*/  IMAD.WIDE R90, R152, 0x4, R8 ;  /* 0x00000004985a7825 */ /* 0x010fe200078e0208 */
[----:B------:R4:W-:Y:S03]  /*8840*/  LDGSTS.E [R246+0x2800c], desc[UR60][R94.64], !P2 ;  /* 0x2800c0005ef67fae */ /* 0x0009e6000d12187c */
[----:B------:R-:W-:Y:S01]  /*8850*/  VIADD R11, R26, 0xffffff0d ;  /* 0xffffff0d1a0b7836 */ /* 0x000fe20000000000 */
[----:B------:R-:W-:Y:S01]  /*8860*/  ISETP.GE.U32.AND P2, PT, R10, 0x7ffffe8f, PT ;  /* 0x7ffffe8f0a00780c */ /* 0x000fe20003f46070 */
[----:B------:R1:W-:Y:S01]  /*8870*/  LDGSTS.E [R246+0x30000], desc[UR60][R90.64], !P4 ;  /* 0x300000005af67fae */ /* 0x0003e2000e12187c */
[----:B------:R-:W-:Y:S01]  /*8880*/  VIADD R8, R13, 0xffffff0c ;  /* 0xffffff0c0d087836 */ /* 0x000fe20000000000 */
[----:B------:R-:W2:Y:S01]  /*8890*/  LDC R26, c[0x0][0x230] ;  /* 0x00008c00ff1a7b82 */ /* 0x000ea20000000800 */
[----:B------:R-:W-:Y:S01]  /*88a0*/  ISETP.GE.U32.AND P4, PT, R11, 0x7ffffe8e, PT ;  /* 0x7ffffe8e0b00780c */ /* 0x000fe20003f86070 */
[----:B------:R3:W-:Y:S01]  /*88b0*/  STL.64 [R1+0x178], R88 ;  /* 0x0001785801007387 */ /* 0x0007e20000100a00 */
[----:B------:R-:W-:-:S05]  /*88c0*/  IMAD.WIDE R106, R152, 0x4, R172 ;  /* 0x00000004986a7825 */ /* 0x000fca00078e02ac */
[----:B------:R-:W2:Y:S01]  /*88d0*/  LDC R13, c[0x0][0x230] ;  /* 0x00008c00ff0d7b82 */ /* 0x000ea20000000800 */
[C---:B------:R-:W-:Y:S01]  /*88e0*/  IMAD.WIDE R102, R152.reuse, 0x4, R140 ;  /* 0x0000000498667825 */ /* 0x040fe200078e028c */
[----:B------:R4:W-:Y:S03]  /*88f0*/  STL.64 [R1+0x180], R94 ;  /* 0x0001805e01007387 */ /* 0x0009e60000100a00 */
[C---:B---3--:R-:W-:Y:S01]  /*8900*/  IMAD.WIDE R88, R152.reuse, 0x4, R136 ;  /* 0x0000000498587825 */ /* 0x048fe200078e0288 */
[----:B------:R1:W-:Y:S02]  /*8910*/  STL.64 [R1+0x268], R90 ;  /* 0x0002685a01007387 */ /* 0x0003e40000100a00 */
[----:B------:R-:W3:Y:S01]  /*8920*/  LDC R11, c[0x0][0x230] ;  /* 0x00008c00ff0b7b82 */ /* 0x000ee20000000800 */
[----:B------:R-:W-:Y:S01]  /*8930*/  IMAD.WIDE R98, R152, 0x4, R142 ;  /* 0x0000000498627825 */ /* 0x000fe200078e028e */
[----:B------:R2:W-:Y:S01]  /*8940*/  LDGSTS.E [R246+0x30004], desc[UR60][R88.64], !P5 ;  /* 0x3000400058f67fae */ /* 0x0005e2000e92187c */
[----:B------:R-:W-:-:S02]  /*8950*/  ISETP.GE.U32.AND P5, PT, R8, 0x7ffffe8d, PT ;  /* 0x7ffffe8d0800780c */ /* 0x000fc40003fa6070 */
[----:B------:R-:W-:Y:S01]  /*8960*/  VIADD R10, R27, 0xffffff6b ;  /* 0xffffff6b1b0a7836 */ /* 0x000fe20000000000 */
[----:B------:R-:W-:Y:S01]  /*8970*/  LDGSTS.E [R246+0x30008], desc[UR60][R106.64], !P6 ;  /* 0x300080006af67fae */ /* 0x000fe2000f12187c */
[C---:B----4-:R-:W-:Y:S01]  /*8980*/  IMAD.WIDE R94, R152.reuse, 0x4, R144 ;  /* 0x00000004985e7825 */ /* 0x050fe200078e0290 */
[----:B------:R-:W4:Y:S02]  /*8990*/  LDC R27, c[0x0][0x230] ;  /* 0x00008c00ff1b7b82 */ /* 0x000f240000000800 */
[----:B------:R-:W-:Y:S01]  /*89a0*/  LDGSTS.E [R246+0x3000c], desc[UR60][R102.64], !P0 ;  /* 0x3000c00066f67fae */ /* 0x000fe2000c12187c */
[----:B-1----:R-:W-:-:S03]  /*89b0*/  IMAD.WIDE R90, R152, 0x4, R146 ;  /* 0x00000004985a7825 */ /* 0x002fc600078e0292 */
[----:B------:R-:W-:Y:S01]  /*89c0*/  LDGSTS.E [R246+0x38000], desc[UR60][R98.64], !P1 ;  /* 0x3800000062f67fae */ /* 0x000fe2000c92187c */
[----:B------:R-:W-:Y:S01]  /*89d0*/  VIADD R8, R12, 0xffffff69 ;  /* 0xffffff690c087836 */ /* 0x000fe20000000000 */
[----:B------:R-:W-:Y:S01]  /*89e0*/  ISETP.GE.U32.AND P1, PT, R10, 0x7ffffeec, PT ;  /* 0x7ffffeec0a00780c */ /* 0x000fe20003f26070 */
[----:B------:R-:W-:Y:S01]  /*89f0*/  VIADD R9, R30, 0xffffff6a ;  /* 0xffffff6a1e097836 */ /* 0x000fe20000000000 */
[----:B------:R-:W-:Y:S01]  /*8a00*/  LDGSTS.E [R246+0x38004], desc[UR60][R94.64], !P2 ;  /* 0x380040005ef67fae */ /* 0x000fe2000d12187c */
[----:B--2---:R-:W-:Y:S01]  /*8a10*/  VIADD R10, R25, 0xffffff4a ;  /* 0xffffff4a190a7836 */ /* 0x004fe20000000000 */
[----:B------:R-:W1:Y:S02]  /*8a20*/  LDC R12, c[0x0][0x230] ;  /* 0x00008c00ff0c7b82 */ /* 0x000e640000000800 */
[----:B------:R-:W-:Y:S01]  /*8a30*/  LDGSTS.E [R246+0x38008], desc[UR60][R90.64], !P4 ;  /* 0x380080005af67fae */ /* 0x000fe2000e12187c */
[----:B------:R-:W-:Y:S01]  /*8a40*/  ISETP.GE.U32.AND P4, PT, R8, 0x7ffffeea, PT ;  /* 0x7ffffeea0800780c */ /* 0x000fe20003f86070 */
[----:B------:R-:W-:Y:S01]  /*8a50*/  VIADD R8, R24, 0xffffff4b ;  /* 0xffffff4b18087836 */ /* 0x000fe20000000000 */
[----:B------:R-:W-:Y:S01]  /*8a60*/  ISETP.GE.U32.AND P2, PT, R9, 0x7ffffeeb, PT ;  /* 0x7ffffeeb0900780c */ /* 0x000fe20003f46070 */
[----:B------:R2:W-:Y:S02]  /*8a70*/  STL.64 [R1+0x270], R88 ;  /* 0x0002705801007387 */ /* 0x0005e40000100a00 */
[----:B------:R-:W4:Y:S01]  /*8a80*/  LDC R24, c[0x0][0x230] ;  /* 0x00008c00ff187b82 */ /* 0x000f220000000800 */
[----:B------:R-:W-:Y:S01]  /*8a90*/  ISETP.GE.U32.AND P6, PT, R8, 0x7ffffecc, PT ;  /* 0x7ffffecc0800780c */ /* 0x000fe20003fc6070 */
[----:B------:R-:W-:Y:S01]  /*8aa0*/  VIADD R8, R31, 0xffffff49 ;  /* 0xffffff491f087836 */ /* 0x000fe20000000000 */
[----:B------:R-:W-:Y:S01]  /*8ab0*/  ISETP.GE.U32.AND P0, PT, R10, 0x7ffffecb, PT ;  /* 0x7ffffecb0a00780c */ /* 0x000fe20003f06070 */
[----:B------:R-:W-:-:S04]  /*8ac0*/  VIADD R9, R13, 0xffffff68 ;  /* 0xffffff680d097836 */ /* 0x000fc80000000000 */
[----:B------:R-:W1:Y:S01]  /*8ad0*/  LDC R10, c[0x0][0x230] ;  /* 0x00008c00ff0a7b82 */ /* 0x000e620000000800 */
[----:B--2---:R-:W-:-:S05]  /*8ae0*/  IMAD.WIDE R88, R152, 0x4, R148 ;  /* 0x0000000498587825 */ /* 0x004fca00078e0294 */
[----:B------:R2:W-:Y:S02]  /*8af0*/  LDGSTS.E [R246+0x3800c], desc[UR60][R88.64], !P5 ;  /* 0x3800c00058f67fae */ /* 0x0005e4000e92187c */
[----:B------:R-:W1:Y:S02]  /*8b00*/  LDC R13, c[0x0][0x230] ;  /* 0x00008c00ff0d7b82 */ /* 0x000e640000000800 */
[----:B------:R-:W-:Y:S01]  /*8b10*/  LDGSTS.E [R247+0x20000], desc[UR60][R150.64], !P1 ;  /* 0x2000000096f77fae */ /* 0x000fe2000c92187c */
[----:B------:R-:W-:Y:S01]  /*8b20*/  ISETP.GE.U32.AND P1, PT, R8, 0x7ffffeca, PT ;  /* 0x7ffffeca0800780c */ /* 0x000fe20003f26070 */
[----:B------:R-:W-:Y:S01]  /*8b30*/  VIADD R8, R32, 0xffffff48 ;  /* 0xffffff4820087836 */ /* 0x000fe20000000000 */
[----:B------:R-:W-:Y:S01]  /*8b40*/  ISETP.GE.U32.AND P5, PT, R9, 0x7ffffee9, PT ;  /* 0x7ffffee90900780c */ /* 0x000fe20003fa6070 */
[----:B------:R-:W-:Y:S02]  /*8b50*/  LDGSTS.E [R247+0x20004], desc[UR60][R164.64], !P2 ;  /* 0x20004000a4f77fae */ /* 0x000fe4000d12187c */
[----:B------:R-:W1:Y:S01]  /*8b60*/  LDC R25, c[0x0][0x230] ;  /* 0x00008c00ff197b82 */ /* 0x000e620000000800 */
[----:B------:R-:W-:Y:S01]  /*8b70*/  ISETP.GE.U32.AND P2, PT, R8, 0x7ffffec9, PT ;  /* 0x7ffffec90800780c */ /* 0x000fe20003f46070 */
[----:B------:R-:W-:Y:S01]  /*8b80*/  VIADD R8, R33, 0xffffff2b ;  /* 0xffffff2b21087836 */ /* 0x000fe20000000000 */
[----:B------:R-:W-:Y:S01]  /*8b90*/  LDGSTS.E [R247+0x20008], desc[UR60][R196.64], !P4 ;  /* 0x20008000c4f77fae */ /* 0x000fe2000e12187c */
[----:B------:R-:W-:-:S03]  /*8ba0*/  IMAD.WIDE R244, R152, 0x4, R162 ;  /* 0x0000000498f47825 */ /* 0x000fc600078e02a2 */
[----:B------:R-:W-:Y:S01]  /*8bb0*/  STL.64 [R1+0x278], R106 ;  /* 0x0002786a01007387 */ /* 0x000fe20000100a00 */
[----:B------:R-:W-:Y:S01]  /*8bc0*/  ISETP.GE.U32.AND P4, PT, R8, 0x7ffffeac, PT ;  /* 0x7ffffeac0800780c */ /* 0x000fe20003f86070 */
[----:B------:R-:W-:Y:S01]  /*8bd0*/  VIADD R8, R26, 0xffffff29 ;  /* 0xffffff291a087836 */ /* 0x000fe20000000000 */
[----:B------:R-:W1:Y:S01]  /*8be0*/  LDC R30, c[0x0][0x230] ;  /* 0x00008c00ff1e7b82 */ /* 0x000e620000000800 */
[----:B------:R-:W-:Y:S04]  /*8bf0*/  STL.64 [R1+0x280], R102 ;  /* 0x0002806601007387 */ /* 0x000fe80000100a00 */
[----:B------:R-:W-:Y:S01]  /*8c00*/  STL.64 [R1+0x408], R98 ;  /* 0x0004086201007387 */ /* 0x000fe20000100a00 */
[----:B---3--:R-:W-:Y:S02]  /*8c10*/  VIADD R9, R11, 0xffffff2a ;  /* 0xffffff2a0b097836 */ /* 0x008fe40000000000 */
[----:B------:R-:W3:Y:S01]  /*8c20*/  LDC R26, c[0x0][0x230] ;  /* 0x00008c00ff1a7b82 */ /* 0x000ee20000000800 */
[----:B------:R-:W-:Y:S04]  /*8c30*/  STL.64 [R1+0x410], R94 ;  /* 0x0004105e01007387 */ /* 0x000fe80000100a00 */
[----:B------:R-:W-:Y:S01]  /*8c40*/  STL.64 [R1+0x418], R90 ;  /* 0x0004185a01007387 */ /* 0x000fe20000100a00 */
[----:B------:R-:W-:-:S02]  /*8c50*/  IMAD.WIDE R14, R152, 0x4, R14 ;  /* 0x00000004980e7825 */ /* 0x000fc400078e020e */
[----:B------:R-:W3:Y:S01]  /*8c60*/  LDC R11, c[0x0][0x230] ;  /* 0x00008c00ff0b7b82 */ /* 0x000ee20000000800 */
[----:B------:R2:W-:Y:S04]  /*8c70*/  STL.64 [R1+0x440], R88 ;  /* 0x0004405801007387 */ /* 0x0005e80000100a00 */
[----:B------:R-:W-:Y:S03]  /*8c80*/  LDGSTS.E [R247+0x2000c], desc[UR60][R168.64], !P5 ;  /* 0x2000c000a8f77fae */ /* 0x000fe6000e92187c */
[----:B------:R-:W3:Y:S01]  /*8c90*/  LDC R31, c[0x0][0x230] ;  /* 0x00008c00ff1f7b82 */ /* 0x000ee20000000800 */
[----:B------:R-:W-:Y:S01]  /*8ca0*/  LDGSTS.E [R247+0x28000], desc[UR60][R244.64], !P6 ;  /* 0x28000000f4f77fae */ /* 0x000fe2000f12187c */
[----:B------:R-:W-:Y:S01]  /*8cb0*/  ISETP.GE.U32.AND P6, PT, R8, 0x7ffffeaa, PT ;  /* 0x7ffffeaa0800780c */ /* 0x000fe20003fc6070 */
[----:B----4-:R-:W-:-:S02]  /*8cc0*/  VIADD R8, R24, 0xffffff0b ;  /* 0xffffff0b18087836 */ /* 0x010fc40000000000 */
[----:B--2---:R-:W-:Y:S01]  /*8cd0*/  IMAD.WIDE R88, R152, 0x4, R166 ;  /* 0x0000000498587825 */ /* 0x004fe200078e02a6 */
[----:B------:R-:W-:Y:S01]  /*8ce0*/  LDGSTS.E [R247+0x28004], desc[UR60][R186.64], !P0 ;  /* 0x28004000baf77fae */ /* 0x000fe2000c12187c */
[----:B------:R-:W-:Y:S01]  /*8cf0*/  ISETP.GE.U32.AND P5, PT, R9, 0x7ffffeab, PT ;  /* 0x7ffffeab0900780c */ /* 0x000fe20003fa6070 */
[----:B------:R-:W2:Y:S01]  /*8d00*/  LDC R24, c[0x0][0x230] ;  /* 0x00008c00ff187b82 */ /* 0x000ea20000000800 */
[----:B-1----:R-:W-:Y:S01]  /*8d10*/  VIADD R9, R10, 0xffffff28 ;  /* 0xffffff280a097836 */ /* 0x002fe20000000000 */
[----:B------:R-:W-:Y:S01]  /*8d20*/  LDGSTS.E [R247+0x28008], desc[UR60][R88.64], !P1 ;  /* 0x2800800058f77fae */ /* 0x000fe2000c92187c */
[----:B------:R-:W-:Y:S01]  /*8d30*/  ISETP.GE.U32.AND P1, PT, R8, 0x7ffffe8c, PT ;  /* 0x7ffffe8c0800780c */ /* 0x000fe20003f26070 */
[----:B------:R-:W-:Y:S02]  /*8d40*/  VIADD R8, R13, 0xffffff0a ;  /* 0xffffff0a0d087836 */ /* 0x000fe40000000000 */
[----:B------:R-:W-:Y:S01]  /*8d50*/  STL.64 [R1+0x8], R88 ;  /* 0x0000085801007387 */ /* 0x000fe20000100a00 */
[----:B------:R-:W-:Y:S01]  /*8d60*/  ISETP.GE.U32.AND P0, PT, R9, 0x7ffffea9, PT ;  /* 0x7ffffea90900780c */ /* 0x000fe20003f06070 */
[----:B------:R-:W1:Y:S02]  /*8d70*/  LDC R13, c[0x0][0x230] ;  /* 0x00008c00ff0d7b82 */ /* 0x000e640000000800 */
[----:B------:R-:W-:Y:S04]  /*8d80*/  LDGSTS.E [R247+0x2800c], desc[UR60][R190.64], !P2 ;  /* 0x2800c000bef77fae */ /* 0x000fe8000d12187c */
[----:B------:R4:W-:Y:S04]  /*8d90*/  STL.64 [R1+0x238], R14 ;  /* 0x0002380e01007387 */ /* 0x0009e80000100a00 */
[----:B------:R4:W-:Y:S01]  /*8da0*/  LDGSTS.E [R247+0x30000], desc[UR60][R14.64], !P4 ;  /* 0x300000000ef77fae */ /* 0x0009e2000e12187c */
[----:B------:R-:W-:Y:S01]  /*8db0*/  VIADD R9, R25, 0xffffff09 ;  /* 0xffffff0919097836 */ /* 0x000fe20000000000 */
[----:B------:R-:W-:Y:S01]  /*8dc0*/  ISETP.GE.U32.AND P2, PT, R8, 0x7ffffe8b, PT ;  /* 0x7ffffe8b0800780c */ /* 0x000fe20003f46070 */
[----:B------:R-:W-:Y:S01]  /*8dd0*/  VIADD R8, R12, 0xffffff08 ;  /* 0xffffff080c087836 */ /* 0x000fe20000000000 */
[----:B------:R-:W2:Y:S08]  /*8de0*/  LDC R25, c[0x0][0x230] ;  /* 0x00008c00ff197b82 */ /* 0x000eb00000000800 */
[----:B----4-:R-:W4:Y:S01]  /*8df0*/  LDC R14, c[0x0][0x230] ;  /* 0x00008c00ff0e7b82 */ /* 0x010f220000000800 */
[----:B------:R-:W-:Y:S01]  /*8e00*/  ISETP.GE.U32.AND P4, PT, R9, 0x7ffffe8a, PT ;  /* 0x7ffffe8a0900780c */ /* 0x000fe20003f86070 */
[----:B------:R-:W-:-:S06]  /*8e10*/  IMAD.WIDE R88, R152, 0x4, R170 ;  /* 0x0000000498587825 */ /* 0x000fcc00078e02aa */
[----:B------:R-:W2:Y:S01]  /*8e20*/  LDC R12, c[0x0][0x230] ;  /* 0x00008c00ff0c7b82 */ /* 0x000ea20000000800 */
[C---:B------:R-:W-:Y:S01]  /*8e30*/  IMAD.WIDE R106, R152.reuse, 0x4, R28 ;  /* 0x00000004986a7825 */ /* 0x040fe200078e021c */
[----:B------:R1:W-:Y:S03]  /*8e40*/  LDGSTS.E [R247+0x30004], desc[UR60][R88.64], !P5 ;  /* 0x3000400058f77fae */ /* 0x0003e6000e92187c */
[----:B------:R-:W-:Y:S01]  /*8e50*/  IMAD.WIDE R102, R152, 0x4, R174 ;  /* 0x0000000498667825 */ /* 0x000fe200078e02ae */
[----:B------:R-:W-:Y:S01]  /*8e60*/  ISETP.GE.U32.AND P5, PT, R8, 0x7ffffe89, PT ;  /* 0x7ffffe890800780c */ /* 0x000fe20003fa6070 */
[----:B------:R2:W-:Y:S01]  /*8e70*/  LDGSTS.E [R247+0x30008], desc[UR60][R106.64], !P6 ;  /* 0x300080006af77fae */ /* 0x0005e2000f12187c */
[----:B------:R-:W2:Y:S01]  /*8e80*/  LDC R15, c[0x0][0x230] ;  /* 0x00008c00ff0f7b82 */ /* 0x000ea20000000800 */
[----:B------:R-:W-:Y:S02]  /*8e90*/  IMAD.WIDE R98, R152, 0x4, R176 ;  /* 0x0000000498627825 */ /* 0x000fe400078e02b0 */
[----:B------:R2:W-:Y:S02]  /*8ea0*/  LDGSTS.E [R247+0x3000c], desc[UR60][R102.64], !P0 ;  /* 0x3000c00066f77fae */ /* 0x0005e4000c12187c */
[----:B---3--:R-:W-:-:S02]  /*8eb0*/  VIADD R10, R26, 0xffffff67 ;  /* 0xffffff671a0a7836 */ /* 0x008fc40000000000 */
[C---:B------:R-:W-:Y:S01]  /*8ec0*/  IMAD.WIDE R94, R152.reuse, 0x4, R178 ;  /* 0x00000004985e7825 */ /* 0x040fe200078e02b2 */
[----:B------:R-:W-:Y:S03]  /*8ed0*/  LDGSTS.E [R247+0x38000], desc[UR60][R98.64], !P1 ;  /* 0x3800000062f77fae */ /* 0x000fe6000c92187c */
[----:B------:R-:W-:Y:S01]  /*8ee0*/  VIADD R9, R27, 0xffffff66 ;  /* 0xffffff661b097836 */ /* 0x000fe20000000000 */
[----:B------:R-:W-:Y:S01]  /*8ef0*/  LDGSTS.E [R247+0x38004], desc[UR60][R94.64], !P2 ;  /* 0x380040005ef77fae */ /* 0x000fe2000d12187c */
[----:B------:R-:W-:Y:S01]  /*8f00*/  IMAD.WIDE R90, R152, 0x4, R180 ;  /* 0x00000004985a7825 */ /* 0x000fe200078e02b4 */
[----:B------:R-:W-:-:S03]  /*8f10*/  ISETP.GE.U32.AND P1, PT, R10, 0x7ffffee8, PT ;  /* 0x7ffffee80a00780c */ /* 0x000fc60003f26070 */
[----:B------:R-:W-:Y:S01]  /*8f20*/  VIADD R8, R11, 0xffffff65 ;  /* 0xffffff650b087836 */ /* 0x000fe20000000000 */
[----:B------:R-:W-:Y:S01]  /*8f30*/  ISETP.GE.U32.AND P2, PT, R9, 0x7ffffee7, PT ;  /* 0x7ffffee70900780c */ /* 0x000fe20003f46070 */
[----:B------:R-:W-:Y:S01]  /*8f40*/  LDGSTS.E [R247+0x38008], desc[UR60][R90.64], !P4 ;  /* 0x380080005af77fae */ /* 0x000fe2000e12187c */
[----:B------:R-:W-:Y:S01]  /*8f50*/  IMAD.WIDE R214, R152, 0x4, R214 ;  /* 0x0000000498d67825 */ /* 0x000fe200078e02d6 */
[----:B------:R-:W3:Y:S01]  /*8f60*/  LDC R11, c[0x0][0x230] ;  /* 0x00008c00ff0b7b82 */ /* 0x000ee20000000800 */
[----:B------:R-:W-:Y:S02]  /*8f70*/  ISETP.GE.U32.AND P4, PT, R8, 0x7ffffee6, PT ;  /* 0x7ffffee60800780c */ /* 0x000fe40003f86070 */
[----:B----4-:R-:W-:Y:S01]  /*8f80*/  VIADD R8, R14, 0xffffff46 ;  /* 0xffffff460e087836 */ /* 0x010fe20000000000 */
[----:B------:R4:W-:Y:S01]  /*8f90*/  STL.64 [R1+0x248], R88 ;  /* 0x0002485801007387 */ /* 0x0009e20000100a00 */
[----:B-1----:R-:W-:Y:S02]  /*8fa0*/  VIADD R9, R13, 0xffffff47 ;  /* 0xffffff470d097836 */ /* 0x002fe40000000000 */
[----:B------:R-:W-:Y:S01]  /*8fb0*/  IMAD.WIDE R188, R152, 0x4, R188 ;  /* 0x0000000498bc7825 */ /* 0x000fe200078e02bc */
[----:B------:R-:W-:Y:S01]  /*8fc0*/  ISETP.GE.U32.AND P0, PT, R8, 0x7ffffec7, PT ;  /* 0x7ffffec70800780c */ /* 0x000fe20003f06070 */
[----:B------:R-:W1:Y:S02]  /*8fd0*/  LDC R14, c[0x0][0x230] ;  /* 0x00008c00ff0e7b82 */ /* 0x000e640000000800 */
[----:B------:R-:W-:-:S02]  /*8fe0*/  VIADD R8, R30, 0xffffff44 ;  /* 0xffffff441e087836 */ /* 0x000fc40000000000 */
[----:B----4-:R-:W-:Y:S01]  /*8ff0*/  IMAD.WIDE R88, R152, 0x4, R182 ;  /* 0x0000000498587825 */ /* 0x010fe200078e02b6 */
[----:B------:R-:W-:-:S03]  /*9000*/  ISETP.GE.U32.AND P6, PT, R9, 0x7ffffec8, PT ;  /* 0x7ffffec80900780c */ /* 0x000fc60003fc6070 */
[----:B--2---:R-:W-:Y:S01]  /*9010*/  VIADD R10, R12, 0xffffff64 ;  /* 0xffffff640c0a7836 */ /* 0x004fe20000000000 */
[----:B------:R2:W-:Y:S01]  /*9020*/  LDGSTS.E [R247+0x3800c], desc[UR60][R88.64], !P5 ;  /* 0x3800c00058f77fae */ /* 0x0005e2000e92187c */
[----:B------:R-:W-:Y:S01]  /*9030*/  VIADD R9, R24, 0xffffff45 ;  /* 0xffffff4518097836 */ /* 0x000fe20000000000 */
[----:B------:R-:W4:Y:S02]  /*9040*/  LDC R13, c[0x0][0x230] ;  /* 0x00008c00ff0d7b82 */ /* 0x000f240000000800 */
[----:B------:R-:W-:Y:S01]  /*9050*/  LDGSTS.E [R248+0x20000], desc[UR60][R214.64], !P1 ;  /* 0x20000000d6f87fae */ /* 0x000fe2000c92187c */
[----:B------:R-:W-:Y:S01]  /*9060*/  IMAD.WIDE R184, R152, 0x4, R184 ;  /* 0x0000000498b87825 */ /* 0x000fe200078e02b8 */
[----:B------:R-:W-:Y:S02]  /*9070*/  ISETP.GE.U32.AND P5, PT, R10, 0x7ffffee5, PT ;  /* 0x7ffffee50a00780c */ /* 0x000fe40003fa6070 */
[----:B------:R-:W-:Y:S01]  /*9080*/  LDGSTS.E [R248+0x20004], desc[UR60][R188.64], !P2 ;  /* 0x20004000bcf87fae */ /* 0x000fe2000d12187c */
[----:B------:R-:W-:Y:S01]  /*9090*/  ISETP.GE.U32.AND P2, PT, R8, 0x7ffffec5, PT ;  /* 0x7ffffec50800780c */ /* 0x000fe20003f46070 */
[----:B------:R-:W-:Y:S01]  /*90a0*/  VIADD R8, R31, 0xffffff27 ;  /* 0xffffff271f087836 */ /* 0x000fe20000000000 */
[----:B------:R-:W-:Y:S01]  /*90b0*/  ISETP.GE.U32.AND P1, PT, R9, 0x7ffffec6, PT ;  /* 0x7ffffec60900780c */ /* 0x000fe20003f26070 */
[----:B------:R-:W-:Y:S01]  /*90c0*/  LDGSTS.E [R248+0x20008], desc[UR60][R184.64], !P4 ;  /* 0x20008000b8f87fae */ /* 0x000fe2000e12187c */
[----:B------:R-:W-:Y:S01]  /*90d0*/  IMAD.WIDE R200, R152, 0x4, R200 ;  /* 0x0000000498c87825 */ /* 0x000fe200078e02c8 */
[----:B------:R-:W1:Y:S01]  /*90e0*/  LDC R12, c[0x0][0x230] ;  /* 0x00008c00ff0c7b82 */ /* 0x000e620000000800 */
[----:B------:R-:W-:Y:S01]  /*90f0*/  ISETP.GE.U32.AND P4, PT, R8, 0x7ffffea8, PT ;  /* 0x7ffffea80800780c */ /* 0x000fe20003f86070 */
[----:B------:R2:W-:Y:S01]  /*9100*/  STL.64 [R1+0x258], R106 ;  /* 0x0002586a01007387 */ /* 0x0005e20000100a00 */
[----:B------:R-:W-:-:S03]  /*9110*/  IMAD.WIDE R192, R152, 0x4, R192 ;  /* 0x0000000498c07825 */ /* 0x000fc600078e02c0 */
[----:B------:R3:W-:Y:S01]  /*9120*/  STL.64 [R1+0x260], R102 ;  /* 0x0002606601007387 */ /* 0x0007e20000100a00 */
[C---:B------:R-:W-:Y:S01]  /*9130*/  IMAD.WIDE R218, R152.reuse, 0x4, R218 ;  /* 0x0000000498da7825 */ /* 0x040fe200078e02da */
[----:B------:R-:W1:Y:S02]  /*9140*/  LDC R24, c[0x0][0x230] ;  /* 0x00008c00ff187b82 */ /* 0x000e640000000800 */
[----:B------:R-:W-:Y:S01]  /*9150*/  STL.64 [R1+0x3c8], R98 ;  /* 0x0003c86201007387 */ /* 0x000fe20000100a00 */
[----:B------:R-:W-:-:S03]  /*9160*/  IMAD.WIDE R198, R152, 0x4, R198 ;  /* 0x0000000498c67825 */ /* 0x000fc600078e02c6 */
[----:B------:R-:W-:Y:S01]  /*9170*/  STL.64 [R1+0x3d0], R94 ;  /* 0x0003d05e01007387 */ /* 0x000fe20000100a00 */
[C---:B------:R-:W-:Y:S01]  /*9180*/  IMAD.WIDE R242, R152.reuse, 0x4, R194 ;  /* 0x0000000498f27825 */ /* 0x040fe200078e02c2 */
[----:B------:R-:W1:Y:S02]  /*9190*/  LDC R10, c[0x0][0x230] ;  /* 0x00008c00ff0a7b82 */ /* 0x000e640000000800 */
[----:B------:R-:W-:Y:S01]  /*91a0*/  STL.64 [R1+0x3d8], R90 ;  /* 0x0003d85a01007387 */ /* 0x000fe20000100a00 */
[----:B------:R-:W-:-:S03]  /*91b0*/  IMAD.WIDE R18, R152, 0x4, R18 ;  /* 0x0000000498127825 */ /* 0x000fc600078e0212 */
[----:B------:R4:W-:Y:S01]  /*91c0*/  STL.64 [R1+0x3e0], R88 ;  /* 0x0003e05801007387 */ /* 0x0009e20000100a00 */
[----:B--2---:R-:W-:-:S03]  /*91d0*/  IMAD.WIDE R106, R152, 0x4, R238 ;  /* 0x00000004986a7825 */ /* 0x004fc600078e02ee */
[----:B------:R-:W-:Y:S01]  /*91e0*/  LDGSTS.E [R248+0x2000c], desc[UR60][R200.64], !P5 ;  /* 0x2000c000c8f87fae */ /* 0x000fe2000e92187c */
[----:B---3--:R-:W-:-:S03]  /*91f0*/  IMAD.WIDE R102, R152, 0x4, R204 ;  /* 0x0000000498667825 */ /* 0x008fc600078e02cc */
[----:B------:R-:W-:Y:S01]  /*9200*/  LDGSTS.E [R248+0x28000], desc[UR60][R192.64], !P6 ;  /* 0x28000000c0f87fae */ /* 0x000fe2000f12187c */
[----:B----4-:R-:W-:-:S03]  /*9210*/  IMAD.WIDE R88, R152, 0x4, R202 ;  /* 0x0000000498587825 */ /* 0x010fc600078e02ca */
[----:B------:R-:W-:Y:S01]  /*9220*/  LDGSTS.E [R248+0x28004], desc[UR60][R218.64], !P0 ;  /* 0x28004000daf87fae */ /* 0x000fe2000c12187c */
[----:B------:R-:W-:-:S03]  /*9230*/  IMAD.WIDE R98, R152, 0x4, R206 ;  /* 0x0000000498627825 */ /* 0x000fc600078e02ce */
[----:B------:R-:W-:Y:S01]  /*9240*/  LDGSTS.E [R248+0x28008], desc[UR60][R198.64], !P1 ;  /* 0x28008000c6f87fae */ /* 0x000fe2000c92187c */
[----:B------:R-:W-:-:S03]  /*9250*/  IMAD.WIDE R94, R152, 0x4, R208 ;  /* 0x00000004985e7825 */ /* 0x000fc600078e02d0 */
[----:B------:R-:W-:Y:S01]  /*9260*/  LDGSTS.E [R248+0x2800c], desc[UR60][R242.64], !P2 ;  /* 0x2800c000f2f87fae */ /* 0x000fe2000d12187c */
[----:B------:R-:W-:-:S03]  /*9270*/  IMAD.WIDE R90, R152, 0x4, R210 ;  /* 0x00000004985a7825 */ /* 0x000fc600078e02d2 */
[----:B------:R2:W-:Y:S04]  /*9280*/  STL.64 [R1+0x218], R88 ;  /* 0x0002185801007387 */ /* 0x0005e80000100a00 */
[----:B------:R2:W-:Y:S04]  /*9290*/  LDGSTS.E [R248+0x30000], desc[UR60][R88.64], !P4 ;  /* 0x3000000058f87fae */ /* 0x0005e8000e12187c */
[----:B------:R3:W-:Y:S04]  /*92a0*/  STL.64 [R1+0x220], R18 ;  /* 0x0002201201007387 */ /* 0x0007e80000100a00 */
[----:B------:R4:W-:Y:S01]  /*92b0*/  STL.64 [R1+0x228], R106 ;  /* 0x0002286a01007387 */ /* 0x0009e20000100a00 */
[----:B--2---:R-:W-:-:S03]  /*92c0*/  IMAD.WIDE R88, R152, 0x4, R212 ;  /* 0x0000000498587825 */ /* 0x004fc600078e02d4 */
[----:B------:R-:W-:Y:S04]  /*92d0*/  STL.64 [R1+0x230], R102 ;  /* 0x0002306601007387 */ /* 0x000fe80000100a00 */
[----:B------:R-:W-:Y:S04]  /*92e0*/  STL.64 [R1+0x388], R98 ;  /* 0x0003886201007387 */ /* 0x000fe80000100a00 */
[----:B------:R-:W-:Y:S04]  /*92f0*/  STL.64 [R1+0x390], R94 ;  /* 0x0003905e01007387 */ /* 0x000fe80000100a00 */
[----:B------:R2:W-:Y:S04]  /*9300*/  STL.64 [R1+0x398], R90 ;  /* 0x0003985a01007387 */ /* 0x0005e80000100a00 */
[----:B------:R2:W-:Y:S04]  /*9310*/  STL.64 [R1+0x3a0], R88 ;  /* 0x0003a05801007387 */ /* 0x0005e80000100a00 */
[----:B------:R-:W2:Y:S01]  /*9320*/  LDL.LU.64 R108, [R1+0x58] ;  /* 0x00005800016c7983 */ /* 0x000ea20000300a00 */
[----:B------:R-:W-:-:S02]  /*9330*/  VIADD R9, R11, 0xffffff26 ;  /* 0xffffff260b097836 */ /* 0x000fc40000000000 */
[----:B------:R-:W3:Y:S01]  /*9340*/  LDC R11, c[0x0][0x230] ;  /* 0x00008c00ff0b7b82 */ /* 0x000ee20000000800 */
[----:B------:R-:W-:Y:S01]  /*9350*/  VIADD R8, R13, 0xffffff25 ;  /* 0xffffff250d087836 */ /* 0x000fe20000000000 */
[----:B------:R-:W2:Y:S01]  /*9360*/  LDL.LU.64 R110, [R1+0x50] ;  /* 0x00005000016e7983 */ /* 0x000ea20000300a00 */
[----:B------:R-:W-:Y:S01]  /*9370*/  ISETP.GE.U32.AND P5, PT, R9, 0x7ffffea7, PT ;  /* 0x7ffffea70900780c */ /* 0x000fe20003fa6070 */
[----:B------:R-:W-:Y:S02]  /*9380*/  VIADD R9, R15, 0xffffff24 ;  /* 0xffffff240f097836 */ /* 0x000fe40000000000 */
[----:B------:R-:W-:Y:S01]  /*9390*/  ISETP.GE.U32.AND P6, PT, R8, 0x7ffffea6, PT ;  /* 0x7ffffea60800780c */ /* 0x000fe20003fc6070 */
[----:B------:R-:W-:Y:S01]  /*93a0*/  VIADD R8, R25, 0xffffff07 ;  /* 0xffffff0719087836 */ /* 0x000fe20000000000 */
[----:B------:R-:W4:Y:S01]  /*93b0*/  LDC R13, c[0x0][0x230] ;  /* 0x00008c00ff0d7b82 */ /* 0x000f220000000800 */
[----:B------:R-:W-:Y:S01]  /*93c0*/  ISETP.GE.U32.AND P0, PT, R9, 0x7ffffea5, PT ;  /* 0x7ffffea50900780c */ /* 0x000fe20003f06070 */
[----:B-1----:R-:W-:Y:S01]  /*93d0*/  VIADD R9, R12, 0xffffff06 ;  /* 0xffffff060c097836 */ /* 0x002fe20000000000 */
[----:B------:R-:W2:Y:S01]  /*93e0*/  LDL.LU.64 R138, [R1+0x48] ;  /* 0x00004800018a7983 */ /* 0x000ea20000300a00 */
[----:B------:R-:W-:-:S04]  /*93f0*/  ISETP.GE.U32.AND P1, PT, R8, 0x7ffffe88, PT ;  /* 0x7ffffe880800780c */ /* 0x000fc80003f26070 */
[----:B------:R-:W1:Y:S01]  /*9400*/  LDC R12, c[0x0][0x230] ;  /* 0x00008c00ff0c7b82 */ /* 0x000e620000000800 */
[----:B------:R-:W-:Y:S01]  /*9410*/  VIADD R8, R24, 0xffffff05 ;  /* 0xffffff0518087836 */ /* 0x000fe20000000000 */
[----:B------:R3:W-:Y:S01]  /*9420*/  LDGSTS.E [R248+0x30004], desc[UR60][R18.64], !P5 ;  /* 0x3000400012f87fae */ /* 0x0007e2000e92187c */
[----:B------:R-:W-:-:S03]  /*9430*/  ISETP.GE.U32.AND P2, PT, R9, 0x7ffffe87, PT ;  /* 0x7ffffe870900780c */ /* 0x000fc60003f46070 */
[----:B------:R-:W-:Y:S01]  /*9440*/  ISETP.GE.U32.AND P4, PT, R8, 0x7ffffe86, PT ;  /* 0x7ffffe860800780c */ /* 0x000fe20003f86070 */
[----:B------:R-:W-:Y:S01]  /*9450*/  LDGSTS.E [R248+0x30008], desc[UR60][R106.64], !P6 ;  /* 0x300080006af87fae */ /* 0x000fe2000f12187c */
[----:B------:R-:W1:Y:S01]  /*9460*/  LDC R15, c[0x0][0x230] ;  /* 0x00008c00ff0f7b82 */ /* 0x000e620000000800 */
[----:B---3--:R-:W-:-:S07]  /*9470*/  VIADD R8, R11, 0xffffff04 ;  /* 0xffffff040b087836 */ /* 0x008fce0000000000 */
[----:B------:R-:W3:Y:S08]  /*9480*/  LDC R18, c[0x0][0x230] ;  /* 0x00008c00ff127b82 */ /* 0x000ef00000000800 */
[----:B------:R-:W2:Y:S01]  /*9490*/  LDC R19, c[0x0][0x230] ;  /* 0x00008c00ff137b82 */ /* 0x000ea20000000800 */
[----:B------:R-:W-:Y:S01]  /*94a0*/  ISETP.GE.U32.AND P5, PT, R8, 0x7ffffe85, PT ;  /* 0x7ffffe850800780c */ /* 0x000fe20003fa6070 */
[----:B------:R-:W-:Y:S01]  /*94b0*/  VIADD R9, R14, 0xffffff63 ;  /* 0xffffff630e097836 */ /* 0x000fe20000000000 */
[----:B------:R-:W-:Y:S01]  /*94c0*/  LDGSTS.E [R248+0x3000c], desc[UR60][R102.64], !P0 ;  /* 0x3000c00066f87fae */ /* 0x000fe2000c12187c */
[----:B------:R-:W-:-:S03]  /*94d0*/  IMAD.WIDE R222, R152, 0x4, R222 ;  /* 0x0000000498de7825 */ /* 0x000fc600078e02de */
[----:B----4-:R-:W4:Y:S01]  /*94e0*/  LDL.LU.64 R106, [R1+0x40] ;  /* 0x00004000016a7983 */ /* 0x010f220000300a00 */
[----:B------:R-:W2:Y:S01]  /*94f0*/  LDC R24, c[0x0][0x230] ;  /* 0x00008c00ff187b82 */ /* 0x000ea20000000800 */
[----:B------:R-:W-:Y:S02]  /*9500*/  IADD3 R8, R10, -0x9e, RZ ;  /* 0xffffff620a087810 */ /* 0x000fe40007ffe0ff */
[----:B------:R-:W-:Y:S05]  /*9510*/  LDGSTS.E [R248+0x38000], desc[UR60][R98.64], !P1 ;  /* 0x3800000062f87fae */ /* 0x000fea000c92187c */
[----:B------:R-:W2:Y:S01]  /*9520*/  LDC R11, c[0x0][0x230] ;  /* 0x00008c00ff0b7b82 */ /* 0x000ea20000000800 */
[----:B------:R-:W-:Y:S01]  /*9530*/  LDGSTS.E [R248+0x38004], desc[UR60][R94.64], !P2 ;  /* 0x380040005ef87fae */ /* 0x000fe2000d12187c */
[----:B------:R-:W-:Y:S01]  /*9540*/  ISETP.GE.U32.AND P1, PT, R9, 0x7ffffee4, PT ;  /* 0x7ffffee40900780c */ /* 0x000fe20003f26070 */
[----:B-1----:R-:W-:Y:S01]  /*9550*/  VIADD R9, R12, 0xffffff61 ;  /* 0xffffff610c097836 */ /* 0x002fe20000000000 */
[----:B------:R-:W-:Y:S01]  /*9560*/  ISETP.GE.U32.AND P2, PT, R8, 0x7ffffee3, PT ;  /* 0x7ffffee30800780c */ /* 0x000fe20003f46070 */
[----:B------:R-:W-:Y:S01]  /*9570*/  VIADD R8, R13, 0xffffff60 ;  /* 0xffffff600d087836 */ /* 0x000fe20000000000 */
[----:B------:R-:W-:Y:S02]  /*9580*/  LDGSTS.E [R248+0x38008], desc[UR60][R90.64], !P4 ;  /* 0x380080005af87fae */ /* 0x000fe4000e12187c */
[----:B------:R-:W-:Y:S01]  /*9590*/  ISETP.GE.U32.AND P4, PT, R9, 0x7ffffee2, PT ;  /* 0x7ffffee20900780c */ /* 0x000fe20003f86070 */
[----:B------:R-:W1:Y:S01]  /*95a0*/  LDC R14, c[0x0][0x230] ;  /* 0x00008c00ff0e7b82 */ /* 0x000e620000000800 */
[----:B------:R1:W-:Y:S01]  /*95b0*/  LDGSTS.E [R248+0x3800c], desc[UR60][R88.64], !P5 ;  /* 0x3800c00058f87fae */ /* 0x0003e2000e92187c */
[----:B------:R-:W-:Y:S01]  /*95c0*/  ISETP.GE.U32.AND P5, PT, R8, 0x7ffffee1, PT ;  /* 0x7ffffee10800780c */ /* 0x000fe20003fa6070 */
[----:B---3--:R-:W-:-:S02]  /*95d0*/  VIADD R8, R18, 0xffffff42 ;  /* 0xffffff4212087836 */ /* 0x008fc40000000000 */
[----:B--2---:R-:W-:Y:S01]  /*95e0*/  VIADD R9, R19, 0xffffff41 ;  /* 0xffffff4113097836 */ /* 0x004fe20000000000 */
[----:B------:R-:W-:Y:S01]  /*95f0*/  LDGSTS.E [R7+0x20000], desc[UR60][R222.64], !P1 ;  /* 0x20000000de077fae */ /* 0x000fe2000c92187c */
[----:B------:R-:W-:Y:S01]  /*9600*/  VIADD R10, R15, 0xffffff43 ;  /* 0xffffff430f0a7836 */ /* 0x000fe20000000000 */
[----:B------:R-:W-:Y:S01]  /*9610*/  ISETP.GE.U32.AND P0, PT, R8, 0x7ffffec3, PT ;  /* 0x7ffffec30800780c */ /* 0x000fe20003f06070 */
[----:B------:R-:W-:Y:S01]  /*9620*/  IMAD.WIDE R216, R152, 0x4, R216 ;  /* 0x0000000498d87825 */ /* 0x000fe200078e02d8 */
[----:B------:R-:W-:Y:S01]  /*9630*/  ISETP.GE.U32.AND P1, PT, R9, 0x7ffffec2, PT ;  /* 0x7ffffec20900780c */ /* 0x000fe20003f26070 */
[----:B------:R-:W2:Y:S01]  /*9640*/  LDC R18, c[0x0][0x230] ;  /* 0x00008c00ff127b82 */ /* 0x000ea20000000800 */
[----:B------:R-:W3:Y:S01]  /*9650*/  LDL.LU.64 R90, [R1+0x38] ;  /* 0x00003800015a7983 */ /* 0x000ee20000300a00 */
[----:B------:R-:W-:Y:S02]  /*9660*/  VIADD R8, R24, 0xffffff40 ;  /* 0xffffff4018087836 */ /* 0x000fe40000000000 */
[----:B------:R-:W-:Y:S01]  /*9670*/  IMAD.WIDE R232, R152, 0x4, R232 ;  /* 0x0000000498e87825 */ /* 0x000fe200078e02e8 */
[----:B------:R-:W-:Y:S01]  /*9680*/  ISETP.GE.U32.AND P6, PT, R10, 0x7ffffec4, PT ;  /* 0x7ffffec40a00780c */ /* 0x000fe20003fc6070 */
[----:B------:R-:W-:Y:S02]  /*9690*/  LDGSTS.E [R7+0x20004], desc[UR60][R216.64], !P2 ;  /* 0x20004000d8077fae */ /* 0x000fe4000d12187c */
[----:B------:R-:W-:Y:S01]  /*96a0*/  VIADD R9, R11, 0xffffff23 ;  /* 0xffffff230b097836 */ /* 0x000fe20000000000 */
[----:B------:R-:W-:Y:S01]  /*96b0*/  ISETP.GE.U32.AND P2, PT, R8, 0x7ffffec1, PT ;  /* 0x7ffffec10800780c */ /* 0x000fe20003f46070 */
[----:B------:R-:W-:Y:S01]  /*96c0*/  LDGSTS.E [R7+0x20008], desc[UR60][R232.64], !P4 ;  /* 0x20008000e8077fae */ /* 0x000fe2000e12187c */
[C---:B------:R-:W-:Y:S01]  /*96d0*/  IMAD.WIDE R220, R152.reuse, 0x4, R220 ;  /* 0x0000000498dc7825 */ /* 0x040fe200078e02dc */
[----:B------:R-:W2:Y:S01]  /*96e0*/  LDC R12, c[0x0][0x230] ;  /* 0x00008c00ff0c7b82 */ /* 0x000ea20000000800 */
[----:B------:R-:W-:Y:S01]  /*96f0*/  ISETP.GE.U32.AND P4, PT, R9, 0x7ffffea4, PT ;  /* 0x7ffffea40900780c */ /* 0x000fe20003f86070 */
[----:B------:R-:W3:Y:S01]  /*9700*/  LDL.LU.64 R94, [R1+0x30] ;  /* 0x00003000015e7983 */ /* 0x000ee20000300a00 */
[----:B------:R-:W-:-:S03]  /*9710*/  IMAD.WIDE R228, R152, 0x4, R228 ;  /* 0x0000000498e47825 */ /* 0x000fc600078e02e4 */
[----:B------:R-:W3:Y:S01]  /*9720*/  LDL.LU.64 R124, [R1+0x158] ;  /* 0x00015800017c7983 */ /* 0x000ee20000300a00 */
[C---:B------:R-:W-:Y:S01]  /*9730*/  IMAD.WIDE R226, R152.reuse, 0x4, R226 ;  /* 0x0000000498e27825 */ /* 0x040fe200078e02e2 */
[----:B------:R-:W2:Y:S02]  /*9740*/  LDC R10, c[0x0][0x230] ;  /* 0x00008c00ff0a7b82 */ /* 0x000ea40000000800 */
[----:B------:R-:W-:Y:S01]  /*9750*/  LDGSTS.E [R7+0x2000c], desc[UR60][R220.64], !P5 ;  /* 0x2000c000dc077fae */ /* 0x000fe2000e92187c */
[----:B------:R-:W-:-:S03]  /*9760*/  IMAD.WIDE R224, R152, 0x4, R224 ;  /* 0x0000000498e07825 */ /* 0x000fc600078e02e0 */
[----:B------:R-:W3:Y:S01]  /*9770*/  LDL.LU.64 R102, [R1+0x138] ;  /* 0x0001380001667983 */ /* 0x000ee20000300a00 */
[C---:B-1----:R-:W-:Y:S01]  /*9780*/  IMAD.WIDE R88, R152.reuse, 0x4, R234 ;  /* 0x0000000498587825 */ /* 0x042fe200078e02ea */
[----:B------:R-:W1:Y:S02]  /*9790*/  LDC R13, c[0x0][0x230] ;  /* 0x00008c00ff0d7b82 */ /* 0x000e640000000800 */
[----:B------:R-:W-:Y:S01]  /*97a0*/  LDGSTS.E [R7+0x28000], desc[UR60][R228.64], !P6 ;  /* 0x28000000e4077fae */ /* 0x000fe2000f12187c */
[----:B------:R-:W-:-:S03]  /*97b0*/  IMAD.WIDE R158, R152, 0x4, R16 ;  /* 0x00000004989e7825 */ /* 0x000fc600078e0210 */
[----:B------:R-:W3:Y:S01]  /*97c0*/  LDL.LU.64 R122, [R1+0x118] ;  /* 0x00011800017a7983 */ /* 0x000ee20000300a00 */
[----:B------:R-:W-:Y:S01]  /*97d0*/  IMAD.WIDE R114, R152, 0x4, R230 ;  /* 0x0000000498727825 */ /* 0x000fe200078e02e6 */
[----:B------:R-:W1:Y:S02]  /*97e0*/  LDC R11, c[0x0][0x230] ;  /* 0x00008c00ff0b7b82 */ /* 0x000e640000000800 */
[----:B------:R-:W-:Y:S01]  /*97f0*/  LDGSTS.E [R7+0x28004], desc[UR60][R226.64], !P0 ;  /* 0x28004000e2077fae */ /* 0x000fe2000c12187c */
[----:B------:R-:W-:-:S03]  /*9800*/  VIADD R9, R14, 0xffffff20 ;  /* 0xffffff200e097836 */ /* 0x000fc60000000000 */
[----:B------:R-:W-:Y:S02]  /*9810*/  LDGSTS.E [R7+0x28008], desc[UR60][R224.64], !P1 ;  /* 0x28008000e0077fae */ /* 0x000fe4000c92187c */
[----:B------:R-:W1:Y:S02]  /*9820*/  LDC R15, c[0x0][0x230] ;  /* 0x00008c00ff0f7b82 */ /* 0x000e640000000800 */
[----:B------:R2:W-:Y:S04]  /*9830*/  STL.64 [R1+0x1e8], R88 ;  /* 0x0001e85801007387 */ /* 0x0005e80000100a00 */
[----:B------:R-:W-:Y:S04]  /*9840*/  LDGSTS.E [R7+0x2800c], desc[UR60][R158.64], !P2 ;  /* 0x2800c0009e077fae */ /* 0x000fe8000d12187c */
[----:B------:R-:W-:Y:S04]  /*9850*/  STL.64 [R1+0x1f0], R114 ;  /* 0x0001f07201007387 */ /* 0x000fe80000100a00 */
[----:B------:R-:W-:Y:S04]  /*9860*/  LDGSTS.E [R7+0x30000], desc[UR60][R88.64], !P4 ;  /* 0x3000000058077fae */ /* 0x000fe8000e12187c */
[----:B------:R-:W3:Y:S01]  /*9870*/  LDL.LU.64 R98, [R1+0xf8] ;  /* 0x0000f80001627983 */ /* 0x000ee20000300a00 */
[----:B------:R-:W-:Y:S01]  /*9880*/  ISETP.GE.U32.AND P0, PT, R9, 0x7ffffea1, PT ;  /* 0x7ffffea10900780c */ /* 0x000fe20003f06070 */
[----:B--2---:R-:W-:-:S02]  /*9890*/  VIADD R9, R18, 0xffffff01 ;  /* 0xffffff0112097836 */ /* 0x004fc40000000000 */
[----:B------:R-:W2:Y:S01]  /*98a0*/  LDL.LU.64 R88, [R1+0xd8] ;  /* 0x0000d80001587983 */ /* 0x000ea20000300a00 */
[----:B------:R-:W-:-:S03]  /*98b0*/  IMAD.WIDE R18, R152, 0x4, R108 ;  /* 0x0000000498127825 */ /* 0x000fc600078e026c */
[----:B------:R-:W2:Y:S01]  /*98c0*/  LDL.LU.64 R108, [R1+0xb8] ;  /* 0x0000b800016c7983 */ /* 0x000ea20000300a00 */
[----:B------:R-:W-:-:S05]  /*98d0*/  VIADD R8, R12, 0xffffff22 ;  /* 0xffffff220c087836 */ /* 0x000fca0000000000 */
[----:B------:R-:W-:Y:S01]  /*98e0*/  ISETP.GE.U32.AND P5, PT, R8, 0x7ffffea3, PT ;  /* 0x7ffffea30800780c */ /* 0x000fe20003fa6070 */
[----:B------:R-:W-:-:S05]  /*98f0*/  VIADD R8, R10, 0xffffff21 ;  /* 0xffffff210a087836 */ /* 0x000fca0000000000 */
[----:B------:R-:W-:Y:S01]  /*9900*/  ISETP.GE.U32.AND P6, PT, R8, 0x7ffffea2, PT ;  /* 0x7ffffea20800780c */ /* 0x000fe20003fc6070 */
[----:B-1----:R-:W-:Y:S02]  /*9910*/  VIADD R8, R13, 0xffffff03 ;  /* 0xffffff030d087836 */ /* 0x002fe40000000000 */
[----:B------:R-:W-:Y:S02]  /*9920*/  VIADD R112, R11, 0xffffff00 ;  /* 0xffffff000b707836 */ /* 0x000fe40000000000 */
[----:B------:R-:W-:Y:S01]  /*9930*/  IMAD.WIDE R16, R152, 0x4, R110 ;  /* 0x0000000498107825 */ /* 0x000fe200078e026e */
[----:B------:R-:W-:Y:S01]  /*9940*/  ISETP.GE.U32.AND P1, PT, R8, 0x7ffffe84, PT ;  /* 0x7ffffe840800780c */ /* 0x000fe20003f26070 */
[----:B------:R-:W-:Y:S02]  /*9950*/  LDGSTS.E [R7+0x30004], desc[UR60][R114.64], !P5 ;  /* 0x3000400072077fae */ /* 0x000fe4000e92187c */
[----:B------:R-:W-:Y:S02]  /*9960*/  VIADD R8, R15, 0xffffff02 ;  /* 0xffffff020f087836 */ /* 0x000fe40000000000 */
[----:B------:R-:W-:Y:S01]  /*9970*/  IMAD.WIDE R14, R152, 0x4, R138 ;  /* 0x00000004980e7825 */ /* 0x000fe200078e028a */
[----:B------:R-:W-:Y:S01]  /*9980*/  ISETP.GE.U32.AND P5, PT, R112, 0x7ffffe81, PT ;  /* 0x7ffffe817000780c */ /* 0x000fe20003fa6070 */
[----:B------:R1:W-:Y:S01]  /*9990*/  STL.64 [R1+0x58], R18 ;  /* 0x0000581201007387 */ /* 0x0003e20000100a00 */
[----:B------:R-:W-:-:S03]  /*99a0*/  ISETP.GE.U32.AND P2, PT, R8, 0x7ffffe83, PT ;  /* 0x7ffffe830800780c */ /* 0x000fc60003f46070 */
[----:B------:R-:W2:Y:S01]  /*99b0*/  LDL.LU.64 R112, [R1+0x98] ;  /* 0x0000980001707983 */ /* 0x000ea20000300a00 */
[----:B------:R-:W-:Y:S01]  /*99c0*/  ISETP.GE.U32.AND P4, PT, R9, 0x7ffffe82, PT ;  /* 0x7ffffe820900780c */ /* 0x000fe20003f86070 */
[----:B------:R-:W-:Y:S02]  /*99d0*/  IMAD.SHL.U32 R154, R153, 0x80, RZ ;  /* 0x00000080999a7824 */ /* 0x000fe400078e00ff */
[----:B------:R1:W-:Y:S04]  /*99e0*/  STL.64 [R1+0x50], R16 ;  /* 0x0000501001007387 */ /* 0x0003e80000100a00 */
[----:B------:R2:W-:Y:S04]  /*99f0*/  STL.64 [R1+0x308], R14 ;  /* 0x0003080e01007387 */ /* 0x0005e80000100a00 */
[----:B------:R-:W2:Y:S04]  /*9a00*/  LDL.LU.64 R138, [R1+0x78] ;  /* 0x00007800018a7983 */ /* 0x000ea80000300a00 */
[----:B------:R1:W-:Y:S01]  /*9a10*/  LDGSTS.E [R7+0x30008], desc[UR60][R18.64], !P6 ;  /* 0x3000800012077fae */ /* 0x0003e2000f12187c */
[----:B----4-:R-:W-:-:S03]  /*9a20*/  IMAD.WIDE R12, R152, 0x4, R106 ;  /* 0x00000004980c7825 */ /* 0x010fc600078e026a */
[----:B------:R4:W-:Y:S04]  /*9a30*/  LDGSTS.E [R7+0x3000c], desc[UR60][R16.64], !P0 ;  /* 0x3000c00010077fae */ /* 0x0009e8000c12187c */
[----:B------:R2:W-:Y:S04]  /*9a40*/  STL.64 [R1+0x310], R12 ;  /* 0x0003100c01007387 */ /* 0x0005e80000100a00 */
[----:B------:R2:W-:Y:S04]  /*9a50*/  LDGSTS.E [R7+0x38000], desc[UR60][R14.64], !P1 ;  /* 0x380000000e077fae */ /* 0x0005e8000c92187c */
[----:B------:R2:W-:Y:S01]  /*9a60*/  LDGSTS.E [R7+0x38004], desc[UR60][R12.64], !P2 ;  /* 0x380040000c077fae */ /* 0x0005e2000d12187c */
[----:B---3--:R-:W-:-:S05]  /*9a70*/  IMAD.WIDE R10, R152, 0x4, R90 ;  /* 0x00000004980a7825 */ /* 0x008fca00078e025a */
[----:B------:R3:W-:Y:S04]  /*9a80*/  STL.64 [R1+0x318], R10 ;  /* 0x0003180a01007387 */ /* 0x0007e80000100a00 */
[----:B------:R3:W-:Y:S01]  /*9a90*/  LDGSTS.E [R7+0x38008], desc[UR60][R10.64], !P4 ;  /* 0x380080000a077fae */ /* 0x0007e2000e12187c */
[----:B------:R-:W-:-:S04]  /*9aa0*/  IMAD.WIDE R8, R152, 0x4, R94 ;  /* 0x0000000498087825 */ /* 0x000fc800078e025e */
[C---:B------:R-:W-:Y:S01]  /*9ab0*/  IMAD.WIDE R110, R154.reuse, 0x4, R124 ;  /* 0x000000049a6e7825 */ /* 0x040fe200078e027c */
[----:B------:R3:W-:Y:S04]  /*9ac0*/  STL.64 [R1+0x340], R8 ;  /* 0x0003400801007387 */ /* 0x0007e80000100a00 */
[----:B------:R-:W3:Y:S01]  /*9ad0*/  LDL.LU.64 R90, [R1+0x150] ;  /* 0x00015000015a7983 */ /* 0x000ee20000300a00 */
[----:B------:R-:W-:-:S03]  /*9ae0*/  IMAD.WIDE R106, R154, 0x4, R102 ;  /* 0x000000049a6a7825 */ /* 0x000fc600078e0266 */
[----:B------:R-:W3:Y:S04]  /*9af0*/  LDL.LU.64 R94, [R1+0x130] ;  /* 0x00013000015e7983 */ /* 0x000ee80000300a00 */
[----:B------:R-:W3:Y:S01]  /*9b00*/  LDL.LU.64 R124, [R1+0x110] ;  /* 0x00011000017c7983 */ /* 0x000ee20000300a00 */
[----:B-1----:R-:W-:-:S03]  /*9b10*/  IMAD.WIDE R18, R154, 0x4, R122 ;  /* 0x000000049a127825 */ /* 0x002fc600078e027a */
[----:B------:R1:W-:Y:S04]  /*9b20*/  STL.64 [R1+0x338], R110 ;  /* 0x0003386e01007387 */ /* 0x0003e80000100a00 */
[----:B------:R-:W3:Y:S04]  /*9b30*/  LDL.LU.64 R102, [R1+0xf0] ;  /* 0x0000f00001667983 */ /* 0x000ee80000300a00 */
[----:B------:R1:W-:Y:S04]  /*9b40*/  STL.64 [R1+0x380], R106 ;  /* 0x0003806a01007387 */ /* 0x0003e80000100a00 */
[----:B------:R1:W-:Y:S04]  /*9b50*/  STL.64 [R1+0x3c0], R18 ;  /* 0x0003c01201007387 */ /* 0x0003e80000100a00 */
[----:B------:R-:W3:Y:S04]  /*9b60*/  LDL.LU.64 R122, [R1+0xd0] ;  /* 0x0000d000017a7983 */ /* 0x000ee80000300a00 */
[----:B------:R1:W-:Y:S04]  /*9b70*/  LDGSTS.E [R7+0x3800c], desc[UR60][R8.64], !P5 ;  /* 0x3800c00008077fae */ /* 0x0003e8000e92187c */
[----:B------:R-:W0:Y:S01]  /*9b80*/  LDGDEPBAR ;  /* 0x00000000000079af */ /* 0x000e220000000000 */
[----:B----4-:R-:W-:-:S03]  /*9b90*/  IMAD.WIDE R16, R154, 0x4, R98 ;  /* 0x000000049a107825 */ /* 0x010fc600078e0262 */
[----:B------:R-:W-:Y:S04]  /*9ba0*/  LDGSTS.E [R3+0x68000], desc[UR60][R110.64], P3 ;  /* 0x680000006e037fae */ /* 0x000fe8000992187c */
[----:B------:R-:W4:Y:S01]  /*9bb0*/  LDL.LU.64 R98, [R1+0xb0] ;  /* 0x0000b00001627983 */ /* 0x000f220000300a00 */
[----:B--2---:R-:W-:-:S03]  /*9bc0*/  IMAD.WIDE R14, R154, 0x4, R88 ;  /* 0x000000049a0e7825 */ /* 0x004fc600078e0258 */
[----:B------:R2:W-:Y:S04]  /*9bd0*/  STL.64 [R1+0x400], R16 ;  /* 0x0004001001007387 */ /* 0x0005e80000100a00 */
[----:B------:R2:W-:Y:S04]  /*9be0*/  STL.64 [R1+0x438], R14 ;  /* 0x0004380e01007387 */ /* 0x0005e80000100a00 */
[----:B------:R-:W4:Y:S04]  /*9bf0*/  LDL.LU.64 R88, [R1+0x90] ;  /* 0x0000900001587983 */ /* 0x000f280000300a00 */
[----:B------:R-:W-:Y:S04]  /*9c00*/  LDGSTS.E [R3+0x68400], desc[UR60][R106.64], P3 ;  /* 0x684000006a037fae */ /* 0x000fe8000992187c */
[----:B------:R1:W-:Y:S04]  /*9c10*/  LDGSTS.E [R3+0x68800], desc[UR60][R18.64], P3 ;  /* 0x6880000012037fae */ /* 0x0003e8000992187c */
[----:B------:R2:W-:Y:S04]  /*9c20*/  LDGSTS.E [R3+0x68c00], desc[UR60][R16.64], P3 ;  /* 0x68c0000010037fae */ /* 0x0005e8000992187c */
[----:B------:R2:W-:Y:S01]  /*9c30*/  LDGSTS.E [R3+0x69000], desc[UR60][R14.64], P3 ;  /* 0x690000000e037fae */ /* 0x0005e2000992187c */
[----:B------:R-:W-:-:S03]  /*9c40*/  IMAD.WIDE R12, R154, 0x4, R108 ;  /* 0x000000049a0c7825 */ /* 0x000fc600078e026c */
[----:B------:R-:W4:Y:S04]  /*9c50*/  LDL.LU.64 R108, [R1+0x70] ;  /* 0x00007000016c7983 */ /* 0x000f280000300a00 */
[----:B------:R4:W-:Y:S04]  /*9c60*/  STL.64 [R1+0x460], R12 ;  /* 0x0004600c01007387 */ /* 0x0009e80000100a00 */
[----:B------:R4:W-:Y:S01]  /*9c70*/  LDGSTS.E [R3+0x69400], desc[UR60][R12.64], P3 ;  /* 0x694000000c037fae */ /* 0x0009e2000992187c */
[----:B---3--:R-:W-:-:S05]  /*9c80*/  IMAD.WIDE R10, R154, 0x4, R112 ;  /* 0x000000049a0a7825 */ /* 0x008fca00078e0270 */
[----:B------:R3:W-:Y:S04]  /*9c90*/  STL.64 [R1+0x488], R10 ;  /* 0x0004880a01007387 */ /* 0x0007e80000100a00 */
[----:B------:R3:W-:Y:S01]  /*9ca0*/  LDGSTS.E [R3+0x69800], desc[UR60][R10.64], P3 ;  /* 0x698000000a037fae */ /* 0x0007e2000992187c */
[----:B-1----:R-:W-:-:S05]  /*9cb0*/  IMAD.WIDE R8, R154, 0x4, R138 ;  /* 0x000000049a087825 */ /* 0x002fca00078e028a */
[----:B------:R1:W-:Y:S04]  /*9cc0*/  STL.64 [R1+0x4b0], R8 ;  /* 0x0004b00801007387 */ /* 0x0003e80000100a00 */
[----:B------:R-:W3:Y:S04]  /*9cd0*/  LDL.LU.64 R110, [R1+0x148] ;  /* 0x00014800016e7983 */ /* 0x000ee80000300a00 */
[----:B------:R-:W3:Y:S04]  /*9ce0*/  LDL.LU.64 R106, [R1+0x128] ;  /* 0x00012800016a7983 */ /* 0x000ee80000300a00 */
[----:B------:R-:W3:Y:S04]  /*9cf0*/  LDL.LU.64 R118, [R1+0x108] ;  /* 0x0001080001767983 */ /* 0x000ee80000300a00 */
[----:B------:R-:W3:Y:S04]  /*9d00*/  LDL.LU.64 R116, [R1+0xe8] ;  /* 0x0000e80001747983 */ /* 0x000ee80000300a00 */
[----:B------:R-:W3:Y:S04]  /*9d10*/  LDL.LU.64 R114, [R1+0xc8] ;  /* 0x0000c80001727983 */ /* 0x000ee80000300a00 */
[----:B------:R-:W3:Y:S04]  /*9d20*/  LDL.LU.64 R112, [R1+0xa8] ;  /* 0x0000a80001707983 */ /* 0x000ee80000300a00 */
[----:B------:R1:W-:Y:S01]  /*9d30*/  LDGSTS.E [R3+0x69c00], desc[UR60][R8.64], P3 ;  /* 0x69c0000008037fae */ /* 0x0003e2000992187c */
[----:B------:R-:W-:-:S04]  /*9d40*/  IMAD.WIDE R90, R154, 0x4, R90 ;  /* 0x000000049a5a7825 */ /* 0x000fc800078e025a */
[C---:B------:R-:W-:Y:S01]  /*9d50*/  IMAD.WIDE R94, R154.reuse, 0x4, R94 ;  /* 0x000000049a5e7825 */ /* 0x040fe200078e025e */
[----:B------:R1:W-:Y:S03]  /*9d60*/  STL.64 [R1+0x150], R90 ;  /* 0x0001505a01007387 */ /* 0x0003e60000100a00 */
[C---:B------:R-:W-:Y:S01]  /*9d70*/  IMAD.WIDE R18, R154.reuse, 0x4, R124 ;  /* 0x000000049a127825 */ /* 0x040fe200078e027c */
[----:B------:R-:W3:Y:S04]  /*9d80*/  LDL.LU.64 R138, [R1+0x88] ;  /* 0x00008800018a7983 */ /* 0x000ee80000300a00 */
[----:B------:R1:W-:Y:S01]  /*9d90*/  STL.64 [R1+0x330], R94 ;  /* 0x0003305e01007387 */ /* 0x0003e20000100a00 */
[----:B--2---:R-:W-:-:S03]  /*9da0*/  IMAD.WIDE R16, R154, 0x4, R102 ;  /* 0x000000049a107825 */ /* 0x004fc600078e0266 */
[----:B------:R-:W2:Y:S04]  /*9db0*/  LDL.LU.64 R124, [R1+0x68] ;  /* 0x00006800017c7983 */ /* 0x000ea80000300a00 */
[----:B------:R1:W-:Y:S01]  /*9dc0*/  STL.64 [R1+0x378], R18 ;  /* 0x0003781201007387 */ /* 0x0003e20000100a00 */
[----:B------:R-:W-:-:S03]  /*9dd0*/  IMAD.WIDE R14, R154, 0x4, R122 ;  /* 0x000000049a0e7825 */ /* 0x000fc600078e027a */
[----:B------:R1:W-:Y:S04]  /*9de0*/  STL.64 [R1+0x3b8], R16 ;  /* 0x0003b81001007387 */ /* 0x0003e80000100a00 */
[----:B------:R1:W-:Y:S04]  /*9df0*/  STL.64 [R1+0x3f8], R14 ;  /* 0x0003f80e01007387 */ /* 0x0003e80000100a00 */
[----:B------:R-:W-:Y:S04]  /*9e00*/  LDGSTS.E [R4+0x68100], desc[UR60][R90.64], P3 ;  /* 0x681000005a047fae */ /* 0x000fe8000992187c */
[----:B------:R-:W-:Y:S01]  /*9e10*/  LDGSTS.E [R4+0x68500], desc[UR60][R94.64], P3 ;  /* 0x685000005e047fae */ /* 0x000fe2000992187c */
[----:B----4-:R-:W-:-:S03]  /*9e20*/  IMAD.WIDE R12, R154, 0x4, R98 ;  /* 0x000000049a0c7825 */ /* 0x010fc600078e0262 */
[----:B------:R4:W-:Y:S04]  /*9e30*/  LDGSTS.E [R4+0x68900], desc[UR60][R18.64], P3 ;  /* 0x6890000012047fae */ /* 0x0009e8000992187c */
[----:B------:R4:W-:Y:S04]  /*9e40*/  LDGSTS.E [R4+0x68d00], desc[UR60][R16.64], P3 ;  /* 0x68d0000010047fae */ /* 0x0009e8000992187c */
[----:B------:R4:W-:Y:S01]  /*9e50*/  LDGSTS.E [R4+0x69100], desc[UR60][R14.64], P3 ;  /* 0x691000000e047fae */ /* 0x0009e2000992187c */
[----:B---3--:R-:W-:-:S03]  /*9e60*/  IMAD.WIDE R10, R154, 0x4, R88 ;  /* 0x000000049a0a7825 */ /* 0x008fc600078e0258 */
[----:B------:R3:W-:Y:S04]  /*9e70*/  LDGSTS.E [R4+0x69500], desc[UR60][R12.64], P3 ;  /* 0x695000000c047fae */ /* 0x0007e8000992187c */
[----:B------:R-:W2:Y:S04]  /*9e80*/  LDL.LU.64 R88, [R1+0x140] ;  /* 0x0001400001587983 */ /* 0x000ea80000300a00 */
[----:B------:R3:W-:Y:S04]  /*9e90*/  STL.64 [R1+0x430], R12 ;  /* 0x0004300c01007387 */ /* 0x0007e80000100a00 */
[----:B------:R-:W2:Y:S04]  /*9ea0*/  LDL.LU.64 R102, [R1+0x120] ;  /* 0x0001200001667983 */ /* 0x000ea80000300a00 */
[----:B------:R3:W-:Y:S04]  /*9eb0*/  STL.64 [R1+0x458], R10 ;  /* 0x0004580a01007387 */ /* 0x0007e80000100a00 */
[----:B------:R-:W2:Y:S04]  /*9ec0*/  LDL.LU.64 R122, [R1+0x100] ;  /* 0x00010000017a7983 */ /* 0x000ea80000300a00 */
[----:B------:R3:W-:Y:S01]  /*9ed0*/  LDGSTS.E [R4+0x69900], desc[UR60][R10.64], P3 ;  /* 0x699000000a047fae */ /* 0x0007e2000992187c */
[----:B-1----:R-:W-:-:S05]  /*9ee0*/  IMAD.WIDE R8, R154, 0x4, R108 ;  /* 0x000000049a087825 */ /* 0x002fca00078e026c */
[----:B------:R2:W-:Y:S04]  /*9ef0*/  STL.64 [R1+0x480], R8 ;  /* 0x0004800801007387 */ /* 0x0005e80000100a00 */
[----:B------:R-:W2:Y:S04]  /*9f00*/  LDL.LU.64 R98, [R1+0xe0] ;  /* 0x0000e00001627983 */ /* 0x000ea80000300a00 */
[----:B------:R-:W2:Y:S04]  /*9f10*/  LDL.LU.64 R90, [R1+0xc0] ;  /* 0x0000c000015a7983 */ /* 0x000ea80000300a00 */
[----:B------:R-:W2:Y:S04]  /*9f20*/  LDL.LU.64 R108, [R1+0xa0] ;  /* 0x0000a000016c7983 */ /* 0x000ea80000300a00 */
[----:B------:R-:W2:Y:S04]  /*9f30*/  LDL.LU.64 R94, [R1+0x80] ;  /* 0x00008000015e7983 */ /* 0x000ea80000300a00 */
[----:B------:R2:W-:Y:S01]  /*9f40*/  LDGSTS.E [R4+0x69d00], desc[UR60][R8.64], P3 ;  /* 0x69d0000008047fae */ /* 0x0005e2000992187c */
[----:B------:R-:W-:-:S04]  /*9f50*/  IMAD.WIDE R110, R154, 0x4, R110 ;  /* 0x000000049a6e7825 */ /* 0x000fc800078e026e */
[C---:B------:R-:W-:Y:S01]  /*9f60*/  IMAD.WIDE R106, R154.reuse, 0x4, R106 ;  /* 0x000000049a6a7825 */ /* 0x040fe200078e026a */
[----:B------:R-:W-:Y:S03]  /*9f70*/  STL.64 [R1+0x158], R110 ;  /* 0x0001586e01007387 */ /* 0x000fe60000100a00 */
[C---:B----4-:R-:W-:Y:S01]  /*9f80*/  IMAD.WIDE R18, R154.reuse, 0x4, R118 ;  /* 0x000000049a127825 */ /* 0x050fe200078e0276 */
[----:B------:R-:W-:Y:S03]  /*9f90*/  STL.64 [R1+0x2e8], R106 ;  /* 0x0002e86a01007387 */ /* 0x000fe60000100a00 */
[C---:B------:R-:W-:Y:S01]  /*9fa0*/  IMAD.WIDE R16, R154.reuse, 0x4, R116 ;  /* 0x000000049a107825 */ /* 0x040fe200078e0274 */
[----:B------:R-:W-:Y:S03]  /*9fb0*/  LDGSTS.E [R5+0x68200], desc[UR60][R110.64], P3 ;  /* 0x682000006e057fae */ /* 0x000fe6000992187c */
[C---:B------:R-:W-:Y:S01]  /*9fc0*/  IMAD.WIDE R14, R154.reuse, 0x4, R114 ;  /* 0x000000049a0e7825 */ /* 0x040fe200078e0272 */
[----:B------:R1:W-:Y:S03]  /*9fd0*/  STL.64 [R1+0x328], R18 ;  /* 0x0003281201007387 */ /* 0x0003e60000100a00 */
[C---:B---3--:R-:W-:Y:S01]  /*9fe0*/  IMAD.WIDE R12, R154.reuse, 0x4, R112 ;  /* 0x000000049a0c7825 */ /* 0x048fe200078e0270 */
[----:B------:R-:W-:Y:S04]  /*9ff0*/  LDGSTS.E [R5+0x68600], desc[UR60][R106.64], P3 ;  /* 0x686000006a057fae */ /* 0x000fe8000992187c */
[----:B------:R3:W-:Y:S04]  /*a000*/  STL.64 [R1+0x370], R16 ;  /* 0x0003701001007387 */ /* 0x0007e80000100a00 */
[----:B------:R-:W-:Y:S04]  /*a010*/  LDGSTS.E [R5+0x68a00], desc[UR60][R18.64], P3 ;  /* 0x68a0000012057fae */ /* 0x000fe8000992187c */
[----:B------:R4:W-:Y:S04]  /*a020*/  STL.64 [R1+0x3b0], R14 ;  /* 0x0003b00e01007387 */ /* 0x0009e80000100a00 */
[----:B------:R-:W-:Y:S04]  /*a030*/  LDGSTS.E [R5+0x68e00], desc[UR60][R16.64], P3 ;  /* 0x68e0000010057fae */ /* 0x000fe8000992187c */
[----:B------:R4:W-:Y:S04]  /*a040*/  STL.64 [R1+0x3f0], R12 ;  /* 0x0003f00c01007387 */ /* 0x0009e80000100a00 */
[----:B------:R-:W-:Y:S04]  /*a050*/  LDGSTS.E [R5+0x69200], desc[UR60][R14.64], P3 ;  /* 0x692000000e057fae */ /* 0x000fe8000992187c */
[----:B------:R-:W-:Y:S01]  /*a060*/  LDGSTS.E [R5+0x69600], desc[UR60][R12.64], P3 ;  /* 0x696000000c057fae */ /* 0x000fe2000992187c */
[----:B------:R-:W-:-:S04]  /*a070*/  IMAD.WIDE R10, R154, 0x4, R138 ;  /* 0x000000049a0a7825 */ /* 0x000fc800078e028a */
[C---:B--2---:R-:W-:Y:S01]  /*a080*/  IMAD.WIDE R8, R154.reuse, 0x4, R124 ;  /* 0x000000049a087825 */ /* 0x044fe200078e027c */
[----:B------:R2:W-:Y:S04]  /*a090*/  STL.64 [R1+0x428], R10 ;  /* 0x0004280a01007387 */ /* 0x0005e80000100a00 */
[----:B------:R2:W-:Y:S04]  /*a0a0*/  STL.64 [R1+0x450], R8 ;  /* 0x0004500801007387 */ /* 0x0005e80000100a00 */
[----:B------:R-:W-:Y:S04]  /*a0b0*/  LDGSTS.E [R5+0x69a00], desc[UR60][R10.64], P3 ;  /* 0x69a000000a057fae */ /* 0x000fe8000992187c */
[----:B------:R1:W-:Y:S02]  /*a0c0*/  LDGSTS.E [R5+0x69e00], desc[UR60][R8.64], P3 ;  /* 0x69e0000008057fae */ /* 0x0003e4000992187c */
[----:B-1----:R-:W-:-:S04]  /*a0d0*/  IMAD.WIDE R4, R154, 0x4, R156 ;  /* 0x000000049a047825 */ /* 0x002fc800078e029c */
[----:B------:R-:W-:-:S04]  /*a0e0*/  IMAD.WIDE R88, R154, 0x4, R88 ;  /* 0x000000049a587825 */ /* 0x000fc800078e0258 */
[C---:B------:R-:W-:Y:S01]  /*a0f0*/  IMAD.WIDE R18, R154.reuse, 0x4, R102 ;  /* 0x000000049a127825 */ /* 0x040fe200078e0266 */
[----:B------:R1:W-:Y:S03]  /*a100*/  STL.64 [R1+0x2a8], R88 ;  /* 0x0002a85801007387 */ /* 0x0003e60000100a00 */
[C---:B---3--:R-:W-:Y:S01]  /*a110*/  IMAD.WIDE R16, R154.reuse, 0x4, R122 ;  /* 0x000000049a107825 */ /* 0x048fe200078e027a */
[----:B------:R1:W-:Y:S04]  /*a120*/  STL.64 [R1+0x2c8], R18 ;  /* 0x0002c81201007387 */ /* 0x0003e80000100a00 */
[----:B------:R1:W-:Y:S04]  /*a130*/  STL.64 [R1+0x2e0], R16 ;  /* 0x0002e01001007387 */ /* 0x0003e80000100a00 */
[----:B------:R1:W-:Y:S04]  /*a140*/  LDGSTS.E [R6+0x68300], desc[UR60][R88.64], P3 ;  /* 0x6830000058067fae */ /* 0x0003e8000992187c */
[----:B------:R1:W-:Y:S04]  /*a150*/  LDGSTS.E [R6+0x68700], desc[UR60][R18.64], P3 ;  /* 0x6870000012067fae */ /* 0x0003e8000992187c */
[----:B------:R1:W-:Y:S01]  /*a160*/  LDGSTS.E [R6+0x68b00], desc[UR60][R16.64], P3 ;  /* 0x68b0000010067fae */ /* 0x0003e2000992187c */
[----:B----4-:R-:W-:-:S04]  /*a170*/  IMAD.WIDE R14, R154, 0x4, R98 ;  /* 0x000000049a0e7825 */ /* 0x010fc800078e0262 */
[C---:B------:R-:W-:Y:S01]  /*a180*/  IMAD.WIDE R12, R154.reuse, 0x4, R90 ;  /* 0x000000049a0c7825 */ /* 0x040fe200078e025a */
[----:B------:R1:W-:Y:S04]  /*a190*/  STL.64 [R1+0x320], R14 ;  /* 0x0003200e01007387 */ /* 0x0003e80000100a00 */
[----:B------:R1:W5:Y:S04]  /*a1a0*/  LDL.LU.64 R156, [R1+0x528] ;  /* 0x00052800019c7983 */ /* 0x0003680000300a00 */
[----:B------:R1:W-:Y:S04]  /*a1b0*/  STL.64 [R1+0x368], R12 ;  /* 0x0003680c01007387 */ /* 0x0003e80000100a00 */
[----:B------:R-:W3:Y:S01]  /*a1c0*/  LDL R153, [R1+0x254] ;  /* 0x0002540001997983 */ /* 0x000ee20000100800 */
[----:B--2---:R-:W-:-:S03]  /*a1d0*/  IMAD.WIDE R10, R154, 0x4, R108 ;  /* 0x000000049a0a7825 */ /* 0x004fc600078e026c */
[----:B------:R1:W-:Y:S01]  /*a1e0*/  LDGSTS.E [R6+0x68f00], desc[UR60][R14.64], P3 ;  /* 0x68f000000e067fae */ /* 0x0003e2000992187c */
[----:B------:R-:W-:-:S03]  /*a1f0*/  IMAD.WIDE R8, R154, 0x4, R94 ;  /* 0x000000049a087825 */ /* 0x000fc600078e025e */
[----:B------:R1:W-:Y:S04]  /*a200*/  STL.64 [R1+0x3a8], R10 ;  /* 0x0003a80a01007387 */ /* 0x0003e80000100a00 */
[----:B------:R1:W-:Y:S04]  /*a210*/  STL.64 [R1+0x3e8], R8 ;  /* 0x0003e80801007387 */ /* 0x0003e80000100a00 */
[----:B------:R1:W-:Y:S04]  /*a220*/  STL.64 [R1+0x420], R4 ;  /* 0x0004200401007387 */ /* 0x0003e80000100a00 */
[----:B------:R1:W-:Y:S04]  /*a230*/  LDGSTS.E [R6+0x69300], desc[UR60][R12.64], P3 ;  /* 0x693000000c067fae */ /* 0x0003e8000992187c */
[----:B------:R1:W-:Y:S04]  /*a240*/  LDGSTS.E [R6+0x69700], desc[UR60][R10.64], P3 ;  /* 0x697000000a067fae */ /* 0x0003e8000992187c */
[----:B------:R1:W-:Y:S04]  /*a250*/  LDGSTS.E [R6+0x69b00], desc[UR60][R8.64], P3 ;  /* 0x69b0000008067fae */ /* 0x0003e8000992187c */
[----:B------:R1:W-:Y:S01]  /*a260*/  LDGSTS.E [R6+0x69f00], desc[UR60][R4.64], P3 ;  /* 0x69f0000004067fae */ /* 0x0003e2000992187c */
[----:B------:R-:W-:-:S03]  /*a270*/  CS2R R56, SRZ ;  /* 0x0000000000387805 */ /* 0x000fc6000001ff00 */
[----:B------:R-:W0:Y:S01]  /*a280*/  LDGDEPBAR ;  /* 0x00000000000079af */ /* 0x000e220000000000 */
[----:B------:R-:W-:Y:S02]  /*a290*/  CS2R R58, SRZ ;  /* 0x00000000003a7805 */ /* 0x000fe4000001ff00 */
[----:B------:R-:W-:Y:S02]  /*a2a0*/  CS2R R60, SRZ ;  /* 0x00000000003c7805 */ /* 0x000fe4000001ff00 */
[----:B------:R-:W-:Y:S02]  /*a2b0*/  CS2R R62, SRZ ;  /* 0x00000000003e7805 */ /* 0x000fe4000001ff00 */
[----:B------:R-:W-:Y:S02]  /*a2c0*/  CS2R R64, SRZ ;  /* 0x0000000000407805 */ /* 0x000fe4000001ff00 */
[----:B------:R-:W-:Y:S02]  /*a2d0*/  CS2R R66, SRZ ;  /* 0x0000000000427805 */ /* 0x000fe4000001ff00 */
[----:B------:R-:W-:-:S02]  /*a2e0*/  CS2R R68, SRZ ;  /* 0x0000000000447805 */ /* 0x000fc4000001ff00 */
        /* <DEDUP_REMOVED lines=25> */
[----:B---3--:R-:W-:-:S13]  /*a480*/  ISETP.GE.AND P0, PT, R153, 0x80, PT ;  /* 0x000000809900780c */ /* 0x008fda0003f06270 */
[----:B-1----:R-:W-:Y:S05]  /*a490*/  @!P0 BRA `(.L_x_0) ;  /* 0x0000009400ac8947 */ /* 0x002fea0003800000 */
[----:B------:R-:W2:Y:S04]  /*a4a0*/  LDL.LU.64 R122, [R1+0x160] ;  /* 0x00016000017a7983 */ /* 0x000ea80000300a00 */
[----:B------:R-:W3:Y:S04]  /*a4b0*/  LDL.LU.64 R98, [R1+0x28] ;  /* 0x0000280001627983 */ /* 0x000ee80000300a00 */
[----:B------:R-:W4:Y:S04]  /*a4c0*/  LDL.LU.64 R90, [R1+0x20] ;  /* 0x00002000015a7983 */ /* 0x000f280000300a00 */
[----:B------:R-:W4:Y:S04]  /*a4d0*/  LDL.LU.64 R88, [R1+0x18] ;  /* 0x0000180001587983 */ /* 0x000f280000300a00 */
[----:B------:R-:W4:Y:S04]  /*a4e0*/  LDL.LU.64 R108, [R1+0x10] ;  /* 0x00001000016c7983 */ /* 0x000f280000300a00 */
[----:B------:R-:W4:Y:S01]  /*a4f0*/  LDL.LU.64 R94, [R1] ;  /* 0x00000000015e7983 */ /* 0x000f220000300a00 */
[----:B------:R-:W-:-:S02]  /*a500*/  IMAD.MOV.U32 R13, RZ, RZ, R240 ;  /* 0x000000ffff0d7224 */ /* 0x000fc400078e00f0 */
[----:B------:R-:W-:Y:S01]  /*a510*/  IMAD.MOV.U32 R14, RZ, RZ, R241 ;  /* 0x000000ffff0e7224 */ /* 0x000fe200078e00f1 */
[----:B------:R-:W-:Y:S04]  /*a520*/  STL.64 [R1+0x530], R152 ;  /* 0x0005309801007387 */ /* 0x000fe80000100a00 */
[----:B-----5:R-:W-:Y:S01]  /*a530*/  STL.64 [R1+0x528], R156 ;  /* 0x0005289c01007387 */ /* 0x020fe20000100a00 */
[----:B--2---:R-:W-:Y:S02]  /*a540*/  IMAD.MOV.U32 R3, RZ, RZ, R122 ;  /* 0x000000ffff037224 */ /* 0x004fe400078e007a */
[----:B------:R-:W-:Y:S02]  /*a550*/  IMAD.MOV.U32 R4, RZ, RZ, R123 ;  /* 0x000000ffff047224 */ /* 0x000fe400078e007b */
[----:B---3--:R-:W-:Y:S01]  /*a560*/  IMAD.MOV.U32 R5, RZ, RZ, R98 ;  /* 0x000000ffff057224 */ /* 0x008fe200078e0062 */
[----:B------:R-:W-:Y:S01]  /*a570*/  STL.64 [R1+0x538], R2 ;  /* 0x0005380201007387 */ /* 0x000fe20000100a00 */
[----:B------:R-:W-:-:S02]  /*a580*/  IMAD.MOV.U32 R6, RZ, RZ, R99 ;  /* 0x000000ffff067224 */ /* 0x000fc400078e0063 */
[----:B----4-:R-:W-:Y:S01]  /*a590*/  IMAD.MOV.U32 R7, RZ, RZ, R90 ;  /* 0x000000ffff077224 */ /* 0x010fe200078e005a */
[----:B------:R-:W-:Y:S01]  /*a5a0*/  STL.64 [R1+0x540], R4 ;  /* 0x0005400401007387 */ /* 0x000fe20000100a00 */
[----:B------:R-:W-:Y:S02]  /*a5b0*/  IMAD.MOV.U32 R8, RZ, RZ, R91 ;  /* 0x000000ffff087224 */ /* 0x000fe400078e005b */
[----:B------:R-:W-:Y:S01]  /*a5c0*/  IMAD.MOV.U32 R9, RZ, RZ, R88 ;  /* 0x000000ffff097224 */ /* 0x000fe200078e0058 */
[----:B------:R-:W-:Y:S01]  /*a5d0*/  STL.64 [R1+0x548], R6 ;  /* 0x0005480601007387 */ /* 0x000fe20000100a00 */
[----:B------:R-:W-:Y:S02]  /*a5e0*/  IMAD.MOV.U32 R10, RZ, RZ, R89 ;  /* 0x000000ffff0a7224 */ /* 0x000fe400078e0059 */
[----:B------:R-:W-:Y:S01]  /*a5f0*/  IMAD.MOV.U32 R11, RZ, RZ, R108 ;  /* 0x000000ffff0b7224 */ /* 0x000fe200078e006c */
[----:B------:R1:W-:Y:S01]  /*a600*/  STL.64 [R1+0x550], R8 ;  /* 0x0005500801007387 */ /* 0x0003e20000100a00 */
[----:B------:R-:W-:-:S02]  /*a610*/  IMAD.MOV.U32 R12, RZ, RZ, R109 ;  /* 0x000000ffff0c7224 */ /* 0x000fc400078e006d */
[----:B------:R-:W-:Y:S01]  /*a620*/  IMAD.MOV.U32 R15, RZ, RZ, R94 ;  /* 0x000000ffff0f7224 */ /* 0x000fe200078e005e */
[----:B------:R2:W-:Y:S01]  /*a630*/  STL.64 [R1+0x558], R10 ;  /* 0x0005580a01007387 */ /* 0x0005e20000100a00 */
[----:B------:R-:W-:Y:S02]  /*a640*/  IMAD.MOV.U32 R19, RZ, RZ, R20 ;  /* 0x000000ffff137224 */ /* 0x000fe400078e0014 */
[----:B------:R-:W-:Y:S01]  /*a650*/  IMAD.MOV.U32 R16, RZ, RZ, R95 ;  /* 0x000000ffff107224 */ /* 0x000fe200078e005f */
[----:B------:R-:W-:Y:S04]  /*a660*/  STL.64 [R1+0x560], R12 ;  /* 0x0005600c01007387 */ /* 0x000fe80000100a00 */
[----:B------:R3:W-:Y:S04]  /*a670*/  STL.64 [R1+0x568], R14 ;  /* 0x0005680e01007387 */ /* 0x0007e80000100a00 */
[----:B------:R-:W4:Y:S04]  /*a680*/  LDL.LU.64 R172, [R1+0x1f8] ;  /* 0x0001f80001ac7983 */ /* 0x000f280000300a00 */
[----:B------:R-:W2:Y:S04]  /*a690*/  LDL.LU.64 R128, [R1+0x200] ;  /* 0x0002000001807983 */ /* 0x000ea80000300a00 */
[----:B------:R-:W3:Y:S04]  /*a6a0*/  LDL.LU.64 R176, [R1+0x208] ;  /* 0x0002080001b07983 */ /* 0x000ee80000300a00 */
[----:B------:R-:W3:Y:S04]  /*a6b0*/  LDL.LU.64 R132, [R1+0x210] ;  /* 0x0002100001847983 */ /* 0x000ee80000300a00 */
[----:B------:R-:W3:Y:S01]  /*a6c0*/  LDL.LU.64 R246, [R1+0x1c8] ;  /* 0x0001c80001f67983 */ /* 0x000ee20000300a00 */
[----:B------:R-:W-:-:S03]  /*a6d0*/  IMAD.MOV.U32 R17, RZ, RZ, R250 ;  /* 0x000000ffff117224 */ /* 0x000fc600078e00fa */
[----:B------:R-:W3:Y:S01]  /*a6e0*/  LDL.LU.64 R136, [R1+0x1d0] ;  /* 0x0001d00001887983 */ /* 0x000ee20000300a00 */
[----:B------:R-:W-:-:S03]  /*a6f0*/  IMAD.MOV.U32 R20, RZ, RZ, R21 ;  /* 0x000000ffff147224 */ /* 0x000fc600078e0015 */
[----:B------:R-:W3:Y:S01]  /*a700*/  LDL.LU.64 R138, [R1+0x1d8] ;  /* 0x0001d800018a7983 */ /* 0x000ee20000300a00 */
[----:B------:R-:W-:Y:S02]  /*a710*/  IMAD.MOV.U32 R18, RZ, RZ, R251 ;  /* 0x000000ffff127224 */ /* 0x000fe400078e00fb */
[----:B------:R-:W-:Y:S01]  /*a720*/  IMAD.MOV.U32 R21, RZ, RZ, R22 ;  /* 0x000000ffff157224 */ /* 0x000fe200078e0016 */
[----:B------:R-:W3:Y:S01]  /*a730*/  LDL.LU.64 R140, [R1+0x1e0] ;  /* 0x0001e000018c7983 */ /* 0x000ee20000300a00 */
[----:B------:R-:W-:-:S03]  /*a740*/  IMAD.MOV.U32 R22, RZ, RZ, R23 ;  /* 0x000000ffff167224 */ /* 0x000fc600078e0017 */
[----:B------:R-:W3:Y:S01]  /*a750*/  LDL.LU.64 R142, [R1+0x1a8] ;  /* 0x0001a800018e7983 */ /* 0x000ee20000300a00 */
[----:B------:R-:W-:Y:S01]  /*a760*/  IMAD.MOV.U32 R23, RZ, RZ, R96 ;  /* 0x000000ffff177224 */ /* 0x000fe200078e0060 */
[----:B------:R-:W-:Y:S02]  /*a770*/  MOV R88, R97 ;  /* 0x0000006100587202 */ /* 0x000fe40000000f00 */
[----:B------:R-:W3:Y:S01]  /*a780*/  LDL.LU.64 R162, [R1+0x1b0] ;  /* 0x0001b00001a27983 */ /* 0x000ee20000300a00 */
[----:B------:R-:W-:-:S03]  /*a790*/  IMAD.MOV.U32 R89, RZ, RZ, R236 ;  /* 0x000000ffff597224 */ /* 0x000fc600078e00ec */
[----:B------:R-:W3:Y:S04]  /*a7a0*/  LDL.LU.64 R202, [R1+0x1b8] ;  /* 0x0001b80001ca7983 */ /* 0x000ee80000300a00 */
[----:B------:R-:W3:Y:S01]  /*a7b0*/  LDL.LU.64 R166, [R1+0x1c0] ;  /* 0x0001c00001a67983 */ /* 0x000ee20000300a00 */
[----:B------:R-:W-:Y:S01]  /*a7c0*/  IMAD.MOV.U32 R94, RZ, RZ, R126 ;  /* 0x000000ffff5e7224 */ /* 0x000fe200078e007e */
[----:B------:R-:W-:Y:S01]  /*a7d0*/  MOV R149, R216 ;  /* 0x000000d800957202 */ /* 0x000fe20000000f00 */
        /* <DEDUP_REMOVED lines=10> */
[----:B------:R-:W-:Y:S01]  /*a880*/  STL.64 [R1+0x588], R22 ;  /* 0x0005881601007387 */ /* 0x000fe20000100a00 */
[----:B------:R-:W-:Y:S02]  /*a890*/  IMAD.MOV.U32 R106, RZ, RZ, R214 ;  /* 0x000000ffff6a7224 */ /* 0x000fe400078e00d6 */
[----:B------:R-:W-:Y:S01]  /*a8a0*/  IMAD.MOV.U32 R112, RZ, RZ, R215 ;  /* 0x000000ffff707224 */ /* 0x000fe200078e00d7 */
[----:B------:R-:W-:Y:S01]  /*a8b0*/  STL.64 [R1+0x590], R88 ;  /* 0x0005905801007387 */ /* 0x000fe20000100a00 */
[----:B------:R-:W-:-:S02]  /*a8c0*/  IMAD.MOV.U32 R96, RZ, RZ, R104 ;  /* 0x000000ffff607224 */ /* 0x000fc400078e0068 */
[----:B------:R-:W-:Y:S01]  /*a8d0*/  IMAD.MOV.U32 R147, RZ, RZ, R188 ;  /* 0x000000ffff937224 */ /* 0x000fe200078e00bc */
[----:B------:R-:W3:Y:S01]  /*a8e0*/  LDL.LU.64 R194, [R1+0x188] ;  /* 0x0001880001c27983 */ /* 0x000ee20000300a00 */
[----:B------:R-:W-:Y:S02]  /*a8f0*/  IMAD.MOV.U32 R155, RZ, RZ, R92 ;  /* 0x000000ffff9b7224 */ /* 0x000fe400078e005c */
[----:B------:R-:W-:Y:S01]  /*a900*/  IMAD.MOV.U32 R91, RZ, RZ, R93 ;  /* 0x000000ffff5b7224 */ /* 0x000fe200078e005d */
[----:B------:R-:W3:Y:S01]  /*a910*/  LDL.LU.64 R170, [R1+0x190] ;  /* 0x0001900001aa7983 */ /* 0x000ee20000300a00 */
[----:B------:R-:W-:Y:S02]  /*a920*/  IMAD.MOV.U32 R118, RZ, RZ, R201 ;  /* 0x000000ffff767224 */ /* 0x000fe400078e00c9 */
[----:B------:R-:W-:Y:S02]  /*a930*/  IMAD.MOV.U32 R119, RZ, RZ, R223 ;  /* 0x000000ffff777224 */ /* 0x000fe400078e00df */
[----:B------:R-:W-:-:S02]  /*a940*/  IMAD.MOV.U32 R124, RZ, RZ, R221 ;  /* 0x000000ffff7c7224 */ /* 0x000fc400078e00dd */
[----:B------:R-:W-:Y:S02]  /*a950*/  IMAD.MOV.U32 R123, RZ, RZ, R220 ;  /* 0x000000ffff7b7224 */ /* 0x000fe400078e00dc */
[----:B------:R-:W-:Y:S02]  /*a960*/  IMAD.MOV.U32 R114, RZ, RZ, R189 ;  /* 0x000000ffff727224 */ /* 0x000fe400078e00bd */
[----:B------:R-:W-:Y:S02]  /*a970*/  IMAD.MOV.U32 R117, RZ, RZ, R200 ;  /* 0x000000ffff757224 */ /* 0x000fe400078e00c8 */
        /* <DEDUP_REMOVED lines=13> */
[----:B----4-:R-:W-:Y:S02]  /*aa50*/  IMAD.MOV.U32 R125, RZ, RZ, R172 ;  /* 0x000000ffff7d7224 */ /* 0x010fe400078e00ac */
[----:B------:R-:W-:-:S02]  /*aa60*/  IMAD.MOV.U32 R126, RZ, RZ, R173 ;  /* 0x000000ffff7e7224 */ /* 0x000fc400078e00ad */
[----:B--2---:R-:W-:Y:S01]  /*aa70*/  IMAD.MOV.U32 R127, RZ, RZ, R128 ;  /* 0x000000ffff7f7224 */ /* 0x004fe200078e0080 */
[----:B------:R-:W2:Y:S01]  /*aa80*/  LDL.LU.64 R172, [R1+0x198] ;  /* 0x0001980001ac7983 */ /* 0x000ea20000300a00 */
[----:B------:R-:W-:Y:S02]  /*aa90*/  IMAD.MOV.U32 R128, RZ, RZ, R129 ;  /* 0x000000ffff807224 */ /* 0x000fe400078e0081 */
[----:B---3--:R-:W-:Y:S01]  /*aaa0*/  IMAD.MOV.U32 R129, RZ, RZ, R176 ;  /* 0x000000ffff817224 */ /* 0x008fe200078e00b0 */
[----:B------:R-:W3:Y:S01]  /*aab0*/  LDL.LU.64 R174, [R1+0x1a0] ;  /* 0x0001a00001ae7983 */ /* 0x000ee20000300a00 */
[----:B------:R-:W-:Y:S02]  /*aac0*/  IMAD.MOV.U32 R130, RZ, RZ, R177 ;  /* 0x000000ffff827224 */ /* 0x000fe400078e00b1 */
[----:B------:R-:W-:Y:S01]  /*aad0*/  IMAD.MOV.U32 R131, RZ, RZ, R132 ;  /* 0x000000ffff837224 */ /* 0x000fe200078e0084 */
[----:B------:R-:W4:Y:S01]  /*aae0*/  LDL.LU.64 R176, [R1+0x168] ;  /* 0x0001680001b07983 */ /* 0x000f220000300a00 */
[----:B------:R-:W-:-:S02]  /*aaf0*/  IMAD.MOV.U32 R132, RZ, RZ, R133 ;  /* 0x000000ffff847224 */ /* 0x000fc400078e0085 */
[----:B------:R-:W-:Y:S01]  /*ab00*/  IMAD.MOV.U32 R134, RZ, RZ, R247 ;  /* 0x000000ffff867224 */ /* 0x000fe200078e00f7 */
[----:B------:R-:W2:Y:S01]  /*ab10*/  LDL.LU.64 R178, [R1+0x170] ;  /* 0x0001700001b27983 */ /* 0x000ea20000300a00 */
[----:B------:R-:W-:Y:S02]  /*ab20*/  IMAD.MOV.U32 R133, RZ, RZ, R246 ;  /* 0x000000ffff857224 */ /* 0x000fe400078e00f6 */
[----:B------:R-:W-:Y:S01]  /*ab30*/  IMAD.MOV.U32 R184, RZ, RZ, R186 ;  /* 0x000000ffffb87224 */ /* 0x000fe200078e00ba */
[----:B------:R-:W4:Y:S01]  /*ab40*/  LDL.LU.64 R180, [R1+0x178] ;  /* 0x0001780001b47983 */ /* 0x000f220000300a00 */
[----:B------:R-:W-:Y:S02]  /*ab50*/  IMAD.MOV.U32 R104, RZ, RZ, R135 ;  /* 0x000000ffff687224 */ /* 0x000fe400078e0087 */
[----:B------:R-:W-:Y:S01]  /*ab60*/  IMAD.MOV.U32 R188, RZ, RZ, R190 ;  /* 0x000000ffffbc7224 */ /* 0x000fe200078e00be */
[----:B------:R-:W4:Y:S01]  /*ab70*/  LDL.LU.64 R182, [R1+0x180] ;  /* 0x0001800001b67983 */ /* 0x000f220000300a00 */
[----:B------:R-:W-:-:S02]  /*ab80*/  IMAD.MOV.U32 R92, RZ, RZ, R120 ;  /* 0x000000ffff5c7224 */ /* 0x000fc400078e0078 */
[----:B------:R-:W-:Y:S01]  /*ab90*/  IMAD.MOV.U32 R135, RZ, RZ, R136 ;  /* 0x000000ffff877224 */ /* 0x000fe200078e0088 */
[----:B------:R-:W3:Y:S01]  /*aba0*/  LDL.LU.64 R246, [R1+0x8] ;  /* 0x0000080001f67983 */ /* 0x000ee20000300a00 */
[----:B------:R-:W-:Y:S02]  /*abb0*/  IMAD.MOV.U32 R190, RZ, RZ, R192 ;  /* 0x000000ffffbe7224 */ /* 0x000fe400078e00c0 */
[----:B------:R-:W-:Y:S01]  /*abc0*/  IMAD.MOV.U32 R120, RZ, RZ, R217 ;  /* 0x000000ffff787224 */ /* 0x000fe200078e00d9 */
[----:B------:R-:W2:Y:S01]  /*abd0*/  LDL.LU.64 R208, [R1+0x348] ;  /* 0x0003480001d07983 */ /* 0x000ea20000300a00 */
[----:B------:R-:W-:Y:S02]  /*abe0*/  IMAD.MOV.U32 R93, RZ, RZ, R101 ;  /* 0x000000ffff5d7224 */ /* 0x000fe400078e0065 */
[----:B------:R-:W-:Y:S01]  /*abf0*/  IMAD.MOV.U32 R136, RZ, RZ, R137 ;  /* 0x000000ffff887224 */ /* 0x000fe200078e0089 */
[----:B------:R-:W4:Y:S01]  /*ac00*/  LDL.LU.64 R210, [R1+0x350] ;  /* 0x0003500001d27983 */ /* 0x000f220000300a00 */
[----:B------:R-:W-:-:S02]  /*ac10*/  IMAD.MOV.U32 R201, RZ, RZ, R225 ;  /* 0x000000ffffc97224 */ /* 0x000fc400078e00e1 */
[----:B------:R-:W-:Y:S01]  /*ac20*/  IMAD.MOV.U32 R189, RZ, RZ, R193 ;  /* 0x000000ffffbd7224 */ /* 0x000fe200078e00c1 */
[----:B------:R-:W4:Y:S01]  /*ac30*/  LDL.LU.64 R212, [R1+0x358] ;  /* 0x0003580001d47983 */ /* 0x000f220000300a00 */
[----:B------:R-:W-:Y:S02]  /*ac40*/  IMAD.MOV.U32 R200, RZ, RZ, R226 ;  /* 0x000000ffffc87224 */ /* 0x000fe400078e00e2 */
[----:B------:R-:W-:Y:S01]  /*ac50*/  IMAD.MOV.U32 R164, RZ, RZ, R166 ;  /* 0x000000ffffa47224 */ /* 0x000fe200078e00a6 */
[----:B-1----:R-:W4:Y:S01]  /*ac60*/  LDL.LU.64 R8, [R1+0x360] ;  /* 0x0003600001087983 */ /* 0x002f220000300a00 */
[----:B------:R-:W-:Y:S02]  /*ac70*/  IMAD.MOV.U32 R197, RZ, RZ, R229 ;  /* 0x000000ffffc57224 */ /* 0x000fe400078e00e5 */
[----:B------:R-:W-:Y:S01]  /*ac80*/  IMAD.MOV.U32 R121, RZ, RZ, R232 ;  /* 0x000000ffff797224 */ /* 0x000fe200078e00e8 */
[----:B------:R-:W4:Y:S01]  /*ac90*/  LDL.LU.64 R238, [R1+0x2d8] ;  /* 0x0002d80001ee7983 */ /* 0x000f220000300a00 */
[----:B------:R-:W-:-:S02]  /*aca0*/  IMAD.MOV.U32 R196, RZ, RZ, R242 ;  /* 0x000000ffffc47224 */ /* 0x000fc400078e00f2 */
[----:B------:R-:W-:Y:S01]  /*acb0*/  IMAD.MOV.U32 R105, RZ, RZ, R151 ;  /* 0x000000ffff697224 */ /* 0x000fe200078e0097 */
[----:B------:R-:W4:Y:S01]  /*acc0*/  LDL.LU.64 R6, [R1+0x2f0] ;  /* 0x0002f00001067983 */ /* 0x000f220000300a00 */
[----:B---3--:R-:W-:-:S03]  /*acd0*/  IMAD.MOV.U32 R186, RZ, RZ, R246 ;  /* 0x000000ffffba7224 */ /* 0x008fc600078e00f6 */
[----:B------:R-:W3:Y:S01]  /*ace0*/  LDL.LU.64 R4, [R1+0x2f8] ;  /* 0x0002f80001047983 */ /* 0x000ee20000300a00 */
[----:B------:R-:W-:Y:S02]  /*acf0*/  IMAD.MOV.U32 R185, RZ, RZ, R247 ;  /* 0x000000ffffb97224 */ /* 0x000fe400078e00f7 */
[----:B--2---:R-:W-:Y:S01]  /*ad00*/  IMAD.MOV.U32 R206, RZ, RZ, R208 ;  /* 0x000000ffffce7224 */ /* 0x004fe200078e00d0 */
[----:B------:R-:W2:Y:S01]  /*ad10*/  LDL.LU.64 R2, [R1+0x300] ;  /* 0x0003000001027983 */ /* 0x000ea20000300a00 */
[----:B------:R-:W-:Y:S02]  /*ad20*/  IMAD.MOV.U32 R205, RZ, RZ, R209 ;  /* 0x000000ffffcd7224 */ /* 0x000fe400078e00d1 */
[----:B------:R-:W-:Y:S01]  /*ad30*/  IMAD.MOV.U32 R192, RZ, RZ, R218 ;  /* 0x000000ffffc07224 */ /* 0x000fe200078e00da */
[----:B------:R-:W2:Y:S01]  /*ad40*/  LDL.LU.64 R246, [R1+0x2b0] ;  /* 0x0002b00001f67983 */ /* 0x000ea20000300a00 */
[----:B------:R-:W-:-:S03]  /*ad50*/  IMAD.MOV.U32 R101, RZ, RZ, R160 ;  /* 0x000000ffff657224 */ /* 0x000fc600078e00a0 */
[----:B------:R-:W2:Y:S04]  /*ad60*/  LDL.LU.64 R248, [R1+0x2b8] ;  /* 0x0002b80001f87983 */ /* 0x000ea80000300a00 */
[----:B------:R-:W2:Y:S04]  /*ad70*/  LDL.LU.64 R152, [R1+0x2c0] ;  /* 0x0002c00001987983 */ /* 0x000ea80000300a00 */
[----:B------:R-:W2:Y:S04]  /*ad80*/  LDL.LU.64 R230, [R1+0x2d0] ;  /* 0x0002d00001e67983 */ /* 0x000ea80000300a00 */
[----:B------:R-:W2:Y:S04]  /*ad90*/  LDL.LU.64 R156, [R1+0x288] ;  /* 0x00028800019c7983 */ /* 0x000ea80000300a00 */
[----:B------:R-:W2:Y:S01]  /*ada0*/  LDL.LU.64 R234, [R1+0x290] ;  /* 0x0002900001ea7983 */ /* 0x000ea20000300a00 */
[----:B----4-:R-:W-:-:S03]  /*adb0*/  IMAD.MOV.U32 R208, RZ, RZ, R210 ;  /* 0x000000ffffd07224 */ /* 0x010fc600078e00d2 */
[----:B------:R-:W4:Y:S01]  /*adc0*/  LDL.LU.64 R10, [R1+0x298] ;  /* 0x00029800010a7983 */ /* 0x000f220000300a00 */
[----:B------:R-:W-:Y:S01]  /*add0*/  IMAD.MOV.U32 R209, RZ, RZ, R213 ;  /* 0x000000ffffd17224 */ /* 0x000fe200078e00d5 */
[----:B------:R-:W-:Y:S01]  /*ade0*/  MOV R210, R212 ;  /* 0x000000d400d27202 */ /* 0x000fe20000000f00 */
[----:B------:R-:W-:Y:S02]  /*adf0*/  IMAD.MOV.U32 R207, RZ, RZ, R211 ;  /* 0x000000ffffcf7224 */ /* 0x000fe400078e00d3 */
[----:B------:R-:W-:Y:S02]  /*ae00*/  IMAD.MOV.U32 R214, RZ, RZ, R238 ;  /* 0x000000ffffd67224 */ /* 0x000fe400078e00ee */
[----:B------:R-:W-:Y:S02]  /*ae10*/  IMAD.MOV.U32 R213, RZ, RZ, R239 ;  /* 0x000000ffffd57224 */ /* 0x000fe400078e00ef */
[----:B------:R-:W-:Y:S01]  /*ae20*/  IMAD.MOV.U32 R212, RZ, RZ, R8 ;  /* 0x000000ffffd47224 */ /* 0x000fe200078e0008 */
[----:B------:R-:W4:Y:S01]  /*ae30*/  LDL.LU.64 R238, [R1+0x2a0] ;  /* 0x0002a00001ee7983 */ /* 0x000f220000300a00 */
[----:B------:R-:W-:-:S03]  /*ae40*/  IMAD.MOV.U32 R211, RZ, RZ, R9 ;  /* 0x000000ffffd37224 */ /* 0x000fc600078e0009 */
[----:B------:R-:W4:Y:S01]  /*ae50*/  LDL.LU.64 R8, [R1+0x268] ;  /* 0x0002680001087983 */ /* 0x000f220000300a00 */
[----:B------:R-:W-:Y:S02]  /*ae60*/  IMAD.MOV.U32 R216, RZ, RZ, R6 ;  /* 0x000000ffffd87224 */ /* 0x000fe400078e0006 */
[----:B------:R-:W-:Y:S02]  /*ae70*/  IMAD.MOV.U32 R215, RZ, RZ, R7 ;  /* 0x000000ffffd77224 */ /* 0x000fe400078e0007 */
[----:B------:R-:W4:Y:S01]  /*ae80*/  LDL.LU.64 R6, [R1+0x270] ;  /* 0x0002700001067983 */ /* 0x000f220000300a00 */
        /* <DEDUP_REMOVED lines=8> */
[----:B------:R-:W-:Y:S01]  /*af10*/  IMAD.MOV.U32 R167, RZ, RZ, R171 ;  /* 0x000000ffffa77224 */ /* 0x000fe200078e00ab */
[----:B------:R-:W-:Y:S01]  /*af20*/  MOV R171, R175 ;  /* 0x000000af00ab7202 */ /* 0x000fe20000000f00 */
        /* <DEDUP_REMOVED lines=13> */
[----:B---3--:R-:W-:Y:S02]  /*b000*/  IMAD.MOV.U32 R218, RZ, RZ, R4 ;  /* 0x000000ffffda7224 */ /* 0x008fe400078e0004 */
[----:B------:R-:W-:Y:S02]  /*b010*/  IMAD.MOV.U32 R217, RZ, RZ, R5 ;  /* 0x000000ffffd97224 */ /* 0x000fe400078e0005 */
[----:B------:R-:W3:Y:S01]  /*b020*/  LDL.LU.64 R4, [R1+0x278] ;  /* 0x0002780001047983 */ /* 0x000ee20000300a00 */
[----:B--2---:R-:W-:Y:S02]  /*b030*/  IMAD.MOV.U32 R220, RZ, RZ, R2 ;  /* 0x000000ffffdc7224 */ /* 0x004fe400078e0002 */
[----:B------:R-:W-:Y:S02]  /*b040*/  IMAD.MOV.U32 R223, RZ, RZ, R246 ;  /* 0x000000ffffdf7224 */ /* 0x000fe400078e00f6 */
[----:B------:R-:W-:Y:S02]  /*b050*/  IMAD.MOV.U32 R221, RZ, RZ, R247 ;  /* 0x000000ffffdd7224 */ /* 0x000fe400078e00f7 */
[----:B------:R-:W2:Y:S01]  /*b060*/  LDL.LU.64 R246, [R1+0x280] ;  /* 0x0002800001f67983 */ /* 0x000ea20000300a00 */
[----:B------:R-:W-:-:S02]  /*b070*/  IMAD.MOV.U32 R225, RZ, RZ, R248 ;  /* 0x000000ffffe17224 */ /* 0x000fc400078e00f8 */
[----:B------:R-:W-:Y:S02]  /*b080*/  IMAD.MOV.U32 R224, RZ, RZ, R249 ;  /* 0x000000ffffe07224 */ /* 0x000fe400078e00f9 */
[----:B------:R-:W-:Y:S01]  /*b090*/  IMAD.MOV.U32 R219, RZ, RZ, R3 ;  /* 0x000000ffffdb7224 */ /* 0x000fe200078e0003 */
[----:B------:R-:W2:Y:S04]  /*b0a0*/  LDL.LU.64 R248, [R1+0x238] ;  /* 0x0002380001f87983 */ /* 0x000ea80000300a00 */
[----:B------:R-:W2:Y:S01]  /*b0b0*/  LDL.LU.64 R2, [R1+0x248] ;  /* 0x0002480001027983 */ /* 0x000ea20000300a00 */
[----:B------:R-:W-:Y:S02]  /*b0c0*/  IMAD.MOV.U32 R227, RZ, RZ, R152 ;  /* 0x000000ffffe37224 */ /* 0x000fe400078e0098 */
[----:B------:R-:W-:-:S02]  /*b0d0*/  IMAD.MOV.U32 R226, RZ, RZ, R153 ;  /* 0x000000ffffe27224 */ /* 0x000fc400078e0099 */
[----:B------:R-:W2:Y:S01]  /*b0e0*/  LDL.LU.64 R152, [R1+0x258] ;  /* 0x0002580001987983 */ /* 0x000ea20000300a00 */
[----:B------:R-:W-:Y:S02]  /*b0f0*/  IMAD.MOV.U32 R229, RZ, RZ, R230 ;  /* 0x000000ffffe57224 */ /* 0x000fe400078e00e6 */
[----:B------:R-:W-:Y:S02]  /*b100*/  IMAD.MOV.U32 R228, RZ, RZ, R231 ;  /* 0x000000ffffe47224 */ /* 0x000fe400078e00e7 */
[----:B------:R-:W-:Y:S02]  /*b110*/  IMAD.MOV.U32 R231, RZ, RZ, R156 ;  /* 0x000000ffffe77224 */ /* 0x000fe400078e009c */
[----:B------:R-:W-:Y:S02]  /*b120*/  IMAD.MOV.U32 R230, RZ, RZ, R157 ;  /* 0x000000ffffe67224 */ /* 0x000fe400078e009d */
[----:B------:R-:W2:Y:S04]  /*b130*/  LDL.LU.64 R156, [R1+0x260] ;  /* 0x00026000019c7983 */ /* 0x000ea80000300a00 */
[----:B------:R-:W2:Y:S04]  /*b140*/  LDL.LU.64 R14, [R1+0x218] ;  /* 0x00021800010e7983 */ /* 0x000ea80000300a00 */
[----:B------:R-:W2:Y:S01]  /*b150*/  LDL.LU.64 R12, [R1+0x220] ;  /* 0x00022000010c7983 */ /* 0x000ea20000300a00 */
[----:B------:R-:W-:-:S02]  /*b160*/  IMAD.MOV.U32 R233, RZ, RZ, R234 ;  /* 0x000000ffffe97224 */ /* 0x000fc400078e00ea */
[----:B------:R-:W-:Y:S02]  /*b170*/  IMAD.MOV.U32 R232, RZ, RZ, R235 ;  /* 0x000000ffffe87224 */ /* 0x000fe400078e00eb */
[----:B----4-:R-:W-:Y:S02]  /*b180*/  IMAD.MOV.U32 R235, RZ, RZ, R10 ;  /* 0x000000ffffeb7224 */ /* 0x010fe400078e000a */
[----:B------:R-:W-:Y:S02]  /*b190*/  IMAD.MOV.U32 R234, RZ, RZ, R11 ;  /* 0x000000ffffea7224 */ /* 0x000fe400078e000b */
[----:B------:R-:W4:Y:S01]  /*b1a0*/  LDL.LU.64 R10, [R1+0x228] ;  /* 0x00022800010a7983 */ /* 0x000f220000300a00 */
[----:B------:R-:W-:Y:S02]  /*b1b0*/  IMAD.MOV.U32 R237, RZ, RZ, R238 ;  /* 0x000000ffffed7224 */ /* 0x000fe400078e00ee */
[----:B------:R-:W-:Y:S02]  /*b1c0*/  IMAD.MOV.U32 R236, RZ, RZ, R239 ;  /* 0x000000ffffec7224 */ /* 0x000fe400078e00ef */
[----:B------:R-:W-:-:S02]  /*b1d0*/  IMAD.MOV.U32 R239, RZ, RZ, R8 ;  /* 0x000000ffffef7224 */ /* 0x000fc400078e0008 */
[----:B------:R-:W-:Y:S02]  /*b1e0*/  IMAD.MOV.U32 R238, RZ, RZ, R9 ;  /* 0x000000ffffee7224 */ /* 0x000fe400078e0009 */
[----:B------:R-:W4:Y:S01]  /*b1f0*/  LDL.LU.64 R8, [R1+0x230] ;  /* 0x0002300001087983 */ /* 0x000f220000300a00 */
[----:B------:R-:W-:Y:S02]  /*b200*/  IMAD.MOV.U32 R241, RZ, RZ, R6 ;  /* 0x000000fffff17224 */ /* 0x000fe400078e0006 */
[----:B------:R-:W-:Y:S02]  /*b210*/  IMAD.MOV.U32 R240, RZ, RZ, R7 ;  /* 0x000000fffff07224 */ /* 0x000fe400078e0007 */
[----:B------:R-:W4:Y:S04]  /*b220*/  LDL.LU.64 R6, [R1+0x1e8] ;  /* 0x0001e80001067983 */ /* 0x000f280000300a00 */
[----:B------:R-:W4:Y:S04]  /*b230*/  LDL.LU.64 R18, [R1+0x1f0] ;  /* 0x0001f00001127983 */ /* 0x000f280000300a00 */
[----:B------:R-:W4:Y:S01]  /*b240*/  LDL.LU.64 R16, [R1+0x58] ;  /* 0x0000580001107983 */ /* 0x000f220000300a00 */
        /* <DEDUP_REMOVED lines=14> */
[----:B---3--:R-:W-:Y:S02]  /*b330*/  IMAD.MOV.U32 R243, RZ, RZ, R4 ;  /* 0x000000fffff37224 */ /* 0x008fe400078e0004 */
[----:B------:R-:W-:Y:S02]  /*b340*/  IMAD.MOV.U32 R242, RZ, RZ, R5 ;  /* 0x000000fffff27224 */ /* 0x000fe400078e0005 */
[----:B------:R-:W3:Y:S01]  /*b350*/  LDL.LU.64 R4, [R1+0x50] ;  /* 0x0000500001047983 */ /* 0x000ee20000300a00 */
[----:B--2---:R-:W-:Y:S02]  /*b360*/  IMAD.MOV.U32 R245, RZ, RZ, R246 ;  /* 0x000000fffff57224 */ /* 0x004fe400078e00f6 */
[----:B------:R-:W-:Y:S02]  /*b370*/  IMAD.MOV.U32 R244, RZ, RZ, R247 ;  /* 0x000000fffff47224 */ /* 0x000fe400078e00f7 */
[----:B------:R-:W-:Y:S01]  /*b380*/  IMAD.MOV.U32 R247, RZ, RZ, R248 ;  /* 0x000000fffff77224 */ /* 0x000fe200078e00f8 */
[----:B------:R-:W-:Y:S01]  /*b390*/  MOV R246, R249 ;  /* 0x000000f900f67202 */ /* 0x000fe20000000f00 */
[----:B------:R-:W-:-:S02]  /*b3a0*/  IMAD.MOV.U32 R249, RZ, RZ, R2 ;  /* 0x000000fffff97224 */ /* 0x000fc400078e0002 */
[----:B------:R-:W-:Y:S02]  /*b3b0*/  IMAD.MOV.U32 R248, RZ, RZ, R3 ;  /* 0x000000fffff87224 */ /* 0x000fe400078e0003 */
[----:B------:R-:W2:Y:S01]  /*b3c0*/  LDL.LU.64 R2, [R1+0x4d8] ;  /* 0x0004d80001027983 */ /* 0x000ea20000300a00 */
[----:B------:R-:W-:Y:S02]  /*b3d0*/  IMAD.MOV.U32 R251, RZ, RZ, R152 ;  /* 0x000000fffffb7224 */ /* 0x000fe400078e0098 */
[----:B------:R-:W-:Y:S02]  /*b3e0*/  IMAD.MOV.U32 R250, RZ, RZ, R153 ;  /* 0x000000fffffa7224 */ /* 0x000fe400078e0099 */
[----:B------:R-:W2:Y:S04]  /*b3f0*/  LDL.LU.64 R152, [R1+0x4e0] ;  /* 0x0004e00001987983 */ /* 0x000ea80000300a00 */
[----:B------:R1:W-:Y:S01]  /*b400*/  STL [R1], R156 ;  /* 0x0000009c01007387 */ /* 0x0003e20000100800 */
[----:B------:R-:W-:-:S02]  /*b410*/  IMAD.MOV.U32 R252, RZ, RZ, R157 ;  /* 0x000000fffffc7224 */ /* 0x000fc400078e009d */
[----:B------:R-:W-:Y:S01]  /*b420*/  IMAD.MOV.U32 R20, RZ, RZ, R15 ;  /* 0x000000ffff147224 */ /* 0x000fe200078e000f */
[----:B-1----:R-:W2:Y:S04]  /*b430*/  LDL.LU.64 R156, [R1+0x4e8] ;  /* 0x0004e800019c7983 */ /* 0x002ea80000300a00 */
[----:B------:R1:W-:Y:S04]  /*b440*/  STL [R1+0x8], R14 ;  /* 0x0000080e01007387 */ /* 0x0003e80000100800 */
[----:B-1----:R-:W2:Y:S04]  /*b450*/  LDL.LU.64 R14, [R1+0x4f0] ;  /* 0x0004f000010e7983 */ /* 0x002ea80000300a00 */
[----:B------:R1:W-:Y:S04]  /*b460*/  STL [R1+0x4], R20 ;  /* 0x0000041401007387 */ /* 0x0003e80000100800 */
[----:B------:R4:W-:Y:S01]  /*b470*/  STL [R1+0x10], R12 ;  /* 0x0000100c01007387 */ /* 0x0009e20000100800 */
[----:B-1----:R-:W-:-:S03]  /*b480*/  IMAD.MOV.U32 R20, RZ, RZ, R13 ;  /* 0x000000ffff147224 */ /* 0x002fc600078e000d */
[----:B----4-:R-:W4:Y:S04]  /*b490*/  LDL.LU.64 R12, [R1+0x4b8] ;  /* 0x0004b800010c7983 */ /* 0x010f280000300a00 */
[----:B------:R1:W-:Y:S04]  /*b4a0*/  STL [R1+0xc], R20 ;  /* 0x00000c1401007387 */ /* 0x0003e80000100800 */
[----:B------:R1:W-:Y:S02]  /*b4b0*/  STL [R1+0x18], R10 ;  /* 0x0000180a01007387 */ /* 0x0003e40000100800 */
[----:B-1----:R-:W-:-:S02]  /*b4c0*/  IMAD.MOV.U32 R20, RZ, RZ, R11 ;  /* 0x000000ffff147224 */ /* 0x002fc400078e000b */
[----:B------:R-:W4:Y:S04]  /*b4d0*/  LDL.LU.64 R10, [R1+0x4c0] ;  /* 0x0004c000010a7983 */ /* 0x000f280000300a00 */
        /* <DEDUP_REMOVED lines=13> */
[----:B------:R1:W-:Y:S04]  /*b5b0*/  STL [R1+0x38], R16 ;  /* 0x0000381001007387 */ /* 0x0003e80000100800 */
[----:B-1----:R-:W4:Y:S01]  /*b5c0*/  LDL.LU.64 R20, [R1+0x498] ;  /* 0x0004980001147983 */ /* 0x002f220000300a00 */
[----:B------:R-:W-:-:S05]  /*b5d0*/  IMAD.MOV.U32 R16, RZ, RZ, R17 ;  /* 0x000000ffff107224 */ /* 0x000fca00078e0011 */
[----:B------:R1:W-:Y:S04]  /*b5e0*/  STL [R1+0x34], R16 ;  /* 0x0000341001007387 */ /* 0x0003e80000100800 */
[----:B---3--:R3:W-:Y:S01]  /*b5f0*/  STL [R1+0x40], R4 ;  /* 0x0000400401007387 */ /* 0x0087e20000100800 */
[----:B-1----:R-:W-:-:S03]  /*b600*/  IMAD.MOV.U32 R16, RZ, RZ, R5 ;  /* 0x000000ffff107224 */ /* 0x002fc600078e0005 */
[----:B---3--:R-:W3:Y:S04]  /*b610*/  LDL.LU.64 R4, [R1+0x4a0] ;  /* 0x0004a00001047983 */ /* 0x008ee80000300a00 */
[----:B------:R1:W-:Y:S04]  /*b620*/  STL [R1+0x3c], R16 ;  /* 0x00003c1001007387 */ /* 0x0003e80000100800 */
[----:B--2---:R2:W-:Y:S01]  /*b630*/  STL [R1+0x48], R2 ;  /* 0x0000480201007387 */ /* 0x0045e20000100800 */
[----:B-1----:R-:W-:-:S03]  /*b640*/  IMAD.MOV.U32 R16, RZ, RZ, R3 ;  /* 0x000000ffff107224 */ /* 0x002fc600078e0003 */
[----:B--2---:R-:W2:Y:S04]  /*b650*/  LDL.LU.64 R2, [R1+0x4a8] ;  /* 0x0004a80001027983 */ /* 0x004ea80000300a00 */
[----:B------:R1:W-:Y:S04]  /*b660*/  STL [R1+0x44], R16 ;  /* 0x0000441001007387 */ /* 0x0003e80000100800 */
[----:B------:R1:W-:Y:S02]  /*b670*/  STL [R1+0x50], R152 ;  /* 0x0000509801007387 */ /* 0x0003e40000100800 */
[----:B-1----:R-:W-:-:S02]  /*b680*/  IMAD.MOV.U32 R16, RZ, RZ, R153 ;  /* 0x000000ffff107224 */ /* 0x002fc400078e0099 */
[----:B------:R-:W2:Y:S04]  /*b690*/  LDL.LU.64 R152, [R1+0x448] ;  /* 0x0004480001987983 */ /* 0x000ea80000300a00 */
[----:B------:R1:W-:Y:S04]  /*b6a0*/  STL [R1+0x4c], R16 ;  /* 0x00004c1001007387 */ /* 0x0003e80000100800 */
[----:B------:R1:W-:Y:S02]  /*b6b0*/  STL [R1+0x58], R156 ;  /* 0x0000589c01007387 */ /* 0x0003e40000100800 */
[----:B-1----:R-:W-:-:S02]  /*b6c0*/  IMAD.MOV.U32 R16, RZ, RZ, R157 ;  /* 0x000000ffff107224 */ /* 0x002fc400078e009d */
[----:B------:R-:W2:Y:S04]  /*b6d0*/  LDL.LU.64 R156, [R1+0x468] ;  /* 0x00046800019c7983 */ /* 0x000ea80000300a00 */
[----:B------:R1:W-:Y:S04]  /*b6e0*/  STL [R1+0x54], R16 ;  /* 0x0000541001007387 */ /* 0x0003e80000100800 */
[----:B------:R1:W-:Y:S04]  /*b6f0*/  STL [R1+0x60], R14 ;  /* 0x0000600e01007387 */ /* 0x0003e80000100800 */
[----:B-1----:R-:W2:Y:S01]  /*b700*/  LDL.LU.64 R16, [R1+0x470] ;  /* 0x0004700001107983 */ /* 0x002ea20000300a00 */
[----:B------:R-:W-:-:S05]  /*b710*/  IMAD.MOV.U32 R14, RZ, RZ, R15 ;  /* 0x000000ffff0e7224 */ /* 0x000fca00078e000f */
[----:B------:R1:W-:Y:S04]  /*b720*/  STL [R1+0x5c], R14 ;  /* 0x00005c0e01007387 */ /* 0x0003e80000100800 */
[----:B----4-:R4:W-:Y:S04]  /*b730*/  STL [R1+0x68], R12 ;  /* 0x0000680c01007387 */ /* 0x0109e80000100800 */
[----:B-1----:R-:W2:Y:S01]  /*b740*/  LDL.LU.64 R14, [R1+0x478] ;  /* 0x00047800010e7983 */ /* 0x002ea20000300a00 */
[----:B----4-:R-:W-:-:S05]  /*b750*/  IMAD.MOV.U32 R12, RZ, RZ, R13 ;  /* 0x000000ffff0c7224 */ /* 0x010fca00078e000d */
[----:B------:R1:W-:Y:S04]  /*b760*/  STL [R1+0x64], R12 ;  /* 0x0000640c01007387 */ /* 0x0003e80000100800 */
[----:B------:R4:W-:Y:S04]  /*b770*/  STL [R1+0x70], R10 ;  /* 0x0000700a01007387 */ /* 0x0009e80000100800 */
[----:B-1----:R-:W2:Y:S01]  /*b780*/  LDL.LU.64 R12, [R1+0x408] ;  /* 0x00040800010c7983 */ /* 0x002ea20000300a00 */
[----:B----4-:R-:W-:-:S03]  /*b790*/  IMAD.MOV.U32 R10, RZ, RZ, R11 ;  /* 0x000000ffff0a7224 */ /* 0x010fc600078e000b */
        /* <DEDUP_REMOVED lines=12> */
[----:B------:R-:W-:Y:S04]  /*b860*/  STL [R1+0x90], R20 ;  /* 0x0000901401007387 */ /* 0x000fe80000100800 */
[----:B------:R1:W-:Y:S04]  /*b870*/  STL [R1+0x84], R18 ;  /* 0x0000841201007387 */ /* 0x0003e80000100800 */
[----:B-1----:R-:W4:Y:S01]  /*b880*/  LDL.LU.64 R18, [R1+0x3c8] ;  /* 0x0003c80001127983 */ /* 0x002f220000300a00 */
[----:B------:R-:W-:-:S03]  /*b890*/  IMAD.MOV.U32 R20, RZ, RZ, R21 ;  /* 0x000000ffff147224 */ /* 0x000fc600078e0015 */
[----:B---3--:R-:W-:Y:S04]  /*b8a0*/  STL [R1+0x98], R4 ;  /* 0x0000980401007387 */ /* 0x008fe80000100800 */
[----:B------:R1:W-:Y:S02]  /*b8b0*/  STL [R1+0x8c], R20 ;  /* 0x00008c1401007387 */ /* 0x0003e40000100800 */
[----:B-1----:R-:W-:Y:S02]  /*b8c0*/  IMAD.MOV.U32 R20, RZ, RZ, R5 ;  /* 0x000000ffff147224 */ /* 0x002fe400078e0005 */
[----:B------:R-:W3:Y:S04]  /*b8d0*/  LDL.LU.64 R4, [R1+0x3d0] ;  /* 0x0003d00001047983 */ /* 0x000ee80000300a00 */
        /* <DEDUP_REMOVED lines=16> */
[----:B------:R-:W-:Y:S04]  /*b9e0*/  STL [R1+0xb4], R20 ;  /* 0x0000b41401007387 */ /* 0x000fe80000100800 */
[----:B------:R1:W-:Y:S02]  /*b9f0*/  STL [R1+0xc0], R14 ;  /* 0x0000c00e01007387 */ /* 0x0003e40000100800 */
[----:B-1----:R-:W-:-:S02]  /*ba00*/  IMAD.MOV.U32 R14, RZ, RZ, R15 ;  /* 0x000000ffff0e7224 */ /* 0x002fc400078e000f */
[----:B------:R1:W-:Y:S04]  /*ba10*/  STL [R1+0xc8], R12 ;  /* 0x0000c80c01007387 */ /* 0x0003e80000100800 */
[----:B------:R1:W-:Y:S02]  /*ba20*/  STL [R1+0xbc], R14 ;  /* 0x0000bc0e01007387 */ /* 0x0003e40000100800 */
[----:B-1----:R-:W-:Y:S02]  /*ba30*/  IMAD.MOV.U32 R12, RZ, RZ, R13 ;  /* 0x000000ffff0c7224 */ /* 0x002fe400078e000d */
[----:B------:R-:W2:Y:S04]  /*ba40*/  LDL.LU.64 R14, [R1+0x398] ;  /* 0x00039800010e7983 */ /* 0x000ea80000300a00 */
[----:B----4-:R1:W-:Y:S04]  /*ba50*/  STL [R1+0xd0], R10 ;  /* 0x0000d00a01007387 */ /* 0x0103e80000100800 */
        /* <DEDUP_REMOVED lines=13> */
[----:B-1----:R-:W4:Y:S04]  /*bb30*/  LDL.LU.64 R6, [R1+0x318] ;  /* 0x0003180001067983 */ /* 0x002f280000300a00 */
[----:B------:R-:W4:Y:S01]  /*bb40*/  LDL.LU.64 R20, [R1+0x340] ;  /* 0x0003400001147983 */ /* 0x000f220000300a00 */
        /* <DEDUP_REMOVED lines=10> */
[----:B------:R1:W-:Y:S01]  /*bbf0*/  STL [R1+0x100], R152 ;  /* 0x0001009801007387 */ /* 0x0003e20000100800 */
[----:B------:R-:W-:-:S03]  /*bc00*/  MOV R22, R153 ;  /* 0x0000009900167202 */ /* 0x000fc60000000f00 */
[----:B-1----:R-:W2:Y:S04]  /*bc10*/  LDL.LU.64 R18, [R1+0x158] ;  /* 0x0001580001127983 */ /* 0x002ea80000300a00 */
[----:B------:R-:W-:Y:S04]  /*bc20*/  STL [R1+0x108], R156 ;  /* 0x0001089c01007387 */ /* 0x000fe80000100800 */
[----:B------:R1:W-:Y:S04]  /*bc30*/  STL [R1+0xfc], R22 ;  /* 0x0000fc1601007387 */ /* 0x0003e80000100800 */
[----:B------:R-:W2:Y:S01]  /*bc40*/  LDL.LU.64 R152, [R1+0x2a8] ;  /* 0x0002a80001987983 */ /* 0x000ea20000300a00 */
[----:B-1----:R-:W-:-:S03]  /*bc50*/  IMAD.MOV.U32 R22, RZ, RZ, R157 ;  /* 0x000000ffff167224 */ /* 0x002fc600078e009d */
[----:B------:R-:W-:Y:S04]  /*bc60*/  STL [R1+0x110], R16 ;  /* 0x0001101001007387 */ /* 0x000fe80000100800 */
[----:B------:R1:W-:Y:S04]  /*bc70*/  STL [R1+0x104], R22 ;  /* 0x0001041601007387 */ /* 0x0003e80000100800 */
[----:B------:R-:W2:Y:S01]  /*bc80*/  LDL.LU.64 R156, [R1+0x380] ;  /* 0x00038000019c7983 */ /* 0x000ea20000300a00 */
[----:B-1----:R-:W-:-:S03]  /*bc90*/  IMAD.MOV.U32 R22, RZ, RZ, R17 ;  /* 0x000000ffff167224 */ /* 0x002fc600078e0011 */
[----:B------:R-:W2:Y:S04]  /*bca0*/  LDL.LU.64 R16, [R1+0x330] ;  /* 0x0003300001107983 */ /* 0x000ea80000300a00 */
[----:B------:R1:W-:Y:S04]  /*bcb0*/  STL [R1+0x10c], R22 ;  /* 0x00010c1601007387 */ /* 0x0003e80000100800 */
[----:B------:R1:W-:Y:S02]  /*bcc0*/  STL [R1+0x118], R14 ;  /* 0x0001180e01007387 */ /* 0x0003e40000100800 */
[----:B-1----:R-:W-:-:S02]  /*bcd0*/  IMAD.MOV.U32 R22, RZ, RZ, R15 ;  /* 0x000000ffff167224 */ /* 0x002fc400078e000f */
[----:B------:R-:W2:Y:S04]  /*bce0*/  LDL.LU.64 R14, [R1+0x2e8] ;  /* 0x0002e800010e7983 */ /* 0x000ea80000300a00 */
[----:B------:R1:W-:Y:S04]  /*bcf0*/  STL [R1+0x114], R22 ;  /* 0x0001141601007387 */ /* 0x0003e80000100800 */
[----:B----4-:R4:W-:Y:S01]  /*bd00*/  STL [R1+0x120], R12 ;  /* 0x0001200c01007387 */ /* 0x0109e20000100800 */
        /* <DEDUP_REMOVED lines=12> */
[----:B------:R1:W-:Y:S02]  /*bdd0*/  STL [R1+0x140], R20 ;  /* 0x0001401401007387 */ /* 0x0003e40000100800 */
[----:B-1----:R-:W-:-:S05]  /*bde0*/  IMAD.MOV.U32 R6, RZ, RZ, R7 ;  /* 0x000000ffff067224 */ /* 0x002fca00078e0007 */
[----:B------:R1:W-:Y:S01]  /*bdf0*/  STL [R1+0x134], R6 ;  /* 0x0001340601007387 */ /* 0x0003e20000100800 */
[----:B------:R-:W-:-:S03]  /*be00*/  IMAD.MOV.U32 R20, RZ, RZ, R21 ;  /* 0x000000ffff147224 */ /* 0x000fc600078e0015 */
[----:B-1----:R-:W4:Y:S04]  /*be10*/  LDL.LU.64 R6, [R1+0x328] ;  /* 0x0003280001067983 */ /* 0x002f280000300a00 */
[----:B---3--:R-:W-:Y:S04]  /*be20*/  STL [R1+0x148], R4 ;  /* 0x0001480401007387 */ /* 0x008fe80000100800 */
[----:B------:R1:W-:Y:S02]  /*be30*/  STL [R1+0x13c], R20 ;  /* 0x00013c1401007387 */ /* 0x0003e40000100800 */
[----:B-1----:R-:W-:-:S02]  /*be40*/  IMAD.MOV.U32 R20, RZ, RZ, R5 ;  /* 0x000000ffff147224 */ /* 0x002fc400078e0005 */
[----:B------:R-:W3:Y:S04]  /*be50*/  LDL.LU.64 R4, [R1+0x2e0] ;  /* 0x0002e00001047983 */ /* 0x000ee80000300a00 */
[----:B------:R-:W-:Y:S04]  /*be60*/  STL [R1+0x144], R20 ;  /* 0x0001441401007387 */ /* 0x000fe80000100800 */
[----:B--2---:R1:W-:Y:S02]  /*be70*/  STL [R1+0x150], R2 ;  /* 0x0001500201007387 */ /* 0x0043e40000100800 */
[----:B-1----:R-:W-:-:S02]  /*be80*/  IMAD.MOV.U32 R2, RZ, RZ, R3 ;  /* 0x000000ffff027224 */ /* 0x002fc400078e0003 */
[----:B------:R-:W-:Y:S04]  /*be90*/  STL [R1+0x158], R18 ;  /* 0x0001581201007387 */ /* 0x000fe80000100800 */
[----:B------:R1:W-:Y:S04]  /*bea0*/  STL [R1+0x14c], R2 ;  /* 0x00014c0201007387 */ /* 0x0003e80000100800 */
[----:B-1----:R-:W2:Y:S01]  /*beb0*/  LDL.LU.64 R2, [R1+0x400] ;  /* 0x0004000001027983 */ /* 0x002ea20000300a00 */
[----:B------:R-:W-:-:S03]  /*bec0*/  IMAD.MOV.U32 R18, RZ, RZ, R19 ;  /* 0x000000ffff127224 */ /* 0x000fc600078e0013 */
[----:B------:R-:W-:Y:S04]  /*bed0*/  STL [R1+0x160], R152 ;  /* 0x0001609801007387 */ /* 0x000fe80000100800 */
[----:B------:R1:W-:Y:S02]  /*bee0*/  STL [R1+0x154], R18 ;  /* 0x0001541201007387 */ /* 0x0003e40000100800 */
[----:B-1----:R-:W-:Y:S02]  /*bef0*/  IMAD.MOV.U32 R18, RZ, RZ, R153 ;  /* 0x000000ffff127224 */ /* 0x002fe400078e0099 */
[----:B------:R-:W2:Y:S04]  /*bf00*/  LDL.LU.64 R152, [R1+0x3b8] ;  /* 0x0003b80001987983 */ /* 0x000ea80000300a00 */
[----:B------:R1:W-:Y:S04]  /*bf10*/  STL [R1+0x15c], R18 ;  /* 0x00015c1201007387 */ /* 0x0003e80000100800 */
[----:B------:R1:W-:Y:S02]  /*bf20*/  STL [R1+0x168], R156 ;  /* 0x0001689c01007387 */ /* 0x0003e40000100800 */
[----:B-1----:R-:W-:-:S02]  /*bf30*/  IMAD.MOV.U32 R18, RZ, RZ, R157 ;  /* 0x000000ffff127224 */ /* 0x002fc400078e009d */
[----:B------:R1:W-:Y:S04]  /*bf40*/  STL [R1+0x170], R16 ;  /* 0x0001701001007387 */ /* 0x0003e80000100800 */
[----:B------:R-:W-:Y:S04]  /*bf50*/  STL [R1+0x164], R18 ;  /* 0x0001641201007387 */ /* 0x000fe80000100800 */
[----:B------:R-:W2:Y:S01]  /*bf60*/  LDL.LU.64 R156, [R1+0x370] ;  /* 0x00037000019c7983 */ /* 0x000ea20000300a00 */
[----:B-1----:R-:W-:-:S03]  /*bf70*/  IMAD.MOV.U32 R16, RZ, RZ, R17 ;  /* 0x000000ffff107224 */ /* 0x002fc600078e0011 */
[----:B------:R1:W-:Y:S04]  /*bf80*/  STL [R1+0x178], R14 ;  /* 0x0001780e01007387 */ /* 0x0003e80000100800 */
[----:B------:R-:W-:Y:S04]  /*bf90*/  STL [R1+0x16c], R16 ;  /* 0x00016c1001007387 */ /* 0x000fe80000100800 */
[----:B------:R-:W2:Y:S01]  /*bfa0*/  LDL.LU.64 R150, [R1+0x320] ;  /* 0x0003200001967983 */ /* 0x000ea20000300a00 */
[----:B-1----:R-:W-:-:S05]  /*bfb0*/  IMAD.MOV.U32 R14, RZ, RZ, R15 ;  /* 0x000000ffff0e7224 */ /* 0x002fca00078e000f */
[----:B------:R-:W-:Y:S04]  /*bfc0*/  STL [R1+0x174], R14 ;  /* 0x0001740e01007387 */ /* 0x000fe80000100800 */
[----:B----4-:R1:W-:Y:S04]  /*bfd0*/  STL [R1+0x180], R12 ;  /* 0x0001800c01007387 */ /* 0x0103e80000100800 */
[----:B------:R-:W4:Y:S01]  /*bfe0*/  LDL.LU.64 R88, [R1+0x438] ;  /* 0x0004380001587983 */ /* 0x000f220000300a00 */
[----:B-1----:R-:W-:-:S05]  /*bff0*/  IMAD.MOV.U32 R12, RZ, RZ, R13 ;  /* 0x000000ffff0c7224 */ /* 0x002fca00078e000d */
[----:B------:R-:W-:Y:S04]  /*c000*/  STL [R1+0x17c], R12 ;  /* 0x00017c0c01007387 */ /* 0x000fe80000100800 */
[----:B------:R1:W-:Y:S04]  /*c010*/  STL [R1+0x188], R10 ;  /* 0x0001880a01007387 */ /* 0x0003e80000100800 */
[----:B------:R-:W4:Y:S01]  /*c020*/  LDL.LU.64 R22, [R1+0x3f8] ;  /* 0x0003f80001167983 */ /* 0x000f220000300a00 */
[----:B-1----:R-:W-:-:S05]  /*c030*/  IMAD.MOV.U32 R10, RZ, RZ, R11 ;  /* 0x000000ffff0a7224 */ /* 0x002fca00078e000b */
[----:B------:R-:W-:Y:S04]  /*c040*/  STL [R1+0x184], R10 ;  /* 0x0001840a01007387 */ /* 0x000fe80000100800 */
[----:B------:R1:W-:Y:S04]  /*c050*/  STL [R1+0x190], R8 ;  /* 0x0001900801007387 */ /* 0x0003e80000100800 */
[----:B------:R-:W4:Y:S04]  /*c060*/  LDL.LU.64 R20, [R1+0x3b0] ;  /* 0x0003b00001147983 */ /* 0x000f280000300a00 */
        /* <DEDUP_REMOVED lines=8> */
[----:B---3--:R1:W-:Y:S04]  /*c0f0*/  STL [R1+0x1a0], R4 ;  /* 0x0001a00401007387 */ /* 0x0083e80000100800 */
[----:B------:R-:W3:Y:S04]  /*c100*/  LDL.LU.64 R12, [R1+0x3f0] ;  /* 0x0003f000010c7983 */ /* 0x000ee80000300a00 */
[----:B------:R-:W3:Y:S01]  /*c110*/  LDL.LU.64 R10, [R1+0x3a8] ;  /* 0x0003a800010a7983 */ /* 0x000ee20000300a00 */
[----:B-1----:R-:W-:-:S05]  /*c120*/  IMAD.MOV.U32 R4, RZ, RZ, R5 ;  /* 0x000000ffff047224 */ /* 0x002fca00078e0005 */
[----:B------:R-:W-:Y:S04]  /*c130*/  STL [R1+0x19c], R4 ;  /* 0x00019c0401007387 */ /* 0x000fe80000100800 */
[----:B--2---:R1:W-:Y:S04]  /*c140*/  STL [R1+0x1a8], R2 ;  /* 0x0001a80201007387 */ /* 0x0043e80000100800 */
[----:B------:R-:W2:Y:S04]  /*c150*/  LDL.LU.64 R8, [R1+0x488] ;  /* 0x0004880001087983 */ /* 0x000ea80000300a00 */
[----:B------:R-:W2:Y:S01]  /*c160*/  LDL.LU.64 R6, [R1+0x458] ;  /* 0x0004580001067983 */ /* 0x000ea20000300a00 */
[----:B-1----:R-:W-:-:S05]  /*c170*/  IMAD.MOV.U32 R2, RZ, RZ, R3 ;  /* 0x000000ffff027224 */ /* 0x002fca00078e0003 */
[----:B------:R1:W-:Y:S04]  /*c180*/  STL [R1+0x1a4], R2 ;  /* 0x0001a40201007387 */ /* 0x0003e80000100800 */
[----:B------:R1:W-:Y:S04]  /*c190*/  STL [R1+0x1b0], R152 ;  /* 0x0001b09801007387 */ /* 0x0003e80000100800 */
[----:B------:R-:W2:Y:S01]  /*c1a0*/  LDL.LU.64 R4, [R1+0x428] ;  /* 0x0004280001047983 */ /* 0x000ea20000300a00 */
[----:B------:R-:W-:-:S03]  /*c1b0*/  IMAD.MOV.U32 R148, RZ, RZ, R153 ;  /* 0x000000ffff947224 */ /* 0x000fc600078e0099 */
[----:B-1----:R-:W2:Y:S04]  /*c1c0*/  LDL.LU.64 R2, [R1+0x3e8] ;  /* 0x0003e80001027983 */ /* 0x002ea80000300a00 */
[----:B------:R1:W-:Y:S04]  /*c1d0*/  STL [R1+0x1ac], R148 ;  /* 0x0001ac9401007387 */ /* 0x0003e80000100800 */
[----:B------:R1:W-:Y:S04]  /*c1e0*/  STL [R1+0x1b8], R156 ;  /* 0x0001b89c01007387 */ /* 0x0003e80000100800 */
[----:B------:R-:W2:Y:S01]  /*c1f0*/  LDL.LU.64 R152, [R1+0x4b0] ;  /* 0x0004b00001987983 */ /* 0x000ea20000300a00 */
[----:B-1----:R-:W-:-:S02]  /*c200*/  IMAD.MOV.U32 R148, RZ, RZ, R157 ;  /* 0x000000ffff947224 */ /* 0x002fc400078e009d */
[----:B------:R-:W-:Y:S01]  /*c210*/  IMAD.MOV.U32 R161, RZ, RZ, R203 ;  /* 0x000000ffffa17224 */ /* 0x000fe200078e00cb */
[----:B------:R-:W2:Y:S01]  /*c220*/  LDL.LU.64 R156, [R1+0x480] ;  /* 0x00048000019c7983 */ /* 0x000ea20000300a00 */
[----:B------:R-:W-:-:S03]  /*c230*/  IMAD.MOV.U32 R204, RZ, RZ, R158 ;  /* 0x000000ffffcc7224 */ /* 0x000fc600078e009e */
[----:B------:R1:W-:Y:S01]  /*c240*/  STL [R1+0x1b4], R148 ;  /* 0x0001b49401007387 */ /* 0x0003e20000100800 */
[----:B------:R-:W-:Y:S02]  /*c250*/  IMAD.MOV.U32 R203, RZ, RZ, R159 ;  /* 0x000000ffffcb7224 */ /* 0x000fe400078e009f */
[----:B-1----:R-:W-:Y:S01]  /*c260*/  IMAD.MOV.U32 R148, RZ, RZ, R151 ;  /* 0x000000ffff947224 */ /* 0x002fe200078e0097 */
[----:B------:R1:W-:Y:S04]  /*c270*/  STL [R1+0x1c0], R150 ;  /* 0x0001c09601007387 */ /* 0x0003e80000100800 */
[----:B------:R-:W2:Y:S04]  /*c280*/  LDL.LU.64 R158, [R1+0x450] ;  /* 0x00045000019e7983 */ /* 0x000ea80000300a00 */
[----:B----4-:R-:W-:Y:S04]  /*c290*/  STL [R1+0x1c8], R88 ;  /* 0x0001c85801007387 */ /* 0x010fe80000100800 */
[----:B------:R4:W-:Y:S04]  /*c2a0*/  STL [R1+0x1bc], R148 ;  /* 0x0001bc9401007387 */ /* 0x0009e80000100800 */
[----:B-1----:R-:W2:Y:S01]  /*c2b0*/  LDL.LU.64 R150, [R1+0x420] ;  /* 0x0004200001967983 */ /* 0x002ea20000300a00 */
[----:B----4-:R-:W-:-:S03]  /*c2c0*/  IMAD.MOV.U32 R148, RZ, RZ, R89 ;  /* 0x000000ffff947224 */ /* 0x010fc600078e0059 */
[----:B------:R1:W5:Y:S04]  /*c2d0*/  LDL.LU.64 R88, [R1+0x590] ;  /* 0x0005900001587983 */ /* 0x0003680000300a00 */
[----:B------:R-:W-:Y:S04]  /*c2e0*/  STL [R1+0x1d0], R22 ;  /* 0x0001d01601007387 */ /* 0x000fe80000100800 */
[----:B------:R4:W-:Y:S02]  /*c2f0*/  STL [R1+0x1c4], R148 ;  /* 0x0001c49401007387 */ /* 0x0009e40000100800 */
[----:B----4-:R-:W-:-:S02]  /*c300*/  IMAD.MOV.U32 R148, RZ, RZ, R23 ;  /* 0x000000ffff947224 */ /* 0x010fc400078e0017 */
        /* <DEDUP_REMOVED lines=17> */
[----:B---3--:R-:W-:Y:S04]  /*c420*/  STL [R1+0x1f8], R12 ;  /* 0x0001f80c01007387 */ /* 0x008fe80000100800 */
[----:B------:R3:W-:Y:S02]  /*c430*/  STL [R1+0x1ec], R148 ;  /* 0x0001ec9401007387 */ /* 0x0007e40000100800 */
[----:B---3--:R-:W-:-:S02]  /*c440*/  IMAD.MOV.U32 R148, RZ, RZ, R13 ;  /* 0x000000ffff947224 */ /* 0x008fc400078e000d */
[----:B------:R1:W5:Y:S04]  /*c450*/  LDL.LU.64 R12, [R1+0x560] ;  /* 0x00056000010c7983 */ /* 0x0003680000300a00 */
[----:B------:R-:W-:Y:S04]  /*c460*/  STL [R1+0x200], R10 ;  /* 0x0002000a01007387 */ /* 0x000fe80000100800 */
[----:B------:R3:W-:Y:S02]  /*c470*/  STL [R1+0x1f4], R148 ;  /* 0x0001f49401007387 */ /* 0x0007e40000100800 */
[----:B---3--:R-:W-:-:S02]  /*c480*/  IMAD.MOV.U32 R148, RZ, RZ, R11 ;  /* 0x000000ffff947224 */ /* 0x008fc400078e000b */
[----:B------:R1:W5:Y:S04]  /*c490*/  LDL.LU.64 R10, [R1+0x558] ;  /* 0x00055800010a7983 */ /* 0x0003680000300a00 */
[----:B--2---:R-:W-:Y:S04]  /*c4a0*/  STL [R1+0x208], R8 ;  /* 0x0002080801007387 */ /* 0x004fe80000100800 */
[----:B------:R2:W-:Y:S02]  /*c4b0*/  STL [R1+0x1fc], R148 ;  /* 0x0001fc9401007387 */ /* 0x0005e40000100800 */
[----:B--2---:R-:W-:-:S02]  /*c4c0*/  IMAD.MOV.U32 R148, RZ, RZ, R9 ;  /* 0x000000ffff947224 */ /* 0x004fc400078e0009 */
[----:B------:R1:W5:Y:S04]  /*c4d0*/  LDL.LU.64 R8, [R1+0x550] ;  /* 0x0005500001087983 */ /* 0x0003680000300a00 */
[----:B------:R-:W-:Y:S04]  /*c4e0*/  STL [R1+0x210], R6 ;  /* 0x0002100601007387 */ /* 0x000fe80000100800 */
        /* <DEDUP_REMOVED lines=13> */
[----:B--2---:R-:W-:-:S02]  /*c5c0*/  MOV R148, R153 ;  /* 0x0000009900947202 */ /* 0x004fc40000000f00 */
[----:B------:R-:W2:Y:S04]  /*c5d0*/  LDL.LU.64 R152, [R1+0x530] ;  /* 0x0005300001987983 */ /* 0x000ea80000300a00 */
[----:B------:R-:W-:Y:S04]  /*c5e0*/  STL [R1+0x230], R156 ;  /* 0x0002309c01007387 */ /* 0x000fe80000100800 */
[----:B------:R3:W-:Y:S02]  /*c5f0*/  STL [R1+0x224], R148 ;  /* 0x0002249401007387 */ /* 0x0007e40000100800 */
[----:B---3--:R-:W-:-:S02]  /*c600*/  IMAD.MOV.U32 R148, RZ, RZ, R157 ;  /* 0x000000ffff947224 */ /* 0x008fc400078e009d */
[----:B------:R1:W5:Y:S04]  /*c610*/  LDL.LU.64 R156, [R1+0x528] ;  /* 0x00052800019c7983 */ /* 0x0003680000300a00 */
[----:B------:R-:W-:Y:S04]  /*c620*/  STL [R1+0x238], R158 ;  /* 0x0002389e01007387 */ /* 0x000fe80000100800 */
[----:B------:R3:W-:Y:S02]  /*c630*/  STL [R1+0x22c], R148 ;  /* 0x00022c9401007387 */ /* 0x0007e40000100800 */
[----:B---3--:R-:W3:Y:S01]  /*c640*/  S2R R148, SR_TID.X ;  /* 0x0000000000947919 */ /* 0x008ee20000002100 */
[----:B------:R-:W-:Y:S01]  /*c650*/  IMAD.MOV.U32 R158, RZ, RZ, R159 ;  /* 0x000000ffff9e7224 */ /* 0x000fe200078e009f */
[----:B------:R-:W-:-:S04]  /*c660*/  UMOV UR4, 0x1 ;  /* 0x0000000100047882 */ /* 0x000fc80000000000 */
[----:B------:R-:W-:Y:S04]  /*c670*/  STL [R1+0x234], R158 ;  /* 0x0002349e01007387 */ /* 0x000fe80000100800 */
[----:B------:R4:W-:Y:S02]  /*c680*/  STL [R1+0x240], R150 ;  /* 0x0002409601007387 */ /* 0x0009e40000100800 */
[----:B----4-:R-:W-:Y:S01]  /*c690*/  IMAD.MOV.U32 R150, RZ, RZ, R151 ;  /* 0x000000ffff967224 */ /* 0x010fe200078e0097 */
[----:B---3--:R-:W-:-:S04]  /*c6a0*/  SHF.R.U32.HI R148, RZ, 0x5, R148 ;  /* 0x00000005ff947819 */ /* 0x008fc80000011694 */
[----:B------:R3:W-:Y:S01]  /*c6b0*/  STL [R1+0x23c], R150 ;  /* 0x00023c9601007387 */ /* 0x0007e20000100800 */
[----:B------:R-:W-:Y:S01]  /*c6c0*/  R2UR UR5, R148 ;  /* 0x00000000940572ca */ /* 0x000fe200000e0000 */
[----:B------:R-:W-:Y:S01]  /*c6d0*/  IMAD.U32 R148, RZ, RZ, UR4 ;  /* 0x00000004ff947e24 */ /* 0x000fe2000f8e00ff */
[----:B------:R-:W-:Y:S01]  /*c6e0*/  UMOV UR4, 0xffffffff ;  /* 0xffffffff00047882 */ /* 0x000fe20000000000 */
[----:B------:R-:W-:Y:S02]  /*c6f0*/  CS2R R56, SRZ ;  /* 0x0000000000387805 */ /* 0x000fe4000001ff00 */
[----:B------:R-:W-:Y:S02]  /*c700*/  CS2R R58, SRZ ;  /* 0x00000000003a7805 */ /* 0x000fe4000001ff00 */
[----:B------:R-:W-:Y:S02]  /*c710*/  CS2R R60, SRZ ;  /* 0x00000000003c7805 */ /* 0x000fe4000001ff00 */
[----:B------:R-:W-:Y:S01]  /*c720*/  CS2R R62, SRZ ;  /* 0x00000000003e7805 */ /* 0x000fe2000001ff00 */
[----:B---3--:R-:W-:Y:S01]  /*c730*/  IMAD.MOV.U32 R150, RZ, RZ, RZ ;  /* 0x000000ffff967224 */ /* 0x008fe200078e00ff */
        /* <DEDUP_REMOVED lines=27> */
[----:B--2---:R-:W-:-:S04]  /*c8f0*/  SHF.R.S32.HI R30, RZ, 0x1f, R153 ;  /* 0x0000001fff1e7819 */ /* 0x004fc80000011499 */
[----:B------:R-:W-:-:S04]  /*c900*/  LEA.HI R30, R30, R153, RZ, 0x7 ;  /* 0x000000991e1e7211 */ /* 0x000fc800078f38ff */
[----:B------:R-:W-:-:S05]  /*c910*/  SHF.R.S32.HI R158, RZ, 0x7, R30 ;  /* 0x00000007ff9e7819 */ /* 0x000fca000001141e */
[----:B------:R2:W-:Y:S01]  /*c920*/  STL [R1+0x24c], R158 ;  /* 0x00024c9e01007387 */ /* 0x0005e20000100800 */
[----:B------:R-:W-:-:S05]  /*c930*/  VIADD R159, R158, 0xfffffffe ;  /* 0xfffffffe9e9f7836 */ /* 0x000fca0000000000 */
[----:B------:R1:W-:Y:S01]  /*c940*/  STL [R1+0x254], R159 ;  /* 0x0002549f01007387 */ /* 0x0003e20000100800 */
[----:B--2---:R-:W-:-:S05]  /*c950*/  IMAD.U32 R158, RZ, RZ, UR4 ;  /* 0x00000004ff9e7e24 */ /* 0x004fca000f8e00ff */
[----:B------:R1:W-:Y:S01]  /*c960*/  STL [R1+0x248], R158 ;  /* 0x0002489e01007387 */ /* 0x0003e20000100800 */
[----:B------:R-:W-:Y:S02]  /*c970*/  SHF.R.S32.HI R151, RZ, 0x1f, R152 ;  /* 0x0000001fff977819 */ /* 0x000fe40000011498 */
[----:B------:R-:W-:Y:S02]  /*c980*/  SHF.R.S32.HI R153, RZ, 0x1f, R154 ;  /* 0x0000001fff997819 */ /* 0x000fe4000001149a */
[----:B------:R-:W-:Y:S02]  /*c990*/  CS2R R30, SRZ ;  /* 0x00000000001e7805 */ /* 0x000fe4000001ff00 */
[C---:B------:R-:W-:Y:S01]  /*c9a0*/  SHF.L.U64.HI R151, R152.reuse, 0x2, R151 ;  /* 0x0000000298977819 */ /* 0x040fe20000010297 */
[----:B------:R-:W-:Y:S01]  /*c9b0*/  IMAD.SHL.U32 R152, R152, 0x4, RZ ;  /* 0x0000000498987824 */ /* 0x000fe200078e00ff */
[C---:B------:R-:W-:Y:S01]  /*c9c0*/  SHF.L.U64.HI R153, R154.reuse, 0x2, R153 ;  /* 0x000000029a997819 */ /* 0x040fe20000010299 */
[----:B-1----:R-:W-:-:S07]  /*c9d0*/  IMAD.SHL.U32 R154, R154, 0x4, RZ ;  /* 0x000000049a9a7824 */ /* 0x002fce00078e00ff */
.L_x_1:
[----:B------:R-:W2:Y:S01]  /*c9e0*/  LDL.LU R222, [R1+0x248] ;  /* 0x0002480001de7983 */ /* 0x000ea20000300800 */
[----:B------:R-:W-:-:S04]  /*c9f0*/  DEPBAR.LE SB0, 0x2 ;  /* 0x000080800000791a */ /* 0x000fc80000000000 */
[----:B------:R-:W3:Y:S01]  /*ca00*/  LDL R159, [R1+0x250] ;  /* 0x00025000019f7983 */ /* 0x000ee20000100800 */
[----:B------:R-:W1:Y:S01]  /*ca10*/  S2R R158, SR_TID.X ;  /* 0x00000000009e7919 */ /* 0x000e620000002100 */
[----:B------:R-:W-:Y:S01]  /*ca20*/  BAR.SYNC.DEFER_BLOCKING 0x0 ;  /* 0x0000000000007b1d */ /* 0x000fe20000010000 */
[----:B-1----:R-:W-:-:S04]  /*ca30*/  SHF.R.U32.HI R158, RZ, 0x5, R158 ;  /* 0x00000005ff9e7819 */ /* 0x002fc8000001169e */
[----:B------:R-:W-:Y:S01]  /*ca40*/  R2UR UR5, R158 ;  /* 0x000000009e0572ca */ /* 0x000fe200000e0000 */
[----:B------:R-:W-:Y:S01]  /*ca50*/  WARPGROUP.ARRIVE ;  /* 0x00000000000079c5 */ /* 0x000fe20000000000 */
[----:B-----5:R-:W-:Y:S04]  /*ca60*/  STL [R1+0x52c], R157 ;  /* 0x00052c9d01007387 */ /* 0x020fe80000100800 */
[----:B------:R1:W-:Y:S01]  /*ca70*/  STL [R1+0x528], R156 ;  /* 0x0005289c01007387 */ /* 0x0003e20000100800 */
[----:B--2---:R-:W-:Y:S02]  /*ca80*/  R2UR UR4, R222 ;  /* 0x00000000de0472ca */ /* 0x004fe400000e0000 */
[----:B---3--:R-:W-:-:S11]  /*ca90*/  R2UR UR20, R159 ;  /* 0x000000009f1472ca */ /* 0x008fd600000e0000 */
[----:B------:R-:W-:-:S04]  /*caa0*/  UIADD3 UR4, UR4, 0x1, URZ ;  /* 0x0000000104047890 */ /* 0x000fc8000fffe03f */
[----:B------:R-:W-:-:S04]  /*cab0*/  UISETP.GT.AND UP0, UPT, UR4, 0x2, UPT ;  /* 0x000000020400788c */ /* 0x000fc8000bf04270 */
[----:B------:R-:W-:Y:S02]  /*cac0*/  USEL UR7, UR4, URZ, !UP0 ;  /* 0x0000003f04077287 */ /* 0x000fe4000c000000 */
[----:B------:R-:W-:Y:S02]  /*cad0*/  USHF.L.U32 UR4, UR5, 0x7, URZ ;  /* 0x0000000705047899 */ /* 0x000fe4000800063f */
[----:B------:R-:W-:Y:S02]  /*cae0*/  ULEA UR5, UR7, UR20, 0xf ;  /* 0x0000001407057291 */ /* 0x000fe4000f8e783f */
[----:B------:R-:W-:Y:S02]  /*caf0*/  ULOP3.LUT UR6, UR4, 0x200, URZ, 0xc0, !UPT ;  /* 0x0000020004067892 */ /* 0x000fe4000f8ec03f */
[----:B------:R-:W-:Y:S02]  /*cb00*/  ULEA UR4, UR7, UR20, 0x11 ;  /* 0x0000001407047291 */ /* 0x000fe4000f8e883f */
[----:B------:R-:W-:-:S02]  /*cb10*/  UIADD3 UR5, UR5, 0x60000, URZ ;  /* 0x0006000005057890 */ /* 0x000fc4000fffe03f */
[----:B------:R-:W-:Y:S02]  /*cb20*/  ULEA.HI UR4, UR4, UR6, URZ, 0x1c ;  /* 0x0000000604047291 */ /* 0x000fe4000f8fe03f */
[----:B------:R-:W-:Y:S02]  /*cb30*/  USHF.R.U32.HI UR5, URZ, 0x4, UR5 ;  /* 0x000000043f057899 */ /* 0x000fe40008011605 */
[----:B------:R-:W-:Y:S02]  /*cb40*/  ULOP3.LUT UR4, UR4, 0x3fff, URZ, 0xc0, !UPT ;  /* 0x00003fff04047892 */ /* 0x000fe4000f8ec03f */
[----:B------:R-:W-:Y:S01]  /*cb50*/  USGXT.U32 UR6, UR5, 0xe ;  /* 0x0000000e0506789a */ /* 0x000fe20008000000 */
[----:B-1----:R-:W-:Y:S01]  /*cb60*/  IMAD.U32 R156, RZ, RZ, UR7 ;  /* 0x00000007ff9c7e24 */ /* 0x002fe2000f8e00ff */
[----:B------:R-:W-:Y:S01]  /*cb70*/  UMOV UR7, 0x40000040 ;  /* 0x4000004000077882 */ /* 0x000fe20000000000 */
[----:B------:R-:W-:-:S06]  /*cb80*/  UMOV UR5, 0x40000040 ;  /* 0x4000004000057882 */ /* 0x000fcc0000000000 */
[----:B------:R-:W-:Y:S01]  /*cb90*/  HGMMA.64x64x8.F32.TF32 R56, gdesc[UR4], R56 ;  /* 0x04e00000043879f0 */ /* 0x000fe20008702838 */
[----:B------:R-:W-:Y:S02]  /*cba0*/  UIADD3 UR8, UP0, UR4, 0x2, URZ ;  /* 0x0000000204087890 */ /* 0x000fe4000ff1e03f */
[----:B------:R-:W-:Y:S01]  /*cbb0*/  UIADD3 UR10, UP1, UR6, 0x2, URZ ;  /* 0x00000002060a7890 */ /* 0x000fe2000ff3e03f */
[----:B------:R-:W-:Y:S01]  /*cbc0*/  UMOV UR4, URZ ;  /* 0x0000003f00047c82 */ /* 0x000fe20008000000 */
[----:B------:R-:W-:Y:S01]  /*cbd0*/  UMOV UR5, URZ ;  /* 0x0000003f00057c82 */ /* 0x000fe20008000000 */
[----:B------:R-:W-:Y:S02]  /*cbe0*/  UIADD3.X UR9, UR4, 0x40000040, URZ, UP0, !UPT ;  /* 0x4000004004097890 */ /* 0x000fe400087fe43f */
[----:B------:R-:W-:-:S09]  /*cbf0*/  UIADD3.X UR11, UR5, 0x40000040, URZ, UP1, !UPT ;  /* 0x40000040050b7890 */ /* 0x000fd20008ffe43f */
[----:B------:R-:W-:Y:S01]  /*cc00*/  HGMMA.64x64x8.F32.TF32 R56, gdesc[UR8], R56 ;  /* 0x04e00000083879f0 */ /* 0x000fe20008702838 */
[----:B------:R-:W-:Y:S02]  /*cc10*/  UIADD3.64 UR12, UR8, 0x2, URZ ;  /* 0x00000002080c7897 */ /* 0x000fe4000fffe03f */
[----:B------:R-:W-:-:S09]  /*cc20*/  UIADD3.64 UR14, UR10, 0x2, URZ ;  /* 0x000000020a0e7897 */ /* 0x000fd2000fffe03f */
[----:B------:R-:W-:Y:S01]  /*cc30*/  HGMMA.64x64x8.F32.TF32 R56, gdesc[UR12], R56 ;  /* 0x04e000000c3879f0 */ /* 0x000fe20008702838 */
[----:B------:R-:W-:Y:S02]  /*cc40*/  UIADD3.64 UR12, UR8, 0x4, URZ ;  /* 0x00000004080c7897 */ /* 0x000fe4000fffe03f */
[----:B------:R-:W-:Y:S02]  /*cc50*/  UIADD3.64 UR14, UR10, 0x4, URZ ;  /* 0x000000040a0e7897 */ /* 0x000fe4000fffe03f */
[----:B------:R-:W-:Y:S02]  /*cc60*/  UIADD3.64 UR16, UR8, 0x7fe, URZ ;  /* 0x000007fe08107897 */ /* 0x000fe4000fffe03f */
[----:B------:R-:W-:-:S05]  /*cc70*/  UIADD3.64 UR18, UR10, 0x1fe, URZ ;  /* 0x000001fe0a127897 */ /* 0x000fca000fffe03f */
[----:B------:R-:W-:Y:S02]  /*cc80*/  HGMMA.64x64x8.F32.TF32 R56, gdesc[UR12], R56 ;  /* 0x04e000000c3879f0 */ /* 0x000fe40008702838 */
[----:B------:R-:W-:Y:S01]  /*cc90*/  UMOV UR4, UR18 ;  /* 0x0000001200047c82 */ /* 0x000fe20008000000 */
[----:B------:R-:W-:Y:S01]  /*cca0*/  UMOV UR5, UR19 ;  /* 0x0000001300057c82 */ /* 0x000fe20008000000 */
[----:B------:R-:W-:Y:S01]  /*ccb0*/  HGMMA.64x64x8.F32.TF32 R56, gdesc[UR16], R56 ;  /* 0x04e00000103879f0 */ /* 0x000fe20008702838 */
[----:B------:R-:W-:Y:S02]  /*ccc0*/  UIADD3.64 UR16, UR8, 0x800, URZ ;  /* 0x0000080008107897 */ /* 0x000fe4000fffe03f */
[----:B------:R-:W-:Y:S02]  /*ccd0*/  UIADD3.64 UR18, UR10, 0x200, URZ ;  /* 0x000002000a127897 */ /* 0x000fe4000fffe03f */
[----:B------:R-:W-:-:S07]  /*cce0*/  UIADD3.64 UR22, UR10, 0x202, URZ ;  /* 0x000002020a167897 */ /* 0x000fce000fffe03f */
[----:B------:R-:W-:Y:S01]  /*ccf0*/  HGMMA.64x64x8.F32.TF32 R56, gdesc[UR16], R56 ;  /* 0x04e00000103879f0 */ /* 0x000fe20008702838 */
[----:B------:R-:W-:Y:S01]  /*cd00*/  UMOV UR17, UR20 ;  /* 0x0000001400117c82 */ /* 0x000fe20008000000 */
[----:B------:R-:W-:Y:S02]  /*cd10*/  UIADD3.64 UR20, UR8, 0x802, URZ ;  /* 0x0000080208147897 */ /* 0x000fe4000fffe03f */
[----:B------:R-:W-:Y:S02]  /*cd20*/  UIADD3.64 UR24, UR8, 0x804, URZ ;  /* 0x0000080408187897 */ /* 0x000fe4000fffe03f */
[----:B------:R-:W-:-:S05]  /*cd30*/  UIADD3.64 UR26, UR10, 0x204, URZ ;  /* 0x000002040a1a7897 */ /* 0x000fca000fffe03f */
[----:B------:R-:W-:Y:S01]  /*cd40*/  HGMMA.64x64x8.F32.TF32 R56, gdesc[UR20], R56 ;  /* 0x04e00000143879f0 */ /* 0x000fe20008702838 */
[----:B------:R-:W-:Y:S02]  /*cd50*/  UIADD3.64 UR28, UR8, 0xffe, URZ ;  /* 0x00000ffe081c7897 */ /* 0x000fe4000fffe03f */
[----:B------:R-:W-:Y:S01]  /*cd60*/  UIADD3.64 UR30, UR10, 0x3fe, URZ ;  /* 0x000003fe0a1e7897 */ /* 0x000fe2000fffe03f */
[----:B------:R-:W-:Y:S01]  /*cd70*/  HGMMA.64x64x8.F32.TF32 R56, gdesc[UR24], R56 ;  /* 0x04e00000183879f0 */ /* 0x000fe20008702838 */
        /* <DEDUP_REMOVED lines=18> */
[----:B------:R-:W-:Y:S01]  /*cea0*/  UMOV UR20, UR4 ;  /* 0x0000000400147c82 */ /* 0x000fe20008000000 */
[----:B------:R-:W-:Y:S01]  /*ceb0*/  UMOV UR21, UR5 ;  /* 0x0000000500157c82 */ /* 0x000fe20008000000 */
[----:B------:R-:W-:Y:S02]  /*cec0*/  UIADD3.64 UR56, UR8, 0x1804, URZ ;  /* 0x0000180408387897 */ /* 0x000fe4000fffe03f */
[----:B------:R-:W-:Y:S02]  /*ced0*/  UIADD3.64 UR58, UR10, 0x604, URZ ;  /* 0x000006040a3a7897 */ /* 0x000fe4000fffe03f */
[----:B------:R-:W-:Y:S01]  /*cee0*/  UIADD3.64 UR4, UR8, 0x3fe, URZ ;  /* 0x000003fe08047897 */ /* 0x000fe2000fffe03f */
[----:B------:R-:W-:Y:S06]  /*cef0*/  HGMMA.64x64x8.F32.TF32 R56, gdesc[UR52], R56 ;  /* 0x04e00000343879f0 */ /* 0x000fec0008702838 */
[----:B------:R-:W-:Y:S04]  /*cf00*/  HGMMA.64x64x8.F32.TF32 R56, gdesc[UR56], R56 ;  /* 0x04e00000383879f0 */ /* 0x000fe80008702838 */
[----:B------:R-:W-:Y:S01]  /*cf10*/  HGMMA.64x64x8.F32.TF32 R24, gdesc[UR4], R24 ;  /* 0x04e00000041879f0 */ /* 0x000fe20008702818 */
[----:B------:R-:W-:Y:S01]  /*cf20*/  UIADD3.64 UR4, UR8, 0x400, URZ ;  /* 0x0000040008047897 */ /* 0x000fe2000fffe03f */
[----:B------:R-:W-:Y:S01]  /*cf30*/  UMOV UR6, UR10 ;  /* 0x0000000a00067c82 */ /* 0x000fe20008000000 */
[----:B------:R-:W-:Y:S01]  /*cf40*/  UMOV UR7, UR11 ;  /* 0x0000000b00077c82 */ /* 0x000fe20008000000 */
[----:B------:R-:W-:-:S06]  /*cf50*/  UIADD3.64 UR12, UR10, 0x2, URZ ;  /* 0x000000020a0c7897 */ /* 0x000fcc000fffe03f */
[----:B------:R-:W-:Y:S01]  /*cf60*/  HGMMA.64x64x8.F32.TF32 R24, gdesc[UR4], R24 ;  /* 0x04e00000041879f0 */ /* 0x000fe20008702818 */
[----:B------:R-:W-:Y:S01]  /*cf70*/  UIADD3.64 UR4, UR8, 0x402, URZ ;  /* 0x0000040208047897 */ /* 0x000fe2000fffe03f */
[----:B------:R-:W-:Y:S01]  /*cf80*/  UMOV UR6, UR12 ;  /* 0x0000000c00067c82 */ /* 0x000fe20008000000 */
[----:B------:R-:W-:Y:S01]  /*cf90*/  UMOV UR7, UR13 ;  /* 0x0000000d00077c82 */ /* 0x000fe20008000000 */
[----:B------:R-:W-:-:S06]  /*cfa0*/  UIADD3.64 UR12, UR8, 0x404, URZ ;  /* 0x00000404080c7897 */ /* 0x000fcc000fffe03f */
[----:B------:R-:W-:Y:S01]  /*cfb0*/  HGMMA.64x64x8.F32.TF32 R24, gdesc[UR4], R24 ;  /* 0x04e00000041879f0 */ /* 0x000fe20008702818 */
[----:B------:R-:W-:-:S03]  /*cfc0*/  UIADD3.64 UR4, UR8, 0xbfe, URZ ;  /* 0x00000bfe08047897 */ /* 0x000fc6000fffe03f */
[----:B------:R-:W-:Y:S01]  /*cfd0*/  HGMMA.64x64x8.F32.TF32 R24, gdesc[UR12], R24 ;  /* 0x04e000000c1879f0 */ /* 0x000fe20008702818 */
[----:B------:R-:W-:Y:S01]  /*cfe0*/  UMOV UR6, UR20 ;  /* 0x0000001400067c82 */ /* 0x000fe20008000000 */
[----:B------:R-:W-:Y:S01]  /*cff0*/  UMOV UR7, UR21 ;  /* 0x0000001500077c82 */ /* 0x000fe20008000000 */
[----:B------:R-:W-:Y:S01]  /*d000*/  UMOV UR11, UR17 ;  /* 0x00000011000b7c82 */ /* 0x000fe20008000000 */
[----:B------:R-:W-:Y:S02]  /*d010*/  UIADD3.64 UR16, UR8, 0xc00, URZ ;  /* 0x00000c0008107897 */ /* 0x000fe4000fffe03f */
[----:B------:R-:W-:Y:S01]  /*d020*/  HGMMA.64x64x8.F32.TF32 R24, gdesc[UR4], R24 ;  /* 0x04e00000041879f0 */ /* 0x000fe20008702818 */
[----:B------:R-:W-:-:S06]  /*d030*/  UIADD3.64 UR20, UR8, 0xc02, URZ ;  /* 0x00000c0208147897 */ /* 0x000fcc000fffe03f */
[----:B------:R-:W-:Y:S01]  /*d040*/  HGMMA.64x64x8.F32.TF32 R24, gdesc[UR16], R24 ;  /* 0x04e00000101879f0 */ /* 0x000fe20008702818 */
[----:B------:R-:W-:-:S03]  /*d050*/  UIADD3.64 UR24, UR8, 0xc04, URZ ;  /* 0x00000c0408187897 */ /* 0x000fc6000fffe03f */
[----:B------:R-:W-:Y:S01]  /*d060*/  HGMMA.64x64x8.F32.TF32 R24, gdesc[UR20], R24 ;  /* 0x04e00000141879f0 */ /* 0x000fe20008702818 */
[----:B------:R-:W-:-:S05]  /*d070*/  UIADD3.64 UR28, UR8, 0x13fe, URZ ;  /* 0x000013fe081c7897 */ /* 0x000fca000fffe03f */
        /* <DEDUP_REMOVED lines=9> */
[----:B------:R1:W-:Y:S04]  /*d110*/  STL [R1+0x524], R0 ;  /* 0x0005240001007387 */ /* 0x0003e80000100800 */
[----:B-1----:R-:W2:Y:S01]  /*d120*/  LDL R0, [R1+0x254] ;  /* 0x0002540001007983 */ /* 0x002ea20000100800 */
[----:B------:R-:W-:Y:S01]  /*d130*/  HGMMA.64x64x8.F32.TF32 R24, gdesc[UR44], R24 ;  /* 0x04e000002c1879f0 */ /* 0x000fe20008702818 */
[----:B------:R-:W-:Y:S02]  /*d140*/  UIADD3.64 UR48, UR8, 0x1c00, URZ ;  /* 0x00001c0008307897 */ /* 0x000fe4000fffe03f */
[----:B------:R-:W-:-:S07]  /*d150*/  UIADD3.64 UR52, UR8, 0x1c02, URZ ;  /* 0x00001c0208347897 */ /* 0x000fce000fffe03f */
[----:B------:R-:W-:Y:S01]  /*d160*/  HGMMA.64x64x8.F32.TF32 R24, gdesc[UR48], R24 ;  /* 0x04e00000301879f0 */ /* 0x000fe20008702818 */
[----:B------:R-:W-:-:S03]  /*d170*/  UIADD3.64 UR56, UR8, 0x1c04, URZ ;  /* 0x00001c0408387897 */ /* 0x000fc6000fffe03f */
[----:B------:R-:W-:Y:S01]  /*d180*/  HGMMA.64x64x8.F32.TF32 R24, gdesc[UR52], R24 ;  /* 0x04e00000341879f0 */ /* 0x000fe20008702818 */
[----:B------:R1:W-:Y:S02]  /*d190*/  STL [R1+0x248], R156 ;  /* 0x0002489c01007387 */ /* 0x0003e40000100800 */
[----:B-1----:R-:W1:Y:S03]  /*d1a0*/  LDC R156, c[0x0][0x230] ;  /* 0x00008c00ff9c7b82 */ /* 0x002e660000000800 */
[----:B------:R-:W-:Y:S01]  /*d1b0*/  HGMMA.64x64x8.F32.TF32 R24, gdesc[UR56], R24, gsb0 ;  /* 0x04e00000381879f0 */ /* 0x000fe20008002818 */
[----:B------:R-:W-:Y:S01]  /*d1c0*/  R2UR UR10, R148 ;  /* 0x00000000940a72ca */ /* 0x000fe200000e0000 */
[----:B-1----:R-:W-:-:S04]  /*d1d0*/  VIADD R156, R156, 0xffffff00 ;  /* 0xffffff009c9c7836 */ /* 0x002fc80000000000 */
[C---:B------:R-:W-:Y:S01]  /*d1e0*/  IMAD R148, R150.reuse, -0x80, R156 ;  /* 0xffffff8096947824 */ /* 0x040fe200078e029c */
[----:B--2---:R-:W-:-:S04]  /*d1f0*/  ISETP.GE.AND P0, PT, R150, R0, PT ;  /* 0x000000009600720c */ /* 0x004fc80003f06270 */
[----:B------:R-:W-:-:S03]  /*d200*/  ISETP.GT.AND P1, PT, R148, RZ, PT ;  /* 0x000000ff9400720c */ /* 0x000fc60003f24270 */
[----:B------:R-:W-:Y:S01]  /*d210*/  UIADD3 UR4, UR10, 0x1, URZ ;  /* 0x000000010a047890 */ /* 0x000fe2000fffe03f */
[----:B------:R-:W-:-:S03]  /*d220*/  SEL R158, RZ, 0x4, !P1 ;  /* 0x00000004ff9e7807 */ /* 0x000fc60004800000 */
[----:B------:R-:W-:Y:S01]  /*d230*/  UISETP.GT.AND UP0, UPT, UR4, 0x2, UPT ;  /* 0x000000020400788c */ /* 0x000fe2000bf04270 */
[----:B------:R-:W-:Y:S02]  /*d240*/  SEL R158, R158, RZ, !P0 ;  /* 0x000000ff9e9e7207 */ /* 0x000fe40004000000 */
[----:B------:R-:W-:Y:S01]  /*d250*/  IADD3 R3, P2, R3, R152, RZ ;  /* 0x0000009803037210 */ /* 0x000fe20007f5e0ff */
[----:B------:R-:W-:Y:S01]  /*d260*/  USEL UR4, UR4, URZ, !UP0 ;  /* 0x0000003f04047287 */ /* 0x000fe2000c000000 */
[----:B------:R-:W-:-:S03]  /*d270*/  ISETP.NE.U32.AND P1, PT, R158, RZ, PT ;  /* 0x000000ff9e00720c */ /* 0x000fc60003f25070 */
[----:B------:R-:W-:Y:S01]  /*d280*/  ULEA UR5, UR4, UR11, 0x11 ;  /* 0x0000000b04057291 */ /* 0x000fe2000f8e883f */
[----:B------:R-:W-:Y:S01]  /*d290*/  IMAD.X R4, R4, 0x1, R151, P2 ;  /* 0x0000000104047824 */ /* 0x000fe200010e0697 */
[----:B------:R-:W1:Y:S01]  /*d2a0*/  S2R R157, SR_TID.X ;  /* 0x00000000009d7919 */ /* 0x000e620000002100 */
[----:B------:R-:W-:Y:S02]  /*d2b0*/  IMAD.MOV.U32 R158, RZ, RZ, R3 ;  /* 0x000000ffff9e7224 */ /* 0x000fe400078e0003 */
[----:B------:R-:W-:Y:S02]  /*d2c0*/  IMAD.MOV.U32 R159, RZ, RZ, R4 ;  /* 0x000000ffff9f7224 */ /* 0x000fe400078e0004 */
[----:B------:R-:W-:Y:S01]  /*d2d0*/  VIADD R222, R2, UR5 ;  /* 0x0000000502de7c36 */ /* 0x000fe20008000000 */
[----:B------:R-:W-:Y:S01]  /*d2e0*/  IADD3 R5, P2, R5, R152, RZ ;  /* 0x0000009805057210 */ /* 0x000fe20007f5e0ff */
[----:B------:R-:W-:Y:S02]  /*d2f0*/  WARPGROUP.DEPBAR.LE gsb0, 0x1 ;  /* 0x00008000000079c5 */ /* 0x000fe40000010100 */
[----:B------:R-:W-:Y:S02]  /*d300*/  BAR.SYNC.DEFER_BLOCKING 0x0 ;  /* 0x0000000000007b1d */ /* 0x000fe40000010000 */
[----:B------:R-:W-:-:S04]  /*d310*/  IMAD.X R6, R6, 0x1, R151, P2 ;  /* 0x0000000106067824 */ /* 0x000fc800010e0697 */
[----:B------:R-:W-:Y:S01]  /*d320*/  @!PT LDS RZ, [RZ] ;  /* 0x00000000fffff984 */ /* 0x000fe20000000800 */
[----:B------:R-:W-:Y:S01]  /*d330*/  @!PT LDS RZ, [RZ] ;  /* 0x00000000fffff984 */ /* 0x000fe20000000800 */
[----:B------:R-:W-:Y:S01]  /*d340*/  @!PT LDS RZ, [RZ] ;  /* 0x00000000fffff984 */ /* 0x000fe20000000800 */
[----:B------:R2:W-:Y:S01]  /*d350*/  LDGSTS.E [R222], desc[UR60][R158.64], P1 ;  /* 0x000000009ede7fae */ /* 0x0005e2000892187c */
[----:B------:R-:W-:-:S04]  /*d360*/  ISETP.GT.AND P1, PT, R148, 0x1, PT ;  /* 0x000000019400780c */ /* 0x000fc80003f24270 */
[----:B--2---:R-:W-:-:S04]  /*d370*/  SEL R158, RZ, 0x4, !P1 ;  /* 0x00000004ff9e7807 */ /* 0x004fc80004800000 */
[----:B------:R-:W-:-:S04]  /*d380*/  SEL R158, R158, RZ, !P0 ;  /* 0x000000ff9e9e7207 */ /* 0x000fc80004000000 */
[----:B------:R-:W-:Y:S01]  /*d390*/  ISETP.NE.U32.AND P1, PT, R158, RZ, PT ;  /* 0x000000ff9e00720c */ /* 0x000fe20003f25070 */
[----:B------:R-:W-:Y:S02]  /*d3a0*/  IMAD.MOV.U32 R158, RZ, RZ, R5 ;  /* 0x000000ffff9e7224 */ /* 0x000fe400078e0005 */
[----:B------:R-:W-:Y:S01]  /*d3b0*/  IMAD.MOV.U32 R159, RZ, RZ, R6 ;  /* 0x000000ffff9f7224 */ /* 0x000fe200078e0006 */
[----:B-1----:R-:W-:Y:S01]  /*d3c0*/  LOP3.LUT R0, R157, 0x7f, RZ, 0xc0, !PT ;  /* 0x0000007f9d007812 */ /* 0x002fe200078ec0ff */
[----:B------:R-:W-:Y:S04]  /*d3d0*/  STL [R1+0x530], R150 ;  /* 0x0005309601007387 */ /* 0x000fe80000100800 */
[----:B------:R1:W-:Y:S04]  /*d3e0*/  STL [R1+0x534], R2 ;  /* 0x0005340201007387 */ /* 0x0003e80000100800 */
[----:B------:R2:W-:Y:S01]  /*d3f0*/  LDGSTS.E [R222+0x4], desc[UR60][R158.64], P1 ;  /* 0x000040009ede7fae */ /* 0x0005e2000892187c */
[----:B------:R-:W-:-:S03]  /*d400*/  ISETP.GT.AND P1, PT, R148, 0x2, PT ;  /* 0x000000029400780c */ /* 0x000fc60003f24270 */
[----:B------:R-:W-:Y:S04]  /*d410*/  STL [R1+0x53c], R3 ;  /* 0x00053c0301007387 */ /* 0x000fe80000100800 */
[----:B------:R3:W-:Y:S01]  /*d420*/  STL [R1+0x538], R4 ;  /* 0x0005380401007387 */ /* 0x0007e20000100800 */
[----:B--2---:R-:W-:-:S03]  /*d430*/  SEL R158, RZ, 0x4, !P1 ;  /* 0x00000004ff9e7807 */ /* 0x004fc60004800000 */
[----:B-1----:R-:W2:Y:S01]  /*d440*/  LDL.LU R2, [R1+0x44] ;  /* 0x0000440001027983 */ /* 0x002ea20000300800 */
[----:B------:R-:W-:-:S03]  /*d450*/  ISETP.GE.AND P1, PT, R0, R148, PT ;  /* 0x000000940000720c */ /* 0x000fc60003f26270 */
[----:B------:R-:W4:Y:S01]  /*d460*/  LDL.LU R0, [R1+0x48] ;  /* 0x0000480001007983 */ /* 0x000f220000300800 */
[----:B------:R-:W-:Y:S02]  /*d470*/  SEL R158, R158, RZ, !P0 ;  /* 0x000000ff9e9e7207 */ /* 0x000fe40004000000 */
[----:B------:R-:W-:Y:S01]  /*d480*/  IADD3 R7, P3, R7, R152, RZ ;  /* 0x0000009807077210 */ /* 0x000fe20007f7e0ff */
[----:B------:R-:W3:Y:S01]  /*d490*/  LDL.LU R156, [R1+0x4c] ;  /* 0x00004c00019c7983 */ /* 0x000ee20000300800 */
[----:B------:R-:W-:Y:S02]  /*d4a0*/  ISETP.NE.U32.AND P2, PT, R158, RZ, PT ;  /* 0x000000ff9e00720c */ /* 0x000fe40003f45070 */
[----:B------:R-:W-:Y:S01]  /*d4b0*/  SEL R158, RZ, 0x4, P1 ;  /* 0x00000004ff9e7807 */ /* 0x000fe20000800000 */
[----:B------:R-:W-:Y:S01]  /*d4c0*/  IMAD.X R8, R8, 0x1, R151, P3 ;  /* 0x0000000108087824 */ /* 0x000fe200018e0697 */
[----:B------:R-:W3:Y:S02]  /*d4d0*/  LDL.LU R150, [R1+0x50] ;  /* 0x0000500001967983 */ /* 0x000ee40000300800 */
[----:B------:R-:W-:Y:S01]  /*d4e0*/  SEL R158, R158, RZ, !P0 ;  /* 0x000000ff9e9e7207 */ /* 0x000fe20004000000 */
[----:B------:R-:W-:-:S03]  /*d4f0*/  IMAD.MOV.U32 R159, RZ, RZ, R8 ;  /* 0x000000ffff9f7224 */ /* 0x000fc600078e0008 */
[----:B------:R-:W-:Y:S01]  /*d500*/  ISETP.NE.U32.AND P1, PT, R158, RZ, PT ;  /* 0x000000ff9e00720c */ /* 0x000fe20003f25070 */
[----:B------:R-:W-:-:S05]  /*d510*/  IMAD.MOV.U32 R158, RZ, RZ, R7 ;  /* 0x000000ffff9e7224 */ /* 0x000fca00078e0007 */
[----:B------:R1:W-:Y:S01]  /*d520*/  LDGSTS.E [R222+0x8], desc[UR60][R158.64], P2 ;  /* 0x000080009ede7fae */ /* 0x0003e2000912187c */
[----:B------:R-:W-:Y:S02]  /*d530*/  ISETP.GT.AND P2, PT, R148, 0x3, PT ;  /* 0x000000039400780c */ /* 0x000fe40003f44270 */
[----:B------:R-:W-:Y:S02]  /*d540*/  IADD3 R9, P3, R9, R152, RZ ;  /* 0x0000009809097210 */ /* 0x000fe40007f7e0ff */
[----:B-1----:R-:W-:-:S04]  /*d550*/  SEL R158, RZ, 0x4, !P2 ;  /* 0x00000004ff9e7807 */ /* 0x002fc80005000000 */
[----:B------:R-:W-:-:S04]  /*d560*/  SEL R158, R158, RZ, !P0 ;  /* 0x000000ff9e9e7207 */ /* 0x000fc80004000000 */
[----:B------:R-:W-:Y:S01]  /*d570*/  ISETP.NE.U32.AND P2, PT, R158, RZ, PT ;  /* 0x000000ff9e00720c */ /* 0x000fe20003f45070 */
[----:B------:R-:W-:Y:S02]  /*d580*/  IMAD.X R10, R10, 0x1, R151, P3 ;  /* 0x000000010a0a7824 */ /* 0x000fe400018e0697 */
[----:B------:R-:W-:Y:S02]  /*d590*/  IMAD.MOV.U32 R158, RZ, RZ, R9 ;  /* 0x000000ffff9e7224 */ /* 0x000fe400078e0009 */
[----:B------:R-:W-:-:S08]  /*d5a0*/  IMAD.MOV.U32 R159, RZ, RZ, R10 ;  /* 0x000000ffff9f7224 */ /* 0x000fd000078e000a */
        /* <DEDUP_REMOVED lines=41> */
[----:B------:R-:W-:Y:S02]  /*d840*/  ISETP.NE.U32.AND P2, PT, R158, RZ, PT ;  /* 0x000000ff9e00720c */ /* 0x000fe40003f45070 */
[----:B------:R-:W-:Y:S01]  /*d850*/  IADD3.X R205, R205, R151, RZ, P3, !PT ;  /* 0x00000097cdcd7210 */ /* 0x000fe20001ffe4ff */
[----:B------:R-:W-:-:S04]  /*d860*/  IMAD.MOV.U32 R158, RZ, RZ, R206 ;  /* 0x000000ffff9e7224 */ /* 0x000fc800078e00ce */
[----:B------:R-:W-:-:S06]  /*d870*/  IMAD.MOV.U32 R159, RZ, RZ, R205 ;  /* 0x000000ffff9f7224 */ /* 0x000fcc00078e00cd */
        /* <DEDUP_REMOVED lines=22> */
[----:B------:R-:W-:Y:S01]  /*d9e0*/  SEL R158, R158, RZ, !P0 ;  /* 0x000000ff9e9e7207 */ /* 0x000fe20004000000 */
[----:B------:R-:W-:-:S03]  /*d9f0*/  IMAD.X R211, R211, 0x1, R151, P3 ;  /* 0x00000001d3d37824 */ /* 0x000fc600018e0697 */
[----:B------:R-:W-:Y:S02]  /*da00*/  ISETP.NE.U32.AND P2, PT, R158, RZ, PT ;  /* 0x000000ff9e00720c */ /* 0x000fe40003f45070 */
[----:B----4-:R-:W-:Y:S01]  /*da10*/  IADD3 R0, P3, R0, R152, RZ ;  /* 0x0000009800007210 */ /* 0x010fe20007f7e0ff */
[----:B------:R-:W-:Y:S02]  /*da20*/  IMAD.MOV.U32 R158, RZ, RZ, R212 ;  /* 0x000000ffff9e7224 */ /* 0x000fe400078e00d4 */
[----:B------:R-:W-:Y:S02]  /*da30*/  IMAD.MOV.U32 R159, RZ, RZ, R211 ;  /* 0x000000ffff9f7224 */ /* 0x000fe400078e00d3 */
[----:B--2---:R-:W-:Y:S01]  /*da40*/  IMAD.X R2, R2, 0x1, R151, P3 ;  /* 0x0000000102027824 */ /* 0x004fe200018e0697 */
[----:B------:R-:W-:Y:S04]  /*da50*/  STL [R1+0x48], R0 ;  /* 0x0000480001007387 */ /* 0x000fe80000100800 */
[----:B------:R1:W-:Y:S04]  /*da60*/  STL [R1+0x44], R2 ;  /* 0x0000440201007387 */ /* 0x0003e80000100800 */
[----:B------:R2:W-:Y:S01]  /*da70*/  LDGSTS.E [R222+0x1000c], desc[UR60][R158.64], P2 ;  /* 0x1000c0009ede7fae */ /* 0x0005e2000912187c */
[----:B------:R-:W-:-:S03]  /*da80*/  ISETP.GT.AND P2, PT, R148, 0x60, PT ;  /* 0x000000609400780c */ /* 0x000fc60003f44270 */
[----:B---3--:R-:W3:Y:S04]  /*da90*/  LDL.LU R4, [R1+0x54] ;  /* 0x0000540001047983 */ /* 0x008ee80000300800 */
[----:B------:R-:W4:Y:S01]  /*daa0*/  LDL.LU R3, [R1+0x58] ;  /* 0x0000580001037983 */ /* 0x000f220000300800 */
[----:B--2---:R-:W-:-:S04]  /*dab0*/  SEL R158, RZ, 0x4, !P2 ;  /* 0x00000004ff9e7807 */ /* 0x004fc80005000000 */
[----:B------:R-:W-:Y:S01]  /*dac0*/  SEL R158, R158, RZ, !P0 ;  /* 0x000000ff9e9e7207 */ /* 0x000fe20004000000 */
[----:B------:R-:W-:Y:S02]  /*dad0*/  IMAD.MOV.U32 R159, RZ, RZ, R2 ;  /* 0x000000ffff9f7224 */ /* 0x000fe400078e0002 */
[----:B-1----:R-:W2:Y:S01]  /*dae0*/  LDL.LU R2, [R1+0x5c] ;  /* 0x00005c0001027983 */ /* 0x002ea20000300800 */
[----:B------:R-:W-:Y:S01]  /*daf0*/  ISETP.NE.U32.AND P2, PT, R158, RZ, PT ;  /* 0x000000ff9e00720c */ /* 0x000fe20003f45070 */
[----:B------:R-:W-:Y:S02]  /*db00*/  IMAD.MOV.U32 R158, RZ, RZ, R0 ;  /* 0x000000ffff9e7224 */ /* 0x000fe400078e0000 */
[----:B------:R-:W2:Y:S10]  /*db10*/  LDL.LU R0, [R1+0x60] ;  /* 0x0000600001007983 */ /* 0x000eb40000300800 */
[----:B------:R1:W-:Y:S01]  /*db20*/  LDGSTS.E [R222+0x18000], desc[UR60][R158.64], P2 ;  /* 0x180000009ede7fae */ /* 0x0003e2000912187c */
[----:B------:R-:W-:-:S02]  /*db30*/  ISETP.GT.AND P2, PT, R148, 0x61, PT ;  /* 0x000000619400780c */ /* 0x000fc40003f44270 */
[----:B------:R-:W-:Y:S02]  /*db40*/  IADD3 R150, P3, R150, R152, RZ ;  /* 0x0000009896967210 */ /* 0x000fe40007f7e0ff */
[----:B-1----:R-:W-:-:S04]  /*db50*/  SEL R158, RZ, 0x4, !P2 ;  /* 0x00000004ff9e7807 */ /* 0x002fc80005000000 */
[----:B------:R-:W-:-:S04]  /*db60*/  SEL R158, R158, RZ, !P0 ;  /* 0x000000ff9e9e7207 */ /* 0x000fc80004000000 */
[----:B------:R-:W-:Y:S01]  /*db70*/  ISETP.NE.U32.AND P2, PT, R158, RZ, PT ;  /* 0x000000ff9e00720c */ /* 0x000fe20003f45070 */
[----:B------:R-:W-:Y:S02]  /*db80*/  IMAD.X R156, R156, 0x1, R151, P3 ;  /* 0x000000019c9c7824 */ /* 0x000fe400018e0697 */
[----:B------:R-:W-:Y:S02]  /*db90*/  IMAD.MOV.U32 R158, RZ, RZ, R150 ;  /* 0x000000ffff9e7224 */ /* 0x000fe400078e0096 */
[----:B------:R-:W-:Y:S01]  /*dba0*/  IMAD.MOV.U32 R159, RZ, RZ, R156 ;  /* 0x000000ffff9f7224 */ /* 0x000fe200078e009c */
[----:B------:R-:W1:Y:S07]  /*dbb0*/  S2R R157, SR_TID.X ;  /* 0x00000000009d7919 */ /* 0x000e6e0000002100 */
[----:B------:R1:W-:Y:S01]  /*dbc0*/  LDGSTS.E [R222+0x18004], desc[UR60][R158.64], P2 ;  /* 0x180040009ede7fae */ /* 0x0003e2000912187c */
[----:B------:R-:W-:-:S04]  /*dbd0*/  ISETP.GT.AND P2, PT, R148, 0x62, PT ;  /* 0x000000629400780c */ /* 0x000fc80003f44270 */
[----:B-1----:R-:W-:-:S04]  /*dbe0*/  SEL R158, RZ, 0x4, !P2 ;  /* 0x00000004ff9e7807 */ /* 0x002fc80005000000 */
[----:B------:R-:W-:-:S04]  /*dbf0*/  SEL R158, R158, RZ, !P0 ;  /* 0x000000ff9e9e7207 */ /* 0x000fc80004000000 */
[----:B------:R-:W-:Y:S01]  /*dc00*/  ISETP.NE.U32.AND P2, PT, R158, RZ, PT ;  /* 0x000000ff9e00720c */ /* 0x000fe20003f45070 */
[----:B------:R-:W-:Y:S04]  /*dc10*/  STL [R1+0x50], R150 ;  /* 0x0000509601007387 */ /* 0x000fe80000100800 */
[----:B------:R-:W-:Y:S01]  /*dc20*/  STL [R1+0x4c], R156 ;  /* 0x00004c9c01007387 */ /* 0x000fe20000100800 */
[----:B----4-:R-:W-:-:S05]  /*dc30*/  IADD3 R3, P3, R3, R152, RZ ;  /* 0x0000009803037210 */ /* 0x010fca0007f7e0ff */
[----:B---3--:R-:W-:Y:S02]  /*dc40*/  IMAD.X R4, R4, 0x1, R151, P3 ;  /* 0x0000000104047824 */ /* 0x008fe400018e0697 */
[----:B------:R-:W-:Y:S02]  /*dc50*/  IMAD.MOV.U32 R158, RZ, RZ, R3 ;  /* 0x000000ffff9e7224 */ /* 0x000fe400078e0003 */
[----:B------:R-:W-:-:S05]  /*dc60*/  IMAD.MOV.U32 R159, RZ, RZ, R4 ;  /* 0x000000ffff9f7224 */ /* 0x000fca00078e0004 */
[----:B------:R1:W-:Y:S01]  /*dc70*/  LDGSTS.E [R222+0x18008], desc[UR60][R158.64], P2 ;  /* 0x180080009ede7fae */ /* 0x0003e2000912187c */
[----:B--2---:R-:W-:Y:S02]  /*dc80*/  IADD3 R0, P3, R0, R152, RZ ;  /* 0x0000009800007210 */ /* 0x004fe40007f7e0ff */
[----:B------:R-:W-:Y:S01]  /*dc90*/  ISETP.GT.AND P2, PT, R148, 0x63, PT ;  /* 0x000000639400780c */ /* 0x000fe20003f44270 */
[----:B------:R-:W-:Y:S02]  /*dca0*/  STL [R1+0x58], R3 ;  /* 0x0000580301007387 */ /* 0x000fe40000100800 */
[----:B------:R-:W-:Y:S02]  /*dcb0*/  IMAD.X R2, R2, 0x1, R151, P3 ;  /* 0x0000000102027824 */ /* 0x000fe400018e0697 */
[----:B------:R-:W-:Y:S01]  /*dcc0*/  STL [R1+0x54], R4 ;  /* 0x0000540401007387 */ /* 0x000fe20000100800 */
[----:B-1----:R-:W-:-:S03]  /*dcd0*/  SEL R158, RZ, 0x4, !P2 ;  /* 0x00000004ff9e7807 */ /* 0x002fc60005000000 */
[----:B------:R-:W-:Y:S01]  /*dce0*/  STL [R1+0x60], R0 ;  /* 0x0000600001007387 */ /* 0x000fe20000100800 */
[----:B------:R-:W-:Y:S01]  /*dcf0*/  IMAD.MOV.U32 R159, RZ, RZ, R2 ;  /* 0x000000ffff9f7224 */ /* 0x000fe200078e0002 */
[----:B------:R-:W-:Y:S02]  /*dd00*/  SEL R158, R158, RZ, !P0 ;  /* 0x000000ff9e9e7207 */ /* 0x000fe40004000000 */
[----:B------:R1:W-:Y:S02]  /*dd10*/  STL [R1+0x5c], R2 ;  /* 0x00005c0201007387 */ /* 0x0003e40000100800 */
[----:B------:R-:W-:Y:S01]  /*dd20*/  ISETP.NE.U32.AND P2, PT, R158, RZ, PT ;  /* 0x000000ff9e00720c */ /* 0x000fe20003f45070 */
[----:B------:R-:W-:Y:S02]  /*dd30*/  IMAD.MOV.U32 R158, RZ, RZ, R0 ;  /* 0x000000ffff9e7224 */ /* 0x000fe400078e0000 */
[C---:B-1----:R-:W-:Y:S01]  /*dd40*/  IMAD.SHL.U32 R2, R157.reuse, 0x10, RZ ;  /* 0x000000109d027824 */ /* 0x042fe200078e00ff */
[----:B------:R-:W-:-:S04]  /*dd50*/  LOP3.LUT R0, R157, 0xff, RZ, 0xc0, !PT ;  /* 0x000000ff9d007812 */ /* 0x000fc800078ec0ff */
[----:B------:R-:W-:-:S05]  /*dd60*/  LOP3.LUT R2, R2, 0x70, RZ, 0xc0, !PT ;  /* 0x0000007002027812 */ /* 0x000fca00078ec0ff */
[----:B------:R1:W-:Y:S01]  /*dd70*/  LDGSTS.E [R222+0x1800c], desc[UR60][R158.64], P2 ;  /* 0x1800c0009ede7fae */ /* 0x0003e2000912187c */
[----:B------:R-:W-:Y:S01]  /*dd80*/  IMAD R0, R0, 0x80, R2 ;  /* 0x0000008000007824 */ /* 0x000fe200078e0202 */
[----:B------:R-:W-:Y:S02]  /*dd90*/  ISETP.GT.AND P2, PT, R148, 0x4, PT ;  /* 0x000000049400780c */ /* 0x000fe40003f44270 */
[----:B------:R-:W2:Y:S02]  /*dda0*/  LDL.LU R2, [R1+0x64] ;  /* 0x0000640001027983 */ /* 0x000ea40000300800 */
[----:B------:R-:W-:-:S05]  /*ddb0*/  LOP3.LUT R0, R0, 0x10, RZ, 0x3c, !PT ;  /* 0x0000001000007812 */ /* 0x000fca00078e3cff */
[----:B-1----:R-:W-:Y:S02]  /*ddc0*/  VIADD R222, R0, UR5 ;  /* 0x0000000500de7c36 */ /* 0x002fe40008000000 */
[----:B------:R-:W3:Y:S01]  /*ddd0*/  LDL.LU R0, [R1+0x68] ;  /* 0x0000680001007983 */ /* 0x000ee20000300800 */
[----:B------:R-:W-:Y:S02]  /*dde0*/  SEL R158, RZ, 0x4, !P2 ;  /* 0x00000004ff9e7807 */ /* 0x000fe40005000000 */
[----:B------:R-:W-:Y:S01]  /*ddf0*/  IADD3 R11, P3, R11, R152, RZ ;  /* 0x000000980b0b7210 */ /* 0x000fe20007f7e0ff */
[----:B------:R-:W4:Y:S01]  /*de00*/  LDL.LU R156, [R1+0x6c] ;  /* 0x00006c00019c7983 */ /* 0x000f220000300800 */
[----:B------:R-:W-:-:S03]  /*de10*/  SEL R158, R158, RZ, !P0 ;  /* 0x000000ff9e9e7207 */ /* 0x000fc60004000000 */
[----:B------:R-:W-:Y:S01]  /*de20*/  IMAD.X R12, R12, 0x1, R151, P3 ;  /* 0x000000010c0c7824 */ /* 0x000fe200018e0697 */
[----:B------:R-:W-:Y:S01]  /*de30*/  ISETP.NE.U32.AND P2, PT, R158, RZ, PT ;  /* 0x000000ff9e00720c */ /* 0x000fe20003f45070 */
[----:B------:R-:W-:Y:S01]  /*de40*/  IMAD.MOV.U32 R158, RZ, RZ, R11 ;  /* 0x000000ffff9e7224 */ /* 0x000fe200078e000b */
[----:B------:R-:W4:Y:S01]  /*de50*/  LDL.LU R150, [R1+0x70] ;  /* 0x0000700001967983 */ /* 0x000f220000300800 */
[----:B------:R-:W-:-:S10]  /*de60*/  IMAD.MOV.U32 R159, RZ, RZ, R12 ;  /* 0x000000ffff9f7224 */ /* 0x000fd400078e000c */
[----:B------:R1:W-:Y:S01]  /*de70*/  LDGSTS.E [R222], desc[UR60][R158.64], P2 ;  /* 0x000000009ede7fae */ /* 0x0003e2000912187c */
        /* <DEDUP_REMOVED lines=23> */
[----:B------:R-:W-:Y:S01]  /*dff0*/  IMAD.X R18, R18, 0x1, R151, P3 ;  /* 0x0000000112127824 */ /* 0x000fe200018e0697 */
[----:B------:R-:W-:-:S03]  /*e000*/  MOV R158, R17 ;  /* 0x00000011009e7202 */ /* 0x000fc60000000f00 */
        /* <DEDUP_REMOVED lines=71> */
[----:B---3--:R-:W-:Y:S01]  /*e480*/  IADD3 R0, P3, R0, R152, RZ ;  /* 0x0000009800007210 */ /* 0x008fe20007f7e0ff */
[----:B------:R-:W-:Y:S02]  /*e490*/  IMAD.MOV.U32 R158, RZ, RZ, R220 ;  /* 0x000000ffff9e7224 */ /* 0x000fe400078e00dc */
[----:B------:R-:W-:Y:S02]  /*e4a0*/  IMAD.MOV.U32 R159, RZ, RZ, R219 ;  /* 0x000000ffff9f7224 */ /* 0x000fe400078e00db */
[----:B--2---:R-:W-:Y:S01]  /*e4b0*/  IMAD.X R2, R2, 0x1, R151, P3 ;  /* 0x0000000102027824 */ /* 0x004fe200018e0697 */
[----:B------:R-:W-:Y:S04]  /*e4c0*/  STL [R1+0x68], R0 ;  /* 0x0000680001007387 */ /* 0x000fe80000100800 */
[----:B------:R1:W-:Y:S04]  /*e4d0*/  STL [R1+0x64], R2 ;  /* 0x0000640201007387 */ /* 0x0003e80000100800 */
[----:B------:R2:W-:Y:S01]  /*e4e0*/  LDGSTS.E [R222+0x1000c], desc[UR60][R158.64], P2 ;  /* 0x1000c0009ede7fae */ /* 0x0005e2000912187c */
[----:B------:R-:W-:-:S03]  /*e4f0*/  ISETP.GT.AND P2, PT, R148, 0x64, PT ;  /* 0x000000649400780c */ /* 0x000fc60003f44270 */
[----:B------:R-:W3:Y:S04]  /*e500*/  LDL.LU R4, [R1+0x74] ;  /* 0x0000740001047983 */ /* 0x000ee80000300800 */
[----:B------:R-:W3:Y:S01]  /*e510*/  LDL.LU R3, [R1+0x78] ;  /* 0x0000780001037983 */ /* 0x000ee20000300800 */
        /* <DEDUP_REMOVED lines=9> */
[----:B----4-:R-:W-:Y:S02]  /*e5b0*/  IADD3 R150, P3, R150, R152, RZ ;  /* 0x0000009896967210 */ /* 0x010fe40007f7e0ff */
        /* <DEDUP_REMOVED lines=9> */
[----:B----4-:R-:W-:-:S04]  /*e650*/  SEL R158, RZ, 0x4, !P2 ;  /* 0x00000004ff9e7807 */ /* 0x010fc80005000000 */
[----:B------:R-:W-:-:S04]  /*e660*/  SEL R158, R158, RZ, !P0 ;  /* 0x000000ff9e9e7207 */ /* 0x000fc80004000000 */
[----:B------:R-:W-:Y:S01]  /*e670*/  ISETP.NE.U32.AND P2, PT, R158, RZ, PT ;  /* 0x000000ff9e00720c */ /* 0x000fe20003f45070 */
[----:B------:R-:W-:Y:S04]  /*e680*/  STL [R1+0x70], R150 ;  /* 0x0000709601007387 */ /* 0x000fe80000100800 */
[----:B------:R-:W-:Y:S01]  /*e690*/  STL [R1+0x6c], R156 ;  /* 0x00006c9c01007387 */ /* 0x000fe20000100800 */
[----:B---3--:R-:W-:-:S05]  /*e6a0*/  IADD3 R3, P3, R3, R152, RZ ;  /* 0x0000009803037210 */ /* 0x008fca0007f7e0ff */
[----:B------:R-:W-:Y:S02]  /*e6b0*/  IMAD.X R4, R4, 0x1, R151, P3 ;  /* 0x0000000104047824 */ /* 0x000fe400018e0697 */
        /* <DEDUP_REMOVED lines=8> */
[----:B---3--:R-:W-:-:S03]  /*e740*/  SEL R158, RZ, 0x4, !P2 ;  /* 0x00000004ff9e7807 */ /* 0x008fc60005000000 */
[----:B------:R-:W-:Y:S01]  /*e750*/  STL [R1+0x80], R0 ;  /* 0x0000800001007387 */ /* 0x000fe20000100800 */
[----:B------:R-:W-:Y:S02]  /*e760*/  MOV R159, R2 ;  /* 0x00000002009f7202 */ /* 0x000fe40000000f00 */
[----:B------:R-:W-:Y:S01]  /*e770*/  SEL R158, R158, RZ, !P0 ;  /* 0x000000ff9e9e7207 */ /* 0x000fe20004000000 */
[----:B------:R1:W-:Y:S03]  /*e780*/  STL [R1+0x7c], R2 ;  /* 0x00007c0201007387 */ /* 0x0003e60000100800 */
        /* <DEDUP_REMOVED lines=115> */
[----:B------:R-:W-:Y:S02]  /*eec0*/  SEL R158, R158, RZ, !P0 ;  /* 0x000000ff9e9e7207 */ /* 0x000fe40004000000 */
[----:B------:R-:W-:Y:S02]  /*eed0*/  IADD3.X R228, R228, R151, RZ, P3, !PT ;  /* 0x00000097e4e47210 */ /* 0x000fe40001ffe4ff */
        /* <DEDUP_REMOVED lines=81> */
[----:B------:R-:W-:-:S04]  /*f3f0*/  ISETP.GT.AND P2, PT, R148, 0xe, PT ;  /* 0x0000000e9400780c */ /* 0x000fc80003f44270 */
[----:B-1----:R-:W-:-:S04]  /*f400*/  SEL R158, RZ, 0x4, !P2 ;  /* 0x00000004ff9e7807 */ /* 0x002fc80005000000 */
[----:B------:R-:W-:-:S04]  /*f410*/  SEL R158, R158, RZ, !P0 ;  /* 0x000000ff9e9e7207 */ /* 0x000fc80004000000 */
[----:B------:R-:W-:Y:S02]  /*f420*/  ISETP.NE.U32.AND P2, PT, R158, RZ, PT ;  /* 0x000000ff9e00720c */ /* 0x000fe40003f45070 */
[----:B------:R-:W-:-:S05]  /*f430*/  IADD3 R94, P3, R94, R152, RZ ;  /* 0x000000985e5e7210 */ /* 0x000fca0007f7e0ff */
[----:B------:R-:W-:-:S06]  /*f440*/  IMAD.X R95, R95, 0x1, R151, P3 ;  /* 0x000000015f5f7824 */ /* 0x000fcc00018e0697 */
[----:B------:R-:W-:Y:S01]  /*f450*/  LDGSTS.E [R222+0x8], desc[UR60][R94.64], P2 ;  /* 0x000080005ede7fae */ /* 0x000fe2000912187c */
[----:B------:R-:W-:-:S04]  /*f460*/  ISETP.GT.AND P2, PT, R148, 0xf, PT ;  /* 0x0000000f9400780c */ /* 0x000fc80003f44270 */
[----:B------:R-:W-:-:S04]  /*f470*/  SEL R158, RZ, 0x4, !P2 ;  /* 0x00000004ff9e7807 */ /* 0x000fc80005000000 */
[----:B------:R-:W-:-:S04]  /*f480*/  SEL R158, R158, RZ, !P0 ;  /* 0x000000ff9e9e7207 */ /* 0x000fc80004000000 */
[----:B------:R-:W-:Y:S02]  /*f490*/  ISETP.NE.U32.AND P2, PT, R158, RZ, PT ;  /* 0x000000ff9e00720c */ /* 0x000fe40003f45070 */
[----:B------:R-:W-:-:S05]  /*f4a0*/  IADD3 R96, P3, R96, R152, RZ ;  /* 0x0000009860607210 */ /* 0x000fca0007f7e0ff */
[----:B------:R-:W-:-:S06]  /*f4b0*/  IMAD.X R97, R97, 0x1, R151, P3 ;  /* 0x0000000161617824 */ /* 0x000fcc00018e0697 */
[----:B------:R-:W-:Y:S01]  /*f4c0*/  LDGSTS.E [R222+0xc], desc[UR60][R96.64], P2 ;  /* 0x0000c00060de7fae */ /* 0x000fe2000912187c */
[----:B------:R-:W-:-:S04]  /*f4d0*/  ISETP.GT.AND P2, PT, R148, 0x2c, PT ;  /* 0x0000002c9400780c */ /* 0x000fc80003f44270 */
[----:B------:R-:W-:-:S04]  /*f4e0*/  SEL R158, RZ, 0x4, !P2 ;  /* 0x00000004ff9e7807 */ /* 0x000fc80005000000 */
[----:B------:R-:W-:Y:S02]  /*f4f0*/  SEL R158, R158, RZ, !P0 ;  /* 0x000000ff9e9e7207 */ /* 0x000fe40004000000 */
[----:B------:R-:W-:Y:S02]  /*f500*/  IADD3 R166, P3, R166, R152, RZ ;  /* 0x00000098a6a67210 */ /* 0x000fe40007f7e0ff */
[----:B------:R-:W-:-:S03]  /*f510*/  ISETP.NE.U32.AND P2, PT, R158, RZ, PT ;  /* 0x000000ff9e00720c */ /* 0x000fc60003f45070 */
[----:B------:R-:W-:Y:S02]  /*f520*/  IMAD.X R165, R165, 0x1, R151, P3 ;  /* 0x00000001a5a57824 */ /* 0x000fe400018e0697 */
[----:B------:R-:W-:Y:S02]  /*f530*/  IMAD.MOV.U32 R158, RZ, RZ, R166 ;  /* 0x000000ffff9e7224 */ /* 0x000fe400078e00a6 */
        /* <DEDUP_REMOVED lines=25> */
[----:B------:R-:W-:Y:S01]  /*f6d0*/  ISETP.NE.U32.AND P2, PT, R158, RZ, PT ;  /* 0x000000ff9e00720c */ /* 0x000fe20003f45070 */
[----:B------:R-:W-:Y:S01]  /*f6e0*/  IMAD.MOV.U32 R158, RZ, RZ, R172 ;  /* 0x000000ffff9e7224 */ /* 0x000fe200078e00ac */
[----:B------:R-:W-:-:S11]  /*f6f0*/  MOV R159, R171 ;  /* 0x000000ab009f7202 */ /* 0x000fd60000000f00 */
        /* <DEDUP_REMOVED lines=242> */
[----:B------:R2:W-:Y:S02]  /*10620*/  STL [R1+0xd8], R3 ;  /* 0x0000d80301007387 */ /* 0x0005e40000100800 */
[----:B------:R-:W-:Y:S02]  /*10630*/  IMAD.X R2, R2, 0x1, R151, P3 ;  /* 0x0000000102027824 */ /* 0x000fe400018e0697 */
[----:B------:R-:W-:Y:S01]  /*10640*/  STL [R1+0xd4], R4 ;  /* 0x0000d40401007387 */ /* 0x000fe20000100800 */
[----:B---3--:R-:W-:-:S03]  /*10650*/  SEL R158, RZ, 0x4, !P2 ;  /* 0x00000004ff9e7807 */ /* 0x008fc60005000000 */
[----:B------:R-:W-:Y:S01]  /*10660*/  STL [R1+0xe0], R0 ;  /* 0x0000e00001007387 */ /* 0x000fe20000100800 */
[----:B------:R-:W-:Y:S01]  /*10670*/  IMAD.MOV.U32 R159, RZ, RZ, R2 ;  /* 0x000000ffff9f7224 */ /* 0x000fe200078e0002 */
[----:B------:R-:W-:Y:S02]  /*10680*/  SEL R158, R158, RZ, !P0 ;  /* 0x000000ff9e9e7207 */ /* 0x000fe40004000000 */
[----:B------:R1:W-:Y:S04]  /*10690*/  STL [R1+0xdc], R2 ;  /* 0x0000dc0201007387 */ /* 0x0003e80000100800 */
[----:B--2---:R-:W2:Y:S01]  /*106a0*/  LDL.LU R3, [R1] ;  /* 0x0000000001037983 */ /* 0x004ea20000300800 */
[----:B------:R-:W-:Y:S01]  /*106b0*/  ISETP.NE.U32.AND P2, PT, R158, RZ, PT ;  /* 0x000000ff9e00720c */ /* 0x000fe20003f45070 */
[----:B-1----:R-:W-:Y:S01]  /*106c0*/  IMAD.SHL.U32 R2, R157, 0x10, RZ ;  /* 0x000000109d027824 */ /* 0x002fe200078e00ff */
[----:B------:R-:W-:-:S02]  /*106d0*/  MOV R158, R0 ;  /* 0x00000000009e7202 */ /* 0x000fc40000000f00 */
[----:B------:R-:W-:Y:S02]  /*106e0*/  LOP3.LUT R0, R157, 0xff, RZ, 0xc0, !PT ;  /* 0x000000ff9d007812 */ /* 0x000fe400078ec0ff */
[----:B------:R-:W-:-:S07]  /*106f0*/  LOP3.LUT R2, R2, 0x70, RZ, 0xc0, !PT ;  /* 0x0000007002027812 */ /* 0x000fce00078ec0ff */
[----:B------:R1:W-:Y:S01]  /*10700*/  LDGSTS.E [R222+0x1800c], desc[UR60][R158.64], P2 ;  /* 0x1800c0009ede7fae */ /* 0x0003e2000912187c */
[----:B------:R-:W-:Y:S01]  /*10710*/  IMAD R0, R0, 0x80, R2 ;  /* 0x0000008000007824 */ /* 0x000fe200078e0202 */
[----:B------:R-:W-:Y:S02]  /*10720*/  ISETP.GT.AND P2, PT, R148, 0x14, PT ;  /* 0x000000149400780c */ /* 0x000fe40003f44270 */
[----:B------:R-:W3:Y:S02]  /*10730*/  LDL.LU R2, [R1+0xe4] ;  /* 0x0000e40001027983 */ /* 0x000ee40000300800 */
[----:B------:R-:W-:-:S05]  /*10740*/  LOP3.LUT R0, R0, 0x50, RZ, 0x3c, !PT ;  /* 0x0000005000007812 */ /* 0x000fca00078e3cff */
[----:B-1----:R-:W-:Y:S02]  /*10750*/  VIADD R222, R0, UR5 ;  /* 0x0000000500de7c36 */ /* 0x002fe40008000000 */
[----:B------:R-:W4:Y:S01]  /*10760*/  LDL.LU R0, [R1+0xe8] ;  /* 0x0000e80001007983 */ /* 0x000f220000300800 */
[----:B------:R-:W-:-:S04]  /*10770*/  SEL R158, RZ, 0x4, !P2 ;  /* 0x00000004ff9e7807 */ /* 0x000fc80005000000 */
[----:B------:R-:W-:Y:S02]  /*10780*/  SEL R158, R158, RZ, !P0 ;  /* 0x000000ff9e9e7207 */ /* 0x000fe40004000000 */
[----:B------:R-:W-:Y:S02]  /*10790*/  IADD3 R99, P3, R99, R152, RZ ;  /* 0x0000009863637210 */ /* 0x000fe40007f7e0ff */
[----:B------:R-:W-:-:S03]  /*107a0*/  ISETP.NE.U32.AND P2, PT, R158, RZ, PT ;  /* 0x000000ff9e00720c */ /* 0x000fc60003f45070 */
[----:B------:R-:W-:Y:S02]  /*107b0*/  IMAD.X R105, R105, 0x1, R151, P3 ;  /* 0x0000000169697824 */ /* 0x000fe400018e0697 */
[----:B------:R-:W-:Y:S02]  /*107c0*/  IMAD.MOV.U32 R158, RZ, RZ, R99 ;  /* 0x000000ffff9e7224 */ /* 0x000fe400078e0063 */
[----:B------:R-:W-:-:S06]  /*107d0*/  IMAD.MOV.U32 R159, RZ, RZ, R105 ;  /* 0x000000ffff9f7224 */ /* 0x000fcc00078e0069 */
        /* <DEDUP_REMOVED lines=84> */
[----:B--2---:R-:W-:Y:S01]  /*10d20*/  IADD3 R3, P3, R3, R152, RZ ;  /* 0x0000009803037210 */ /* 0x004fe20007f7e0ff */
[----:B------:R-:W-:Y:S02]  /*10d30*/  IMAD.MOV.U32 R158, RZ, RZ, R251 ;  /* 0x000000ffff9e7224 */ /* 0x000fe400078e00fb */
[----:B------:R-:W-:Y:S02]  /*10d40*/  IMAD.MOV.U32 R159, RZ, RZ, R250 ;  /* 0x000000ffff9f7224 */ /* 0x000fe400078e00fa */
[----:B------:R1:W-:Y:S04]  /*10d50*/  STL [R1], R3 ;  /* 0x0000000301007387 */ /* 0x0003e80000100800 */
[----:B------:R-:W2:Y:S04]  /*10d60*/  LDL.LU R156, [R1+0xec] ;  /* 0x0000ec00019c7983 */ /* 0x000ea80000300800 */
[----:B------:R3:W-:Y:S01]  /*10d70*/  LDGSTS.E [R222+0x10008], desc[UR60][R158.64], P2 ;  /* 0x100080009ede7fae */ /* 0x0007e2000912187c */
[----:B------:R-:W-:-:S03]  /*10d80*/  ISETP.GT.AND P2, PT, R148, 0x57, PT ;  /* 0x000000579400780c */ /* 0x000fc60003f44270 */
[----:B------:R-:W2:Y:S01]  /*10d90*/  LDL.LU R150, [R1+0xf0] ;  /* 0x0000f00001967983 */ /* 0x000ea20000300800 */
[----:B---3--:R-:W-:-:S04]  /*10da0*/  SEL R158, RZ, 0x4, !P2 ;  /* 0x00000004ff9e7807 */ /* 0x008fc80005000000 */
[----:B------:R-:W-:Y:S01]  /*10db0*/  SEL R158, R158, RZ, !P0 ;  /* 0x000000ff9e9e7207 */ /* 0x000fe20004000000 */
[----:B------:R-:W-:-:S03]  /*10dc0*/  IMAD.X R252, R252, 0x1, R151, P3 ;  /* 0x00000001fcfc7824 */ /* 0x000fc600018e0697 */
[----:B------:R-:W-:Y:S02]  /*10dd0*/  ISETP.NE.U32.AND P2, PT, R158, RZ, PT ;  /* 0x000000ff9e00720c */ /* 0x000fe40003f45070 */
[----:B----4-:R-:W-:Y:S01]  /*10de0*/  IADD3 R0, P3, R0, R152, RZ ;  /* 0x0000009800007210 */ /* 0x010fe20007f7e0ff */
[----:B------:R-:W-:Y:S02]  /*10df0*/  IMAD.MOV.U32 R158, RZ, RZ, R3 ;  /* 0x000000ffff9e7224 */ /* 0x000fe400078e0003 */
[----:B------:R-:W-:Y:S01]  /*10e00*/  IMAD.MOV.U32 R159, RZ, RZ, R252 ;  /* 0x000000ffff9f7224 */ /* 0x000fe200078e00fc */
[----:B------:R-:W-:Y:S01]  /*10e10*/  IADD3.X R2, R2, R151, RZ, P3, !PT ;  /* 0x0000009702027210 */ /* 0x000fe20001ffe4ff */
[----:B------:R-:W-:Y:S04]  /*10e20*/  STL [R1+0xe8], R0 ;  /* 0x0000e80001007387 */ /* 0x000fe80000100800 */
[----:B------:R3:W-:Y:S04]  /*10e30*/  STL [R1+0xe4], R2 ;  /* 0x0000e40201007387 */ /* 0x0007e80000100800 */
[----:B------:R4:W-:Y:S01]  /*10e40*/  LDGSTS.E [R222+0x1000c], desc[UR60][R158.64], P2 ;  /* 0x1000c0009ede7fae */ /* 0x0009e2000912187c */
[----:B------:R-:W-:-:S03]  /*10e50*/  ISETP.GT.AND P2, PT, R148, 0x74, PT ;  /* 0x000000749400780c */ /* 0x000fc60003f44270 */
[----:B------:R-:W2:Y:S04]  /*10e60*/  LDL.LU R4, [R1+0xf4] ;  /* 0x0000f40001047983 */ /* 0x000ea80000300800 */
[----:B-1----:R-:W2:Y:S01]  /*10e70*/  LDL.LU R3, [R1+0xf8] ;  /* 0x0000f80001037983 */ /* 0x002ea20000300800 */
[----:B----4-:R-:W-:-:S04]  /*10e80*/  SEL R158, RZ, 0x4, !P2 ;  /* 0x00000004ff9e7807 */ /* 0x010fc80005000000 */
[----:B------:R-:W-:Y:S01]  /*10e90*/  SEL R158, R158, RZ, !P0 ;  /* 0x000000ff9e9e7207 */ /* 0x000fe20004000000 */
[----:B------:R-:W-:Y:S02]  /*10ea0*/  IMAD.MOV.U32 R159, RZ, RZ, R2 ;  /* 0x000000ffff9f7224 */ /* 0x000fe400078e0002 */
[----:B---3--:R-:W3:Y:S01]  /*10eb0*/  LDL.LU R2, [R1+0xfc] ;  /* 0x0000fc0001027983 */ /* 0x008ee20000300800 */
[----:B------:R-:W-:Y:S01]  /*10ec0*/  ISETP.NE.U32.AND P2, PT, R158, RZ, PT ;  /* 0x000000ff9e00720c */ /* 0x000fe20003f45070 */
[----:B------:R-:W-:Y:S02]  /*10ed0*/  IMAD.MOV.U32 R158, RZ, RZ, R0 ;  /* 0x000000ffff9e7224 */ /* 0x000fe400078e0000 */
[----:B------:R-:W4:Y:S10]  /*10ee0*/  LDL.LU R0, [R1+0x100] ;  /* 0x0001000001007983 */ /* 0x000f340000300800 */
[----:B------:R1:W-:Y:S01]  /*10ef0*/  LDGSTS.E [R222+0x18000], desc[UR60][R158.64], P2 ;  /* 0x180000009ede7fae */ /* 0x0003e2000912187c */
[----:B------:R-:W-:-:S04]  /*10f00*/  ISETP.GT.AND P2, PT, R148, 0x75, PT ;  /* 0x000000759400780c */ /* 0x000fc80003f44270 */
[----:B-1----:R-:W-:-:S04]  /*10f10*/  SEL R158, RZ, 0x4, !P2 ;  /* 0x00000004ff9e7807 */ /* 0x002fc80005000000 */
[----:B------:R-:W-:-:S04]  /*10f20*/  SEL R158, R158, RZ, !P0 ;  /* 0x000000ff9e9e7207 */ /* 0x000fc80004000000 */
[----:B------:R-:W-:Y:S01]  /*10f30*/  ISETP.NE.U32.AND P2, PT, R158, RZ, PT ;  /* 0x000000ff9e00720c */ /* 0x000fe20003f45070 */
[----:B------:R-:W1:Y:S01]  /*10f40*/  S2R R157, SR_TID.X ;  /* 0x00000000009d7919 */ /* 0x000e620000002100 */
[----:B--2---:R-:W-:-:S05]  /*10f50*/  IADD3 R150, P3, R150, R152, RZ ;  /* 0x0000009896967210 */ /* 0x004fca0007f7e0ff */
[----:B------:R-:W-:Y:S02]  /*10f60*/  IMAD.X R156, R156, 0x1, R151, P3 ;  /* 0x000000019c9c7824 */ /* 0x000fe400018e0697 */
[----:B------:R-:W-:Y:S02]  /*10f70*/  IMAD.MOV.U32 R158, RZ, RZ, R150 ;  /* 0x000000ffff9e7224 */ /* 0x000fe400078e0096 */
[----:B------:R-:W-:-:S05]  /*10f80*/  IMAD.MOV.U32 R159, RZ, RZ, R156 ;  /* 0x000000ffff9f7224 */ /* 0x000fca00078e009c */
[----:B------:R2:W-:Y:S01]  /*10f90*/  LDGSTS.E [R222+0x18004], desc[UR60][R158.64], P2 ;  /* 0x180040009ede7fae */ /* 0x0005e2000912187c */
[----:B------:R-:W-:-:S04]  /*10fa0*/  ISETP.GT.AND P2, PT, R148, 0x76, PT ;  /* 0x000000769400780c */ /* 0x000fc80003f44270 */
[----:B--2---:R-:W-:-:S04]  /*10fb0*/  SEL R158, RZ, 0x4, !P2 ;  /* 0x00000004ff9e7807 */ /* 0x004fc80005000000 */
[----:B------:R-:W-:-:S04]  /*10fc0*/  SEL R158, R158, RZ, !P0 ;  /* 0x000000ff9e9e7207 */ /* 0x000fc80004000000 */
[----:B------:R-:W-:Y:S02]  /*10fd0*/  ISETP.NE.U32.AND P2, PT, R158, RZ, PT ;  /* 0x000000ff9e00720c */ /* 0x000fe40003f45070 */
[----:B------:R-:W-:-:S05]  /*10fe0*/  IADD3 R3, P3, R3, R152, RZ ;  /* 0x0000009803037210 */ /* 0x000fca0007f7e0ff */
[----:B------:R-:W-:Y:S02]  /*10ff0*/  IMAD.X R4, R4, 0x1, R151, P3 ;  /* 0x0000000104047824 */ /* 0x000fe400018e0697 */
[----:B------:R-:W-:Y:S02]  /*11000*/  IMAD.MOV.U32 R158, RZ, RZ, R3 ;  /* 0x000000ffff9e7224 */ /* 0x000fe400078e0003 */
[----:B------:R-:W-:Y:S01]  /*11010*/  IMAD.MOV.U32 R159, RZ, RZ, R4 ;  /* 0x000000ffff9f7224 */ /* 0x000fe200078e0004 */
[----:B------:R-:W-:Y:S04]  /*11020*/  STL [R1+0xf0], R150 ;  /* 0x0000f09601007387 */ /* 0x000fe80000100800 */
[----:B------:R2:W-:Y:S01]  /*11030*/  LDGSTS.E [R222+0x18008], desc[UR60][R158.64], P2 ;  /* 0x180080009ede7fae */ /* 0x0005e2000912187c */
[----:B----4-:R-:W-:-:S02]  /*11040*/  IADD3 R0, P3, R0, R152, RZ ;  /* 0x0000009800007210 */ /* 0x010fc40007f7e0ff */
[----:B------:R-:W-:Y:S01]  /*11050*/  ISETP.GT.AND P2, PT, R148, 0x77, PT ;  /* 0x000000779400780c */ /* 0x000fe20003f44270 */
[----:B------:R-:W-:Y:S02]  /*11060*/  STL [R1+0xec], R156 ;  /* 0x0000ec9c01007387 */ /* 0x000fe40000100800 */
[----:B---3--:R-:W-:Y:S02]  /*11070*/  IMAD.X R2, R2, 0x1, R151, P3 ;  /* 0x0000000102027824 */ /* 0x008fe400018e0697 */
[----:B------:R-:W-:Y:S01]  /*11080*/  STL [R1+0xf8], R3 ;  /* 0x0000f80301007387 */ /* 0x000fe20000100800 */
[----:B--2---:R-:W-:-:S03]  /*11090*/  SEL R158, RZ, 0x4, !P2 ;  /* 0x00000004ff9e7807 */ /* 0x004fc60005000000 */
[----:B------:R-:W-:Y:S01]  /*110a0*/  STL [R1+0xf4], R4 ;  /* 0x0000f40401007387 */ /* 0x000fe20000100800 */
[----:B------:R-:W-:Y:S01]  /*110b0*/  IMAD.MOV.U32 R159, RZ, RZ, R2 ;  /* 0x000000ffff9f7224 */ /* 0x000fe200078e0002 */
[----:B------:R-:W-:Y:S02]  /*110c0*/  SEL R158, R158, RZ, !P0 ;  /* 0x000000ff9e9e7207 */ /* 0x000fe40004000000 */
[----:B------:R-:W-:Y:S04]  /*110d0*/  STL [R1+0x100], R0 ;  /* 0x0001000001007387 */ /* 0x000fe80000100800 */
[----:B------:R1:W-:Y:S01]  /*110e0*/  STL [R1+0xfc], R2 ;  /* 0x0000fc0201007387 */ /* 0x0003e20000100800 */
[----:B------:R-:W-:Y:S01]  /*110f0*/  ISETP.NE.U32.AND P2, PT, R158, RZ, PT ;  /* 0x000000ff9e00720c */ /* 0x000fe20003f45070 */
[----:B------:R-:W-:-:S02]  /*11100*/  IMAD.MOV.U32 R158, RZ, RZ, R0 ;  /* 0x000000ffff9e7224 */ /* 0x000fc400078e0000 */
[C---:B-1----:R-:W-:Y:S01]  /*11110*/  IMAD.SHL.U32 R2, R157.reuse, 0x10, RZ ;  /* 0x000000109d027824 */ /* 0x042fe200078e00ff */
[----:B------:R-:W-:-:S09]  /*11120*/  LOP3.LUT R0, R157, 0xff, RZ, 0xc0, !PT ;  /* 0x000000ff9d007812 */ /* 0x000fd200078ec0ff */
[----:B------:R1:W-:Y:S01]  /*11130*/  LDGSTS.E [R222+0x1800c], desc[UR60][R158.64], P2 ;  /* 0x1800c0009ede7fae */ /* 0x0003e2000912187c */
[----:B------:R-:W-:-:S05]  /*11140*/  LOP3.LUT R2, R2, 0x70, RZ, 0xc0, !PT ;  /* 0x0000007002027812 */ /* 0x000fca00078ec0ff */
[----:B------:R-:W-:Y:S02]  /*11150*/  IMAD R0, R0, 0x80, R2 ;  /* 0x0000008000007824 */ /* 0x000fe400078e0202 */
[----:B------:R-:W2:Y:S03]  /*11160*/  LDL.LU R2, [R1+0x4] ;  /* 0x0000040001027983 */ /* 0x000ea60000300800 */
[----:B------:R-:W-:-:S05]  /*11170*/  LOP3.LUT R0, R0, 0x60, RZ, 0x3c, !PT ;  /* 0x0000006000007812 */ /* 0x000fca00078e3cff */
[----:B-1----:R-:W-:Y:S02]  /*11180*/  VIADD R222, R0, UR5 ;  /* 0x0000000500de7c36 */ /* 0x002fe40008000000 */
[----:B------:R-:W3:Y:S01]  /*11190*/  LDL.LU R0, [R1+0x8] ;  /* 0x0000080001007983 */ /* 0x000ee20000300800 */
[----:B------:R-:W-:Y:S02]  /*111a0*/  ISETP.GT.AND P2, PT, R148, 0x18, PT ;  /* 0x000000189400780c */ /* 0x000fe40003f44270 */
[----:B------:R-:W-:Y:S01]  /*111b0*/  IADD3 R106, P3, R106, R152, RZ ;  /* 0x000000986a6a7210 */ /* 0x000fe20007f7e0ff */
[----:B------:R-:W4:Y:S01]  /*111c0*/  LDL.LU R4, [R1+0xc] ;  /* 0x00000c0001047983 */ /* 0x000f220000300800 */
[----:B------:R-:W-:-:S03]  /*111d0*/  SEL R158, RZ, 0x4, !P2 ;  /* 0x00000004ff9e7807 */ /* 0x000fc60005000000 */
[----:B------:R-:W-:Y:S01]  /*111e0*/  IMAD.X R112, R112, 0x1, R151, P3 ;  /* 0x0000000170707824 */ /* 0x000fe200018e0697 */
[----:B------:R-:W-:Y:S01]  /*111f0*/  SEL R158, R158, RZ, !P0 ;  /* 0x000000ff9e9e7207 */ /* 0x000fe20004000000 */
[----:B------:R-:W4:Y:S03]  /*11200*/  LDL.LU R3, [R1+0x10] ;  /* 0x0000100001037983 */ /* 0x000f260000300800 */
[----:B------:R-:W-:Y:S01]  /*11210*/  ISETP.NE.U32.AND P2, PT, R158, RZ, PT ;  /* 0x000000ff9e00720c */ /* 0x000fe20003f45070 */
[----:B------:R-:W-:Y:S02]  /*11220*/  IMAD.MOV.U32 R158, RZ, RZ, R106 ;  /* 0x000000ffff9e7224 */ /* 0x000fe400078e006a */
        /* <DEDUP_REMOVED lines=65> */
[----:B------:R-:W-:-:S04]  /*11640*/  ISETP.GT.AND P2, PT, R148, 0x58, PT ;  /* 0x000000589400780c */ /* 0x000fc80003f44270 */
[----:B-1----:R-:W-:-:S04]  /*11650*/  SEL R158, RZ, 0x4, !P2 ;  /* 0x00000004ff9e7807 */ /* 0x002fc80005000000 */
[----:B------:R-:W-:-:S04]  /*11660*/  SEL R158, R158, RZ, !P0 ;  /* 0x000000ff9e9e7207 */ /* 0x000fc80004000000 */
[----:B------:R-:W-:Y:S02]  /*11670*/  ISETP.NE.U32.AND P2, PT, R158, RZ, PT ;  /* 0x000000ff9e00720c */ /* 0x000fe40003f45070 */
[----:B---3--:R-:W-:-:S05]  /*11680*/  IADD3 R0, P3, R0, R152, RZ ;  /* 0x0000009800007210 */ /* 0x008fca0007f7e0ff */
[----:B--2---:R-:W-:Y:S01]  /*11690*/  IMAD.X R2, R2, 0x1, R151, P3 ;  /* 0x0000000102027824 */ /* 0x004fe200018e0697 */
[----:B------:R-:W-:Y:S01]  /*116a0*/  STL [R1+0x8], R0 ;  /* 0x0000080001007387 */ /* 0x000fe20000100800 */
[----:B------:R-:W-:Y:S02]  /*116b0*/  IMAD.MOV.U32 R158, RZ, RZ, R0 ;  /* 0x000000ffff9e7224 */ /* 0x000fe400078e0000 */
[----:B------:R-:W-:Y:S01]  /*116c0*/  IMAD.MOV.U32 R159, RZ, RZ, R2 ;  /* 0x000000ffff9f7224 */ /* 0x000fe200078e0002 */
[----:B------:R1:W-:Y:S01]  /*116d0*/  STL [R1+0x4], R2 ;  /* 0x0000040201007387 */ /* 0x0003e20000100800 */
[----:B----4-:R-:W-:-:S03]  /*116e0*/  IADD3 R3, P3, R3, R152, RZ ;  /* 0x0000009803037210 */ /* 0x010fc60007f7e0ff */
[----:B------:R2:W-:Y:S04]  /*116f0*/  LDGSTS.E [R222+0x10000], desc[UR60][R158.64], P2 ;  /* 0x100000009ede7fae */ /* 0x0005e8000912187c */
[----:B-1----:R-:W3:Y:S04]  /*11700*/  LDL.LU R2, [R1+0x14] ;  /* 0x0000140001027983 */ /* 0x002ee80000300800 */
[----:B------:R-:W4:Y:S01]  /*11710*/  LDL.LU R0, [R1+0x18] ;  /* 0x0000180001007983 */ /* 0x000f220000300800 */
[----:B------:R-:W-:Y:S01]  /*11720*/  ISETP.GT.AND P2, PT, R148, 0x59, PT ;  /* 0x000000599400780c */ /* 0x000fe20003f44270 */
[----:B------:R-:W-:-:S03]  /*11730*/  IMAD.X R4, R4, 0x1, R151, P3 ;  /* 0x0000000104047824 */ /* 0x000fc600018e0697 */
[----:B--2---:R-:W-:Y:S01]  /*11740*/  SEL R158, RZ, 0x4, !P2 ;  /* 0x00000004ff9e7807 */ /* 0x004fe20005000000 */
[----:B------:R-:W-:Y:S03]  /*11750*/  STL [R1+0x10], R3 ;  /* 0x0000100301007387 */ /* 0x000fe60000100800 */
[----:B------:R-:W-:Y:S01]  /*11760*/  SEL R158, R158, RZ, !P0 ;  /* 0x000000ff9e9e7207 */ /* 0x000fe20004000000 */
[----:B------:R1:W-:Y:S01]  /*11770*/  STL [R1+0xc], R4 ;  /* 0x00000c0401007387 */ /* 0x0003e20000100800 */
[----:B------:R-:W-:Y:S02]  /*11780*/  IMAD.MOV.U32 R159, RZ, RZ, R4 ;  /* 0x000000ffff9f7224 */ /* 0x000fe400078e0004 */
[----:B------:R-:W-:Y:S01]  /*11790*/  ISETP.NE.U32.AND P2, PT, R158, RZ, PT ;  /* 0x000000ff9e00720c */ /* 0x000fe20003f45070 */
[----:B------:R-:W-:Y:S01]  /*117a0*/  IMAD.MOV.U32 R158, RZ, RZ, R3 ;  /* 0x000000ffff9e7224 */ /* 0x000fe200078e0003 */
[----:B-1----:R-:W2:Y:S04]  /*117b0*/  LDL.LU R4, [R1+0x1c] ;  /* 0x00001c0001047983 */ /* 0x002ea80000300800 */
[----:B------:R-:W2:Y:S07]  /*117c0*/  LDL.LU R3, [R1+0x20] ;  /* 0x0000200001037983 */ /* 0x000eae0000300800 */
[----:B------:R1:W-:Y:S01]  /*117d0*/  LDGSTS.E [R222+0x10004], desc[UR60][R158.64], P2 ;  /* 0x100040009ede7fae */ /* 0x0003e2000912187c */
[----:B------:R-:W-:-:S04]  /*117e0*/  ISETP.GT.AND P2, PT, R148, 0x5a, PT ;  /* 0x0000005a9400780c */ /* 0x000fc80003f44270 */
[----:B-1----:R-:W-:-:S04]  /*117f0*/  SEL R158, RZ, 0x4, !P2 ;  /* 0x00000004ff9e7807 */ /* 0x002fc80005000000 */
[----:B------:R-:W-:-:S04]  /*11800*/  SEL R158, R158, RZ, !P0 ;  /* 0x000000ff9e9e7207 */ /* 0x000fc80004000000 */
[----:B------:R-:W-:Y:S02]  /*11810*/  ISETP.NE.U32.AND P2, PT, R158, RZ, PT ;  /* 0x000000ff9e00720c */ /* 0x000fe40003f45070 */
[----:B----4-:R-:W-:-:S05]  /*11820*/  IADD3 R0, P3, R0, R152, RZ ;  /* 0x0000009800007210 */ /* 0x010fca0007f7e0ff */
[----:B---3--:R-:W-:Y:S01]  /*11830*/  IMAD.X R2, R2, 0x1, R151, P3 ;  /* 0x0000000102027824 */ /* 0x008fe200018e0697 */
[----:B------:R-:W-:Y:S01]  /*11840*/  STL [R1+0x18], R0 ;  /* 0x0000180001007387 */ /* 0x000fe20000100800 */
[----:B------:R-:W-:Y:S02]  /*11850*/  IMAD.MOV.U32 R158, RZ, RZ, R0 ;  /* 0x000000ffff9e7224 */ /* 0x000fe400078e0000 */
[----:B------:R-:W-:Y:S01]  /*11860*/  IMAD.MOV.U32 R159, RZ, RZ, R2 ;  /* 0x000000ffff9f7224 */ /* 0x000fe200078e0002 */
[----:B------:R1:W-:Y:S04]  /*11870*/  STL [R1+0x14], R2 ;  /* 0x0000140201007387 */ /* 0x0003e80000100800 */
[----:B------:R3:W-:Y:S04]  /*11880*/  LDGSTS.E [R222+0x10008], desc[UR60][R158.64], P2 ;  /* 0x100080009ede7fae */ /* 0x0007e8000912187c */
[----:B-1----:R-:W4:Y:S04]  /*11890*/  LDL.LU R2, [R1+0x104] ;  /* 0x0001040001027983 */ /* 0x002f280000300800 */
[----:B------:R-:W4:Y:S01]  /*118a0*/  LDL.LU R0, [R1+0x108] ;  /* 0x0001080001007983 */ /* 0x000f220000300800 */
[----:B--2---:R-:W-:-:S05]  /*118b0*/  IADD3 R3, P3, R3, R152, RZ ;  /* 0x0000009803037210 */ /* 0x004fca0007f7e0ff */
[----:B------:R-:W-:Y:S01]  /*118c0*/  IMAD.X R4, R4, 0x1, R151, P3 ;  /* 0x0000000104047824 */ /* 0x000fe200018e0697 */
[----:B------:R-:W-:Y:S01]  /*118d0*/  STL [R1+0x20], R3 ;  /* 0x0000200301007387 */ /* 0x000fe20000100800 */
[----:B------:R-:W-:-:S03]  /*118e0*/  ISETP.GT.AND P2, PT, R148, 0x5b, PT ;  /* 0x0000005b9400780c */ /* 0x000fc60003f44270 */
[----:B------:R1:W-:Y:S04]  /*118f0*/  STL [R1+0x1c], R4 ;  /* 0x00001c0401007387 */ /* 0x0003e80000100800 */
[----:B------:R-:W2:Y:S01]  /*11900*/  LDL.LU R156, [R1+0x10c] ;  /* 0x00010c00019c7983 */ /* 0x000ea20000300800 */
[----:B---3--:R-:W-:-:S03]  /*11910*/  SEL R158, RZ, 0x4, !P2 ;  /* 0x00000004ff9e7807 */ /* 0x008fc60005000000 */
[----:B------:R-:W3:Y:S01]  /*11920*/  LDL.LU R150, [R1+0x110] ;  /* 0x0001100001967983 */ /* 0x000ee20000300800 */
[----:B------:R-:W-:-:S04]  /*11930*/  SEL R158, R158, RZ, !P0 ;  /* 0x000000ff9e9e7207 */ /* 0x000fc80004000000 */
[----:B------:R-:W-:Y:S01]  /*11940*/  ISETP.NE.U32.AND P2, PT, R158, RZ, PT ;  /* 0x000000ff9e00720c */ /* 0x000fe20003f45070 */
[----:B------:R-:W-:Y:S02]  /*11950*/  IMAD.MOV.U32 R158, RZ, RZ, R3 ;  /* 0x000000ffff9e7224 */ /* 0x000fe400078e0003 */
[----:B------:R-:W-:-:S10]  /*11960*/  IMAD.MOV.U32 R159, RZ, RZ, R4 ;  /* 0x000000ffff9f7224 */ /* 0x000fd400078e0004 */
[----:B------:R1:W-:Y:S01]  /*11970*/  LDGSTS.E [R222+0x1000c], desc[UR60][R158.64], P2 ;  /* 0x1000c0009ede7fae */ /* 0x0003e2000912187c */
[----:B------:R-:W-:-:S04]  /*11980*/  ISETP.GT.AND P2, PT, R148, 0x78, PT ;  /* 0x000000789400780c */ /* 0x000fc80003f44270 */
[----:B-1----:R-:W-:-:S04]  /*11990*/  SEL R158, RZ, 0x4, !P2 ;  /* 0x00000004ff9e7807 */ /* 0x002fc80005000000 */
[----:B------:R-:W-:-:S04]  /*119a0*/  SEL R158, R158, RZ, !P0 ;  /* 0x000000ff9e9e7207 */ /* 0x000fc80004000000 */
[----:B------:R-:W-:Y:S02]  /*119b0*/  ISETP.NE.U32.AND P2, PT, R158, RZ, PT ;  /* 0x000000ff9e00720c */ /* 0x000fe40003f45070 */
[----:B----4-:R-:W-:-:S05]  /*119c0*/  IADD3 R0, P3, R0, R152, RZ ;  /* 0x0000009800007210 */ /* 0x010fca0007f7e0ff */
[----:B------:R-:W-:Y:S01]  /*119d0*/  IMAD.X R2, R2, 0x1, R151, P3 ;  /* 0x0000000102027824 */ /* 0x000fe200018e0697 */
[----:B------:R-:W-:Y:S04]  /*119e0*/  STL [R1+0x108], R0 ;  /* 0x0001080001007387 */ /* 0x000fe80000100800 */
[----:B------:R1:W-:Y:S04]  /*119f0*/  STL [R1+0x104], R2 ;  /* 0x0001040201007387 */ /* 0x0003e80000100800 */
[----:B------:R-:W4:Y:S04]  /*11a00*/  LDL.LU R4, [R1+0x114] ;  /* 0x0001140001047983 */ /* 0x000f280000300800 */
[----:B------:R-:W4:Y:S01]  /*11a10*/  LDL.LU R3, [R1+0x118] ;  /* 0x0001180001037983 */ /* 0x000f220000300800 */
[----:B------:R-:W-:-:S02]  /*11a20*/  IMAD.MOV.U32 R159, RZ, RZ, R2 ;  /* 0x000000ffff9f7224 */ /* 0x000fc400078e0002 */
[----:B------:R-:W-:Y:S01]  /*11a30*/  IMAD.MOV.U32 R158, RZ, RZ, R0 ;  /* 0x000000ffff9e7224 */ /* 0x000fe200078e0000 */
[----:B-1----:R-:W4:Y:S04]  /*11a40*/  LDL.LU R2, [R1+0x11c] ;  /* 0x00011c0001027983 */ /* 0x002f280000300800 */
[----:B------:R-:W4:Y:S04]  /*11a50*/  LDL.LU R0, [R1+0x120] ;  /* 0x0001200001007983 */ /* 0x000f280000300800 */
[----:B------:R1:W-:Y:S01]  /*11a60*/  LDGSTS.E [R222+0x18000], desc[UR60][R158.64], P2 ;  /* 0x180000009ede7fae */ /* 0x0003e2000912187c */
[----:B------:R-:W-:-:S02]  /*11a70*/  ISETP.GT.AND P2, PT, R148, 0x79, PT ;  /* 0x000000799400780c */ /* 0x000fc40003f44270 */
[----:B---3--:R-:W-:Y:S02]  /*11a80*/  IADD3 R150, P3, R150, R152, RZ ;  /* 0x0000009896967210 */ /* 0x008fe40007f7e0ff */
[----:B-1----:R-:W-:-:S04]  /*11a90*/  SEL R158, RZ, 0x4, !P2 ;  /* 0x00000004ff9e7807 */ /* 0x002fc80005000000 */
[----:B------:R-:W-:-:S04]  /*11aa0*/  SEL R158, R158, RZ, !P0 ;  /* 0x000000ff9e9e7207 */ /* 0x000fc80004000000 */
[----:B------:R-:W-:Y:S01]  /*11ab0*/  ISETP.NE.U32.AND P2, PT, R158, RZ, PT ;  /* 0x000000ff9e00720c */ /* 0x000fe20003f45070 */
[----:B--2---:R-:W-:Y:S02]  /*11ac0*/  IMAD.X R156, R156, 0x1, R151, P3 ;  /* 0x000000019c9c7824 */ /* 0x004fe400018e0697 */
[----:B------:R-:W-:Y:S02]  /*11ad0*/  IMAD.MOV.U32 R158, RZ, RZ, R150 ;  /* 0x000000ffff9e7224 */ /* 0x000fe400078e0096 */
[----:B------:R-:W-:Y:S01]  /*11ae0*/  IMAD.MOV.U32 R159, RZ, RZ, R156 ;  /* 0x000000ffff9f7224 */ /* 0x000fe200078e009c */
[----:B------:R-:W1:Y:S07]  /*11af0*/  S2R R157, SR_TID.X ;  /* 0x00000000009d7919 */ /* 0x000e6e0000002100 */
[----:B------:R2:W-:Y:S01]  /*11b00*/  LDGSTS.E [R222+0x18004], desc[UR60][R158.64], P2 ;  /* 0x180040009ede7fae */ /* 0x0005e2000912187c */
[----:B------:R-:W-:-:S04]  /*11b10*/  ISETP.GT.AND P2, PT, R148, 0x7a, PT ;  /* 0x0000007a9400780c */ /* 0x000fc80003f44270 */
[----:B--2---:R-:W-:-:S04]  /*11b20*/  SEL R158, RZ, 0x4, !P2 ;  /* 0x00000004ff9e7807 */ /* 0x004fc80005000000 */
[----:B------:R-:W-:-:S04]  /*11b30*/  SEL R158, R158, RZ, !P0 ;  /* 0x000000ff9e9e7207 */ /* 0x000fc80004000000 */
[----:B------:R-:W-:Y:S01]  /*11b40*/  ISETP.NE.U32.AND P2, PT, R158, RZ, PT ;  /* 0x000000ff9e00720c */ /* 0x000fe20003f45070 */
[----:B------:R-:W-:Y:S04]  /*11b50*/  STL [R1+0x110], R150 ;  /* 0x0001109601007387 */ /* 0x000fe80000100800 */
[----:B------:R-:W-:Y:S01]  /*11b60*/  STL [R1+0x10c], R156 ;  /* 0x00010c9c01007387 */ /* 0x000fe20000100800 */
[----:B----4-:R-:W-:-:S05]  /*11b70*/  IADD3 R3, P3, R3, R152, RZ ;  /* 0x0000009803037210 */ /* 0x010fca0007f7e0ff */
[----:B------:R-:W-:Y:S02]  /*11b80*/  IMAD.X R4, R4, 0x1, R151, P3 ;  /* 0x0000000104047824 */ /* 0x000fe400018e0697 */
[----:B------:R-:W-:Y:S02]  /*11b90*/  IMAD.MOV.U32 R158, RZ, RZ, R3 ;  /* 0x000000ffff9e7224 */ /* 0x000fe400078e0003 */
[----:B------:R-:W-:Y:S01]  /*11ba0*/  IMAD.MOV.U32 R159, RZ, RZ, R4 ;  /* 0x000000ffff9f7224 */ /* 0x000fe200078e0004 */
[----:B------:R-:W-:-:S04]  /*11bb0*/  IADD3 R0, P3, R0, R152, RZ ;  /* 0x0000009800007210 */ /* 0x000fc80007f7e0ff */
[----:B------:R2:W-:Y:S01]  /*11bc0*/  LDGSTS.E [R222+0x18008], desc[UR60][R158.64], P2 ;  /* 0x180080009ede7fae */ /* 0x0005e2000912187c */
[----:B------:R-:W-:Y:S01]  /*11bd0*/  ISETP.GT.AND P2, PT, R148, 0x7b, PT ;  /* 0x0000007b9400780c */ /* 0x000fe20003f44270 */
[----:B------:R-:W-:Y:S02]  /*11be0*/  IMAD.X R2, R2, 0x1, R151, P3 ;  /* 0x0000000102027824 */ /* 0x000fe400018e0697 */
[----:B------:R-:W-:Y:S04]  /*11bf0*/  STL [R1+0x118], R3 ;  /* 0x0001180301007387 */ /* 0x000fe80000100800 */
[----:B------:R-:W-:Y:S01]  /*11c00*/  STL [R1+0x114], R4 ;  /* 0x0001140401007387 */ /* 0x000fe20000100800 */
[----:B--2---:R-:W-:-:S03]  /*11c10*/  SEL R158, RZ, 0x4, !P2 ;  /* 0x00000004ff9e7807 */ /* 0x004fc60005000000 */
        /* <DEDUP_REMOVED lines=10> */
[----:B------:R-:W-:-:S03]  /*11cc0*/  IMAD R0, R0, 0x80, R2 ;  /* 0x0000008000007824 */ /* 0x000fc600078e0202 */
[----:B------:R-:W2:Y:S02]  /*11cd0*/  LDL.LU R2, [R1+0x24] ;  /* 0x0000240001027983 */ /* 0x000ea40000300800 */
        /* <DEDUP_REMOVED lines=91> */
[----:B------:R-:W-:-:S03]  /*12290*/  IMAD.X R4, R4, 0x1, R151, P3 ;  /* 0x0000000104047824 */ /* 0x000fc600018e0697 */
[----:B------:R-:W-:Y:S04]  /*122a0*/  STL [R1+0x30], R3 ;  /* 0x0000300301007387 */ /* 0x000fe80000100800 */
[----:B------:R1:W-:Y:S04]  /*122b0*/  STL [R1+0x2c], R4 ;  /* 0x00002c0401007387 */ /* 0x0003e80000100800 */
[----:B------:R-:W3:Y:S04]  /*122c0*/  LDL.LU R156, [R1+0x3c] ;  /* 0x00003c00019c7983 */ /* 0x000ee80000300800 */
[----:B------:R-:W3:Y:S01]  /*122d0*/  LDL.LU R150, [R1+0x40] ;  /* 0x0000400001967983 */ /* 0x000ee20000300800 */
[----:B------:R-:W-:-:S04]  /*122e0*/  ISETP.GT.AND P2, PT, R148, 0x5d, PT ;  /* 0x0000005d9400780c */ /* 0x000fc80003f44270 */
[----:B--2---:R-:W-:-:S04]  /*122f0*/  SEL R158, RZ, 0x4, !P2 ;  /* 0x00000004ff9e7807 */ /* 0x004fc80005000000 */
[----:B------:R-:W-:Y:S01]  /*12300*/  SEL R158, R158, RZ, !P0 ;  /* 0x000000ff9e9e7207 */ /* 0x000fe20004000000 */
[----:B------:R-:W-:-:S03]  /*12310*/  IMAD.MOV.U32 R159, RZ, RZ, R4 ;  /* 0x000000ffff9f7224 */ /* 0x000fc600078e0004 */
[----:B------:R-:W-:Y:S01]  /*12320*/  ISETP.NE.U32.AND P2, PT, R158, RZ, PT ;  /* 0x000000ff9e00720c */ /* 0x000fe20003f45070 */
[----:B------:R-:W-:-:S12]  /*12330*/  IMAD.MOV.U32 R158, RZ, RZ, R3 ;  /* 0x000000ffff9e7224 */ /* 0x000fd800078e0003 */
[----:B------:R2:W-:Y:S01]  /*12340*/  LDGSTS.E [R222+0x10004], desc[UR60][R158.64], P2 ;  /* 0x100040009ede7fae */ /* 0x0005e2000912187c */
[----:B------:R-:W-:-:S04]  /*12350*/  ISETP.GT.AND P2, PT, R148, 0x5e, PT ;  /* 0x0000005e9400780c */ /* 0x000fc80003f44270 */
[----:B--2---:R-:W-:-:S04]  /*12360*/  SEL R158, RZ, 0x4, !P2 ;  /* 0x00000004ff9e7807 */ /* 0x004fc80005000000 */
[----:B------:R-:W-:-:S04]  /*12370*/  SEL R158, R158, RZ, !P0 ;  /* 0x000000ff9e9e7207 */ /* 0x000fc80004000000 */
[----:B------:R-:W-:Y:S02]  /*12380*/  ISETP.NE.U32.AND P2, PT, R158, RZ, PT ;  /* 0x000000ff9e00720c */ /* 0x000fe40003f45070 */
[----:B----4-:R-:W-:-:S05]  /*12390*/  IADD3 R0, P3, R0, R152, RZ ;  /* 0x0000009800007210 */ /* 0x010fca0007f7e0ff */
[----:B---3--:R-:W-:Y:S01]  /*123a0*/  IMAD.X R2, R2, 0x1, R151, P3 ;  /* 0x0000000102027824 */ /* 0x008fe200018e0697 */
[----:B------:R-:W-:Y:S04]  /*123b0*/  STL [R1+0x38], R0 ;  /* 0x0000380001007387 */ /* 0x000fe80000100800 */
[----:B------:R2:W-:Y:S04]  /*123c0*/  STL [R1+0x34], R2 ;  /* 0x0000340201007387 */ /* 0x0005e80000100800 */
[----:B-1----:R-:W3:Y:S04]  /*123d0*/  LDL.LU R4, [R1+0x124] ;  /* 0x0001240001047983 */ /* 0x002ee80000300800 */
[----:B------:R-:W4:Y:S01]  /*123e0*/  LDL.LU R3, [R1+0x128] ;  /* 0x0001280001037983 */ /* 0x000f220000300800 */
[----:B------:R-:W-:-:S02]  /*123f0*/  IMAD.MOV.U32 R159, RZ, RZ, R2 ;  /* 0x000000ffff9f7224 */ /* 0x000fc400078e0002 */
[----:B------:R-:W-:Y:S01]  /*12400*/  IMAD.MOV.U32 R158, RZ, RZ, R0 ;  /* 0x000000ffff9e7224 */ /* 0x000fe200078e0000 */
[----:B--2---:R-:W2:Y:S04]  /*12410*/  LDL.LU R2, [R1+0x12c] ;  /* 0x00012c0001027983 */ /* 0x004ea80000300800 */
[----:B------:R-:W2:Y:S04]  /*12420*/  LDL.LU R0, [R1+0x130] ;  /* 0x0001300001007983 */ /* 0x000ea80000300800 */
        /* <DEDUP_REMOVED lines=13> */
[----:B------:R-:W-:Y:S01]  /*12500*/  ISETP.NE.U32.AND P2, PT, R158, RZ, PT ;  /* 0x000000ff9e00720c */ /* 0x000fe20003f45070 */
[----:B------:R-:W-:Y:S04]  /*12510*/  STL [R1+0x40], R150 ;  /* 0x0000409601007387 */ /* 0x000fe80000100800 */
[----:B------:R1:W-:Y:S01]  /*12520*/  STL [R1+0x3c], R156 ;  /* 0x00003c9c01007387 */ /* 0x0003e20000100800 */
[----:B----4-:R-:W-:-:S05]  /*12530*/  IADD3 R3, P3, R3, R152, RZ ;  /* 0x0000009803037210 */ /* 0x010fca0007f7e0ff */
[----:B---3--:R-:W-:Y:S02]  /*12540*/  IMAD.X R4, R4, 0x1, R151, P3 ;  /* 0x0000000104047824 */ /* 0x008fe400018e0697 */
[----:B------:R-:W-:Y:S02]  /*12550*/  IMAD.MOV.U32 R158, RZ, RZ, R3 ;  /* 0x000000ffff9e7224 */ /* 0x000fe400078e0003 */
[----:B------:R-:W-:-:S05]  /*12560*/  IMAD.MOV.U32 R159, RZ, RZ, R4 ;  /* 0x000000ffff9f7224 */ /* 0x000fca00078e0004 */
[----:B------:R3:W-:Y:S01]  /*12570*/  LDGSTS.E [R222+0x18000], desc[UR60][R158.64], P2 ;  /* 0x180000009ede7fae */ /* 0x0007e2000912187c */
[----:B------:R-:W-:Y:S02]  /*12580*/  ISETP.GT.AND P2, PT, R148, 0x7d, PT ;  /* 0x0000007d9400780c */ /* 0x000fe40003f44270 */
[----:B--2---:R-:W-:Y:S02]  /*12590*/  IADD3 R0, P3, R0, R152, RZ ;  /* 0x0000009800007210 */ /* 0x004fe40007f7e0ff */
[----:B---3--:R-:W-:-:S04]  /*125a0*/  SEL R158, RZ, 0x4, !P2 ;  /* 0x00000004ff9e7807 */ /* 0x008fc80005000000 */
[----:B------:R-:W-:Y:S01]  /*125b0*/  SEL R158, R158, RZ, !P0 ;  /* 0x000000ff9e9e7207 */ /* 0x000fe20004000000 */
[----:B------:R-:W-:-:S03]  /*125c0*/  IMAD.X R2, R2, 0x1, R151, P3 ;  /* 0x0000000102027824 */ /* 0x000fc600018e0697 */
[----:B------:R-:W-:Y:S01]  /*125d0*/  ISETP.NE.U32.AND P2, PT, R158, RZ, PT ;  /* 0x000000ff9e00720c */ /* 0x000fe20003f45070 */
[----:B------:R-:W-:Y:S04]  /*125e0*/  STL [R1+0x128], R3 ;  /* 0x0001280301007387 */ /* 0x000fe80000100800 */
[----:B------:R2:W-:Y:S01]  /*125f0*/  STL [R1+0x124], R4 ;  /* 0x0001240401007387 */ /* 0x0005e20000100800 */
[----:B------:R-:W-:-:S03]  /*12600*/  IMAD.MOV.U32 R158, RZ, RZ, R0 ;  /* 0x000000ffff9e7224 */ /* 0x000fc600078e0000 */
[----:B------:R-:W-:Y:S01]  /*12610*/  STL [R1+0x130], R0 ;  /* 0x0001300001007387 */ /* 0x000fe20000100800 */
[----:B------:R-:W-:-:S03]  /*12620*/  IMAD.MOV.U32 R159, RZ, RZ, R2 ;  /* 0x000000ffff9f7224 */ /* 0x000fc600078e0002 */
[----:B------:R3:W-:Y:S04]  /*12630*/  STL [R1+0x12c], R2 ;  /* 0x00012c0201007387 */ /* 0x0007e80000100800 */
[----:B-1----:R-:W4:Y:S04]  /*12640*/  LDL.LU R156, [R1+0x138] ;  /* 0x00013800019c7983 */ /* 0x002f280000300800 */
[----:B--2---:R-:W2:Y:S04]  /*12650*/  LDL.LU R4, [R1+0x13c] ;  /* 0x00013c0001047983 */ /* 0x004ea80000300800 */
[----:B---3--:R-:W3:Y:S04]  /*12660*/  LDL.LU R2, [R1+0x140] ;  /* 0x0001400001027983 */ /* 0x008ee80000300800 */
[----:B------:R-:W2:Y:S04]  /*12670*/  LDL.LU R150, [R1+0x144] ;  /* 0x0001440001967983 */ /* 0x000ea80000300800 */
[----:B------:R-:W2:Y:S04]  /*12680*/  LDL.LU R0, [R1+0x148] ;  /* 0x0001480001007983 */ /* 0x000ea80000300800 */
[----:B------:R-:W2:Y:S04]  /*12690*/  LDL.LU R157, [R1+0x164] ;  /* 0x00016400019d7983 */ /* 0x000ea80000300800 */
[----:B------:R-:W2:Y:S04]  /*126a0*/  LDL.LU R3, [R1+0x168] ;  /* 0x0001680001037983 */ /* 0x000ea80000300800 */
[----:B------:R1:W-:Y:S04]  /*126b0*/  LDGSTS.E [R222+0x18004], desc[UR60][R158.64], P2 ;  /* 0x180040009ede7fae */ /* 0x0003e8000912187c */
[----:B------:R-:W2:Y:S01]  /*126c0*/  LDL.LU R159, [R1+0x134] ;  /* 0x00013400019f7983 */ /* 0x000ea20000300800 */
[----:B------:R-:W-:-:S02]  /*126d0*/  ISETP.GT.AND P2, PT, R148, 0x7e, PT ;  /* 0x0000007e9400780c */ /* 0x000fc40003f44270 */
[----:B------:R-:W-:Y:S02]  /*126e0*/  ISETP.GT.AND P3, PT, R148, 0x7f, PT ;  /* 0x0000007f9400780c */ /* 0x000fe40003f64270 */
[----:B------:R-:W-:-:S04]  /*126f0*/  SEL R148, RZ, 0x4, !P2 ;  /* 0x00000004ff947807 */ /* 0x000fc80005000000 */
[----:B------:R-:W-:-:S04]  /*12700*/  SEL R148, R148, RZ, !P0 ;  /* 0x000000ff94947207 */ /* 0x000fc80004000000 */
[----:B------:R-:W-:Y:S02]  /*12710*/  ISETP.NE.U32.AND P2, PT, R148, RZ, PT ;  /* 0x000000ff9400720c */ /* 0x000fe40003f45070 */
[----:B------:R-:W-:-:S04]  /*12720*/  SEL R148, RZ, 0x4, !P3 ;  /* 0x00000004ff947807 */ /* 0x000fc80005800000 */
[----:B------:R-:W-:-:S04]  /*12730*/  SEL R148, R148, RZ, !P0 ;  /* 0x000000ff94947207 */ /* 0x000fc80004000000 */
[----:B------:R-:W-:Y:S02]  /*12740*/  ISETP.NE.U32.AND P0, PT, R148, RZ, PT ;  /* 0x000000ff9400720c */ /* 0x000fe40003f05070 */
[----:B------:R-:W2:Y:S01]  /*12750*/  LDL R148, [R1+0x244] ;  /* 0x0002440001947983 */ /* 0x000ea20000100800 */
[-C--:B----4-:R-:W-:Y:S02]  /*12760*/  IADD3 R156, P3, R156, R152.reuse, RZ ;  /* 0x000000989c9c7210 */ /* 0x090fe40007f7e0ff */
[----:B---3--:R-:W-:-:S03]  /*12770*/  IADD3 R2, P4, R2, R152, RZ ;  /* 0x0000009802027210 */ /* 0x008fc60007f9e0ff */
[----:B-1----:R-:W-:Y:S01]  /*12780*/  IMAD.MOV.U32 R158, RZ, RZ, R156 ;  /* 0x000000ffff9e7224 */ /* 0x002fe200078e009c */
[----:B------:R1:W-:Y:S01]  /*12790*/  STL [R1+0x138], R156 ;  /* 0x0001389c01007387 */ /* 0x0003e20000100800 */
[--C-:B--2---:R-:W-:Y:S02]  /*127a0*/  IMAD.X R4, R4, 0x1, R151.reuse, P4 ;  /* 0x0000000104047824 */ /* 0x104fe400020e0697 */
[----:B------:R-:W-:-:S05]  /*127b0*/  IMAD.X R159, R159, 0x1, R151, P3 ;  /* 0x000000019f9f7824 */ /* 0x000fca00018e0697 */
[----:B------:R-:W-:Y:S04]  /*127c0*/  STL [R1+0x134], R159 ;  /* 0x0001349f01007387 */ /* 0x000fe80000100800 */
[----:B------:R2:W-:Y:S04]  /*127d0*/  STL [R1+0x140], R2 ;  /* 0x0001400201007387 */ /* 0x0005e80000100800 */
[----:B------:R3:W-:Y:S04]  /*127e0*/  LDGSTS.E [R222+0x18008], desc[UR60][R158.64], P2 ;  /* 0x180080009ede7fae */ /* 0x0007e8000912187c */
[----:B------:R4:W-:Y:S04]  /*127f0*/  STL [R1+0x13c], R4 ;  /* 0x00013c0401007387 */ /* 0x0009e80000100800 */
[----:B-1----:R-:W4:Y:S01]  /*12800*/  LDL.LU R156, [R1+0x184] ;  /* 0x00018400019c7983 */ /* 0x002f220000300800 */
[----:B---3--:R-:W-:-:S03]  /*12810*/  MOV R158, R2 ;  /* 0x00000002009e7202 */ /* 0x008fc60000000f00 */
[----:B--2---:R-:W2:Y:S01]  /*12820*/  LDL.LU R2, [R1+0x188] ;  /* 0x0001880001027983 */ /* 0x004ea20000300800 */
[----:B------:R-:W-:-:S03]  /*12830*/  IMAD.MOV.U32 R159, RZ, RZ, R4 ;  /* 0x000000ffff9f7224 */ /* 0x000fc600078e0004 */
[----:B----4-:R-:W3:Y:S04]  /*12840*/  LDL.LU R4, [R1+0x1a8] ;  /* 0x0001a80001047983 */ /* 0x010ee80000300800 */
[----:B------:R1:W-:Y:S04]  /*12850*/  LDGSTS.E [R222+0x1800c], desc[UR60][R158.64], P0 ;  /* 0x1800c0009ede7fae */ /* 0x0003e8000812187c */
[----:B------:R-:W4:Y:S01]  /*12860*/  LDL.LU R222, [R1+0x1a4] ;  /* 0x0001a40001de7983 */ /* 0x000f220000300800 */
[-C--:B------:R-:W-:Y:S02]  /*12870*/  IADD3 R0, P0, R0, R154.reuse, RZ ;  /* 0x0000009a00007210 */ /* 0x080fe40007f1e0ff */
[----:B------:R-:W-:Y:S01]  /*12880*/  IADD3 R3, P2, R3, R154, RZ ;  /* 0x0000009a03037210 */ /* 0x000fe20007f5e0ff */
[----:B------:R-:W-:Y:S01]  /*12890*/  ULEA UR5, UR4, UR11, 0xf ;  /* 0x0000000b04057291 */ /* 0x000fe2000f8e783f */
[----:B------:R-:W0:Y:S01]  /*128a0*/  LDGDEPBAR ;  /* 0x00000000000079af */ /* 0x000e220000000000 */
[----:B------:R-:W-:-:S02]  /*128b0*/  IMAD.X R150, R150, 0x1, R153, P0 ;  /* 0x0000000196967824 */ /* 0x000fc400000e0699 */
[----:B------:R-:W-:Y:S01]  /*128c0*/  IMAD.X R157, R157, 0x1, R153, P2 ;  /* 0x000000019d9d7824 */ /* 0x000fe200010e0699 */
[----:B------:R1:W-:Y:S01]  /*128d0*/  STL [R1+0x148], R0 ;  /* 0x0001480001007387 */ /* 0x0003e20000100800 */
[----:B------:R-:W-:Y:S02]  /*128e0*/  VIADD R148, R148, UR5 ;  /* 0x0000000594947c36 */ /* 0x000fe40008000000 */
[----:B-1----:R-:W-:Y:S01]  /*128f0*/  IMAD.MOV.U32 R158, RZ, RZ, R0 ;  /* 0x000000ffff9e7224 */ /* 0x002fe200078e0000 */
[----:B------:R1:W-:Y:S01]  /*12900*/  STL [R1+0x144], R150 ;  /* 0x0001449601007387 */ /* 0x0003e20000100800 */
[----:B------:R-:W-:-:S03]  /*12910*/  IMAD.MOV.U32 R159, RZ, RZ, R150 ;  /* 0x000000ffff9f7224 */ /* 0x000fc600078e0096 */
[----:B------:R1:W-:Y:S04]  /*12920*/  STL [R1+0x168], R3 ;  /* 0x0001680301007387 */ /* 0x0003e80000100800 */
[----:B------:R1:W-:Y:S04]  /*12930*/  STL [R1+0x164], R157 ;  /* 0x0001649d01007387 */ /* 0x0003e80000100800 */
[----:B------:R-:W4:Y:S04]  /*12940*/  LDL.LU R0, [R1+0x1c8] ;  /* 0x0001c80001007983 */ /* 0x000f280000300800 */
[----:B------:R1:W-:Y:S04]  /*12950*/  LDGSTS.E [R148+0x60000], desc[UR60][R158.64], P1 ;  /* 0x600000009e947fae */ /* 0x0003e8000892187c */
[----:B-1----:R-:W4:Y:S01]  /*12960*/  LDL.LU R150, [R1+0x1e8] ;  /* 0x0001e80001967983 */ /* 0x002f220000300800 */
[----:B------:R-:W-:-:S02]  /*12970*/  IMAD.MOV.U32 R158, RZ, RZ, R3 ;  /* 0x000000ffff9e7224 */ /* 0x000fc400078e0003 */
[----:B------:R-:W-:Y:S01]  /*12980*/  IMAD.MOV.U32 R159, RZ, RZ, R157 ;  /* 0x000000ffff9f7224 */ /* 0x000fe200078e009d */
[----:B------:R-:W4:Y:S04]  /*12990*/  LDL.LU R3, [R1+0x1c4] ;  /* 0x0001c40001037983 */ /* 0x000f280000300800 */
[----:B------:R-:W4:Y:S04]  /*129a0*/  LDL.LU R157, [R1+0x1e4] ;  /* 0x0001e400019d7983 */ /* 0x000f280000300800 */
[----:B------:R1:W-:Y:S01]  /*129b0*/  LDGSTS.E [R148+0x60400], desc[UR60][R158.64], P1 ;  /* 0x604000009e947fae */ /* 0x0003e2000892187c */
[----:B--2---:R-:W-:-:S02]  /*129c0*/  IADD3 R2, P0, R2, R154, RZ ;  /* 0x0000009a02027210 */ /* 0x004fc40007f1e0ff */
[----:B---3--:R-:W-:-:S03]  /*129d0*/  IADD3 R4, P2, R4, R154, RZ ;  /* 0x0000009a04047210 */ /* 0x008fc60007f5e0ff */
[--C-:B------:R-:W-:Y:S01]  /*129e0*/  IMAD.X R156, R156, 0x1, R153.reuse, P0 ;  /* 0x000000019c9c7824 */ /* 0x100fe200000e0699 */
[----:B------:R-:W-:Y:S01]  /*129f0*/  STL [R1+0x188], R2 ;  /* 0x0001880201007387 */ /* 0x000fe20000100800 */
[----:B-1----:R-:W-:Y:S02]  /*12a00*/  IMAD.MOV.U32 R158, RZ, RZ, R2 ;  /* 0x000000ffff9e7224 */ /* 0x002fe400078e0002 */
[----:B------:R-:W-:Y:S01]  /*12a10*/  IMAD.MOV.U32 R159, RZ, RZ, R156 ;  /* 0x000000ffff9f7224 */ /* 0x000fe200078e009c */
[----:B------:R1:W-:Y:S04]  /*12a20*/  STL [R1+0x184], R156 ;  /* 0x0001849c01007387 */ /* 0x0003e80000100800 */
[----:B------:R-:W-:Y:S04]  /*12a30*/  STL [R1+0x1a8], R4 ;  /* 0x0001a80401007387 */ /* 0x000fe80000100800 */
[----:B------:R2:W-:Y:S01]  /*12a40*/  LDGSTS.E [R148+0x60800], desc[UR60][R158.64], P1 ;  /* 0x608000009e947fae */ /* 0x0005e2000892187c */
[----:B----4-:R-:W-:-:S03]  /*12a50*/  IMAD.X R222, R222, 0x1, R153, P2 ;  /* 0x00000001dede7824 */ /* 0x010fc600010e0699 */
[----:B-1----:R-:W3:Y:S04]  /*12a60*/  LDL.LU R156, [R1+0x208] ;  /* 0x00020800019c7983 */ /* 0x002ee80000300800 */
[----:B------:R1:W-:Y:S04]  /*12a70*/  STL [R1+0x1a4], R222 ;  /* 0x0001a4de01007387 */ /* 0x0003e80000100800 */
[----:B------:R-:W4:Y:S01]  /*12a80*/  LDL.LU R2, [R1+0x228] ;  /* 0x0002280001027983 */ /* 0x000f220000300800 */
[----:B--2---:R-:W-:-:S03]  /*12a90*/  IMAD.MOV.U32 R159, RZ, RZ, R222 ;  /* 0x000000ffff9f7224 */ /* 0x004fc600078e00de */
[----:B-1----:R-:W2:Y:S01]  /*12aa0*/  LDL.LU R222, [R1+0x204] ;  /* 0x0002040001de7983 */ /* 0x002ea20000300800 */
[----:B------:R-:W-:-:S03]  /*12ab0*/  IMAD.MOV.U32 R158, RZ, RZ, R4 ;  /* 0x000000ffff9e7224 */ /* 0x000fc600078e0004 */
[----:B------:R-:W2:Y:S04]  /*12ac0*/  LDL.LU R4, [R1+0x224] ;  /* 0x0002240001047983 */ /* 0x000ea80000300800 */
[----:B------:R1:W-:Y:S01]  /*12ad0*/  LDGSTS.E [R148+0x60c00], desc[UR60][R158.64], P1 ;  /* 0x60c000009e947fae */ /* 0x0003e2000892187c */
[-C--:B------:R-:W-:Y:S02]  /*12ae0*/  IADD3 R0, P0, R0, R154.reuse, RZ ;  /* 0x0000009a00007210 */ /* 0x080fe40007f1e0ff */
[----:B------:R-:W-:-:S03]  /*12af0*/  IADD3 R150, P2, R150, R154, RZ ;  /* 0x0000009a96967210 */ /* 0x000fc60007f5e0ff */
[----:B-1----:R-:W-:Y:S02]  /*12b00*/  IMAD.MOV.U32 R158, RZ, RZ, R0 ;  /* 0x000000ffff9e7224 */ /* 0x002fe400078e0000 */
[----:B------:R-:W-:-:S04]  /*12b10*/  IMAD.X R3, R3, 0x1, R153, P0 ;  /* 0x0000000103037824 */ /* 0x000fc800000e0699 */
[----:B------:R-:W-:Y:S02]  /*12b20*/  IMAD.MOV.U32 R159, RZ, RZ, R3 ;  /* 0x000000ffff9f7224 */ /* 0x000fe400078e0003 */
[----:B------:R-:W-:-:S03]  /*12b30*/  IMAD.X R157, R157, 0x1, R153, P2 ;  /* 0x000000019d9d7824 */ /* 0x000fc600010e0699 */
[----:B------:R1:W-:Y:S04]  /*12b40*/  LDGSTS.E [R148+0x61000], desc[UR60][R158.64], P1 ;  /* 0x610000009e947fae */ /* 0x0003e8000892187c */
[----:B------:R1:W-:Y:S04]  /*12b50*/  STL [R1+0x1c8], R0 ;  /* 0x0001c80001007387 */ /* 0x0003e80000100800 */
[----:B------:R1:W-:Y:S02]  /*12b60*/  STL [R1+0x1c4], R3 ;  /* 0x0001c40301007387 */ /* 0x0003e40000100800 */
[----:B-1----:R-:W-:-:S02]  /*12b70*/  IMAD.MOV.U32 R158, RZ, RZ, R150 ;  /* 0x000000ffff9e7224 */ /* 0x002fc400078e0096 */
[----:B------:R-:W-:Y:S01]  /*12b80*/  IMAD.MOV.U32 R159, RZ, RZ, R157 ;  /* 0x000000ffff9f7224 */ /* 0x000fe200078e009d */
[----:B------:R1:W-:Y:S04]  /*12b90*/  STL [R1+0x1e8], R150 ;  /* 0x0001e89601007387 */ /* 0x0003e80000100800 */
[----:B------:R-:W2:Y:S04]  /*12ba0*/  LDL.LU R0, [R1+0x150] ;  /* 0x0001500001007983 */ /* 0x000ea80000300800 */
[----:B------:R3:W-:Y:S04]  /*12bb0*/  LDGSTS.E [R148+0x61400], desc[UR60][R158.64], P1 ;  /* 0x614000009e947fae */ /* 0x0007e8000892187c */
[----:B------:R1:W-:Y:S04]  /*12bc0*/  STL [R1+0x1e4], R157 ;  /* 0x0001e49d01007387 */ /* 0x0003e80000100800 */
[----:B------:R-:W2:Y:S04]  /*12bd0*/  LDL.LU R3, [R1+0x170] ;  /* 0x0001700001037983 */ /* 0x000ea80000300800 */
[----:B-1----:R-:W2:Y:S04]  /*12be0*/  LDL.LU R150, [R1+0x14c] ;  /* 0x00014c0001967983 */ /* 0x002ea80000300800 */
[----:B------:R-:W2:Y:S01]  /*12bf0*/  LDL.LU R157, [R1+0x16c] ;  /* 0x00016c00019d7983 */ /* 0x000ea20000300800 */
[----:B---3--:R-:W-:-:S05]  /*12c00*/  IADD3 R156, P0, R156, R154, RZ ;  /* 0x0000009a9c9c7210 */ /* 0x008fca0007f1e0ff */
[----:B------:R-:W-:Y:S01]  /*12c10*/  IMAD.MOV.U32 R158, RZ, RZ, R156 ;  /* 0x000000ffff9e7224 */ /* 0x000fe200078e009c */
[----:B----4-:R-:W-:Y:S01]  /*12c20*/  IADD3 R2, P2, R2, R154, RZ ;  /* 0x0000009a02027210 */ /* 0x010fe20007f5e0ff */
[----:B--2---:R-:W-:-:S04]  /*12c30*/  IMAD.X R222, R222, 0x1, R153, P0 ;  /* 0x00000001dede7824 */ /* 0x004fc800000e0699 */
[----:B------:R-:W-:Y:S02]  /*12c40*/  IMAD.MOV.U32 R159, RZ, RZ, R222 ;  /* 0x000000ffff9f7224 */ /* 0x000fe400078e00de */
[----:B------:R-:W-:Y:S01]  /*12c50*/  IMAD.X R4, R4, 0x1, R153, P2 ;  /* 0x0000000104047824 */ /* 0x000fe200010e0699 */
[----:B------:R1:W-:Y:S04]  /*12c60*/  STL [R1+0x208], R156 ;  /* 0x0002089c01007387 */ /* 0x0003e80000100800 */
[----:B------:R-:W-:Y:S04]  /*12c70*/  STL [R1+0x204], R222 ;  /* 0x000204de01007387 */ /* 0x000fe80000100800 */
[----:B------:R2:W-:Y:S04]  /*12c80*/  LDGSTS.E [R148+0x61800], desc[UR60][R158.64], P1 ;  /* 0x618000009e947fae */ /* 0x0005e8000892187c */
[----:B------:R3:W-:Y:S04]  /*12c90*/  STL [R1+0x228], R2 ;  /* 0x0002280201007387 */ /* 0x0007e80000100800 */
[----:B------:R4:W-:Y:S01]  /*12ca0*/  STL [R1+0x224], R4 ;  /* 0x0002240401007387 */ /* 0x0009e20000100800 */
[----:B--2---:R-:W-:-:S03]  /*12cb0*/  IMAD.MOV.U32 R158, RZ, RZ, R2 ;  /* 0x000000ffff9e7224 */ /* 0x004fc600078e0002 */
[----:B-1----:R-:W2:Y:S01]  /*12cc0*/  LDL.LU R156, [R1+0x18c] ;  /* 0x00018c00019c7983 */ /* 0x002ea20000300800 */
[----:B------:R-:W-:-:S03]  /*12cd0*/  IMAD.MOV.U32 R159, RZ, RZ, R4 ;  /* 0x000000ffff9f7224 */ /* 0x000fc600078e0004 */
[----:B---3--:R-:W3:Y:S04]  /*12ce0*/  LDL.LU R2, [R1+0x190] ;  /* 0x0001900001027983 */ /* 0x008ee80000300800 */
[----:B------:R-:W2:Y:S04]  /*12cf0*/  LDL.LU R222, [R1+0x1ac] ;  /* 0x0001ac0001de7983 */ /* 0x000ea80000300800 */
[----:B----4-:R-:W4:Y:S04]  /*12d00*/  LDL.LU R4, [R1+0x1b0] ;  /* 0x0001b00001047983 */ /* 0x010f280000300800 */
[----:B------:R1:W-:Y:S04]  /*12d10*/  LDGSTS.E [R148+0x61c00], desc[UR60][R158.64], P1 ;  /* 0x61c000009e947fae */ /* 0x0003e8000892187c */
[----:B------:R-:W4:Y:S01]  /*12d20*/  LDL R159, [R1+0x504] ;  /* 0x00050400019f7983 */ /* 0x000f220000100800 */
[----:B------:R-:W-:-:S02]  /*12d30*/  IADD3 R0, P0, R0, R154, RZ ;  /* 0x0000009a00007210 */ /* 0x000fc40007f1e0ff */
[----:B------:R-:W-:-:S03]  /*12d40*/  IADD3 R3, P2, R3, R154, RZ ;  /* 0x0000009a03037210 */ /* 0x000fc60007f5e0ff */
[--C-:B------:R-:W-:Y:S01]  /*12d50*/  IMAD.X R150, R150, 0x1, R153.reuse, P0 ;  /* 0x0000000196967824 */ /* 0x100fe200000e0699 */
[----:B------:R1:W-:Y:S01]  /*12d60*/  STL [R1+0x150], R0 ;  /* 0x0001500001007387 */ /* 0x0003e20000100800 */
[----:B------:R-:W-:-:S03]  /*12d70*/  IMAD.X R157, R157, 0x1, R153, P2 ;  /* 0x000000019d9d7824 */ /* 0x000fc600010e0699 */
[----:B------:R4:W-:Y:S01]  /*12d80*/  STL [R1+0x14c], R150 ;  /* 0x00014c9601007387 */ /* 0x0009e20000100800 */
[----:B-1----:R-:W-:-:S03]  /*12d90*/  IMAD.MOV.U32 R158, RZ, RZ, R0 ;  /* 0x000000ffff9e7224 */ /* 0x002fc600078e0000 */
[----:B------:R1:W-:Y:S04]  /*12da0*/  STL [R1+0x170], R3 ;  /* 0x0001700301007387 */ /* 0x0003e80000100800 */
[----:B------:R1:W-:Y:S04]  /*12db0*/  STL [R1+0x16c], R157 ;  /* 0x00016c9d01007387 */ /* 0x0003e80000100800 */
[----:B------:R-:W4:Y:S01]  /*12dc0*/  LDL.LU R0, [R1+0x1d0] ;  /* 0x0001d00001007983 */ /* 0x000f220000300800 */
[----:B---3--:R-:W-:-:S05]  /*12dd0*/  IADD3 R2, P0, R2, R154, RZ ;  /* 0x0000009a02027210 */ /* 0x008fca0007f1e0ff */
[--C-:B--2---:R-:W-:Y:S01]  /*12de0*/  IMAD.X R156, R156, 0x1, R153.reuse, P0 ;  /* 0x000000019c9c7824 */ /* 0x104fe200000e0699 */
[----:B----4-:R-:W-:Y:S01]  /*12df0*/  IADD3 R4, P2, R4, R154, RZ ;  /* 0x0000009a04047210 */ /* 0x010fe20007f5e0ff */
[----:B------:R-:W-:Y:S02]  /*12e00*/  VIADD R148, R159, UR5 ;  /* 0x000000059f947c36 */ /* 0x000fe40008000000 */
[----:B------:R-:W-:Y:S02]  /*12e10*/  IMAD.MOV.U32 R159, RZ, RZ, R150 ;  /* 0x000000ffff9f7224 */ /* 0x000fe400078e0096 */
[----:B------:R-:W2:Y:S04]  /*12e20*/  LDL.LU R150, [R1+0x1f0] ;  /* 0x0001f00001967983 */ /* 0x000ea80000300800 */
[----:B------:R3:W-:Y:S01]  /*12e30*/  LDGSTS.E [R148+0x60100], desc[UR60][R158.64], P1 ;  /* 0x601000009e947fae */ /* 0x0007e2000892187c */
[----:B------:R-:W-:-:S02]  /*12e40*/  IMAD.X R222, R222, 0x1, R153, P2 ;  /* 0x00000001dede7824 */ /* 0x000fc400010e0699 */
[----:B---3--:R-:W-:Y:S02]  /*12e50*/  IMAD.MOV.U32 R158, RZ, RZ, R3 ;  /* 0x000000ffff9e7224 */ /* 0x008fe400078e0003 */
[----:B------:R-:W-:Y:S01]  /*12e60*/  IMAD.MOV.U32 R159, RZ, RZ, R157 ;  /* 0x000000ffff9f7224 */ /* 0x000fe200078e009d */
[----:B-1----:R-:W3:Y:S04]  /*12e70*/  LDL.LU R3, [R1+0x1cc] ;  /* 0x0001cc0001037983 */ /* 0x002ee80000300800 */
[----:B------:R-:W4:Y:S04]  /*12e80*/  LDL.LU R157, [R1+0x1ec] ;  /* 0x0001ec00019d7983 */ /* 0x000f280000300800 */
[----:B------:R1:W-:Y:S04]  /*12e90*/  LDGSTS.E [R148+0x60500], desc[UR60][R158.64], P1 ;  /* 0x605000009e947fae */ /* 0x0003e8000892187c */
[----:B------:R-:W-:Y:S04]  /*12ea0*/  STL [R1+0x190], R2 ;  /* 0x0001900201007387 */ /* 0x000fe80000100800 */
[----:B------:R1:W-:Y:S02]  /*12eb0*/  STL [R1+0x18c], R156 ;  /* 0x00018c9c01007387 */ /* 0x0003e40000100800 */
[----:B-1----:R-:W-:Y:S01]  /*12ec0*/  IMAD.MOV.U32 R158, RZ, RZ, R2 ;  /* 0x000000ffff9e7224 */ /* 0x002fe200078e0002 */
[----:B------:R-:W-:Y:S01]  /*12ed0*/  MOV R159, R156 ;  /* 0x0000009c009f7202 */ /* 0x000fe20000000f00 */
[----:B------:R-:W-:Y:S04]  /*12ee0*/  STL [R1+0x1b0], R4 ;  /* 0x0001b00401007387 */ /* 0x000fe80000100800 */
[----:B------:R-:W4:Y:S04]  /*12ef0*/  LDL.LU R156, [R1+0x210] ;  /* 0x00021000019c7983 */ /* 0x000f280000300800 */
[----:B------:R1:W-:Y:S04]  /*12f00*/  STL [R1+0x1ac], R222 ;  /* 0x0001acde01007387 */ /* 0x0003e80000100800 */
[----:B------:R1:W-:Y:S04]  /*12f10*/  LDGSTS.E [R148+0x60900], desc[UR60][R158.64], P1 ;  /* 0x609000009e947fae */ /* 0x0003e8000892187c */
[----:B------:R-:W4:Y:S01]  /*12f20*/  LDL.LU R2, [R1+0x230] ;  /* 0x0002300001027983 */ /* 0x000f220000300800 */
[----:B-1----:R-:W-:-:S03]  /*12f30*/  IMAD.MOV.U32 R159, RZ, RZ, R222 ;  /* 0x000000ffff9f7224 */ /* 0x002fc600078e00de */
[----:B------:R-:W4:Y:S01]  /*12f40*/  LDL.LU R222, [R1+0x20c] ;  /* 0x00020c0001de7983 */ /* 0x000f220000300800 */
[----:B------:R-:W-:-:S03]  /*12f50*/  IMAD.MOV.U32 R158, RZ, RZ, R4 ;  /* 0x000000ffff9e7224 */ /* 0x000fc600078e0004 */
[----:B------:R-:W4:Y:S01]  /*12f60*/  LDL.LU R4, [R1+0x22c] ;  /* 0x00022c0001047983 */ /* 0x000f220000300800 */
[----:B------:R-:W-:-:S03]  /*12f70*/  IADD3 R0, P0, R0, R154, RZ ;  /* 0x0000009a00007210 */ /* 0x000fc60007f1e0ff */
[----:B------:R1:W-:Y:S04]  /*12f80*/  LDGSTS.E [R148+0x60d00], desc[UR60][R158.64], P1 ;  /* 0x60d000009e947fae */ /* 0x0003e8000892187c */
[----:B------:R4:W-:Y:S01]  /*12f90*/  STL [R1+0x1d0], R0 ;  /* 0x0001d00001007387 */ /* 0x0009e20000100800 */
[----:B-1----:R-:W-:Y:S01]  /*12fa0*/  IMAD.MOV.U32 R158, RZ, RZ, R0 ;  /* 0x000000ffff9e7224 */ /* 0x002fe200078e0000 */
[----:B--2---:R-:W-:Y:S01]  /*12fb0*/  IADD3 R150, P2, R150, R154, RZ ;  /* 0x0000009a96967210 */ /* 0x004fe20007f5e0ff */
[----:B---3--:R-:W-:-:S04]  /*12fc0*/  IMAD.X R3, R3, 0x1, R153, P0 ;  /* 0x0000000103037824 */ /* 0x008fc800000e0699 */
[----:B------:R-:W-:Y:S02]  /*12fd0*/  IMAD.MOV.U32 R159, RZ, RZ, R3 ;  /* 0x000000ffff9f7224 */ /* 0x000fe400078e0003 */
[----:B----4-:R-:W-:-:S03]  /*12fe0*/  IMAD.X R157, R157, 0x1, R153, P2 ;  /* 0x000000019d9d7824 */ /* 0x010fc600010e0699 */
[----:B------:R1:W-:Y:S04]  /*12ff0*/  LDGSTS.E [R148+0x61100], desc[UR60][R158.64], P1 ;  /* 0x611000009e947fae */ /* 0x0003e8000892187c */
[----:B------:R2:W-:Y:S04]  /*13000*/  STL [R1+0x1cc], R3 ;  /* 0x0001cc0301007387 */ /* 0x0005e80000100800 */
[----:B------:R3:W-:Y:S01]  /*13010*/  STL [R1+0x1f0], R150 ;  /* 0x0001f09601007387 */ /* 0x0007e20000100800 */
[----:B-1----:R-:W-:-:S03]  /*13020*/  IMAD.MOV.U32 R158, RZ, RZ, R150 ;  /* 0x000000ffff9e7224 */ /* 0x002fc600078e0096 */
[----:B------:R-:W4:Y:S01]  /*13030*/  LDL.LU R0, [R1+0x158] ;  /* 0x0001580001007983 */ /* 0x000f220000300800 */
[----:B------:R-:W-:Y:S01]  /*13040*/  IMAD.MOV.U32 R159, RZ, RZ, R157 ;  /* 0x000000ffff9f7224 */ /* 0x000fe200078e009d */
[-C--:B------:R-:W-:Y:S02]  /*13050*/  IADD3 R156, P0, R156, R154.reuse, RZ ;  /* 0x0000009a9c9c7210 */ /* 0x080fe40007f1e0ff */
[----:B------:R1:W-:Y:S04]  /*13060*/  STL [R1+0x1ec], R157 ;  /* 0x0001ec9d01007387 */ /* 0x0003e80000100800 */
[----:B------:R1:W-:Y:S04]  /*13070*/  LDGSTS.E [R148+0x61500], desc[UR60][R158.64], P1 ;  /* 0x615000009e947fae */ /* 0x0003e8000892187c */
[----:B--2---:R-:W2:Y:S01]  /*13080*/  LDL.LU R3, [R1+0x178] ;  /* 0x0001780001037983 */ /* 0x004ea20000300800 */
[----:B------:R-:W-:-:S03]  /*13090*/  IADD3 R2, P2, R2, R154, RZ ;  /* 0x0000009a02027210 */ /* 0x000fc60007f5e0ff */
[----:B---3--:R-:W3:Y:S01]  /*130a0*/  LDL.LU R150, [R1+0x154] ;  /* 0x0001540001967983 */ /* 0x008ee20000300800 */
[----:B-1----:R-:W-:-:S03]  /*130b0*/  IMAD.MOV.U32 R158, RZ, RZ, R156 ;  /* 0x000000ffff9e7224 */ /* 0x002fc600078e009c */
[----:B------:R-:W3:Y:S01]  /*130c0*/  LDL.LU R157, [R1+0x174] ;  /* 0x00017400019d7983 */ /* 0x000ee20000300800 */
[----:B------:R-:W-:-:S04]  /*130d0*/  IMAD.X R222, R222, 0x1, R153, P0 ;  /* 0x00000001dede7824 */ /* 0x000fc800000e0699 */
[----:B------:R-:W-:Y:S02]  /*130e0*/  IMAD.MOV.U32 R159, RZ, RZ, R222 ;  /* 0x000000ffff9f7224 */ /* 0x000fe400078e00de */
[----:B------:R-:W-:Y:S01]  /*130f0*/  IMAD.X R4, R4, 0x1, R153, P2 ;  /* 0x0000000104047824 */ /* 0x000fe200010e0699 */
[----:B------:R1:W-:Y:S04]  /*13100*/  STL [R1+0x210], R156 ;  /* 0x0002109c01007387 */ /* 0x0003e80000100800 */
[----:B------:R-:W-:Y:S04]  /*13110*/  STL [R1+0x20c], R222 ;  /* 0x00020cde01007387 */ /* 0x000fe80000100800 */
[----:B------:R1:W-:Y:S04]  /*13120*/  LDGSTS.E [R148+0x61900], desc[UR60][R158.64], P1 ;  /* 0x619000009e947fae */ /* 0x0003e8000892187c */
[----:B------:R1:W-:Y:S04]  /*13130*/  STL [R1+0x230], R2 ;  /* 0x0002300201007387 */ /* 0x0003e80000100800 */
[----:B------:R1:W-:Y:S02]  /*13140*/  STL [R1+0x22c], R4 ;  /* 0x00022c0401007387 */ /* 0x0003e40000100800 */
[----:B-1----:R-:W-:-:S02]  /*13150*/  IMAD.MOV.U32 R158, RZ, RZ, R2 ;  /* 0x000000ffff9e7224 */ /* 0x002fc400078e0002 */
[----:B------:R-:W3:Y:S01]  /*13160*/  LDL.LU R156, [R1+0x194] ;  /* 0x00019400019c7983 */ /* 0x000ee20000300800 */
[----:B------:R-:W-:-:S03]  /*13170*/  IMAD.MOV.U32 R159, RZ, RZ, R4 ;  /* 0x000000ffff9f7224 */ /* 0x000fc600078e0004 */
[----:B------:R-:W3:Y:S04]  /*13180*/  LDL.LU R2, [R1+0x198] ;  /* 0x0001980001027983 */ /* 0x000ee80000300800 */
[----:B------:R-:W3:Y:S04]  /*13190*/  LDL.LU R222, [R1+0x1b4] ;  /* 0x0001b40001de7983 */ /* 0x000ee80000300800 */
[----:B------:R-:W3:Y:S04]  /*131a0*/  LDL.LU R4, [R1+0x1b8] ;  /* 0x0001b80001047983 */ /* 0x000ee80000300800 */
[----:B------:R1:W-:Y:S04]  /*131b0*/  LDGSTS.E [R148+0x61d00], desc[UR60][R158.64], P1 ;  /* 0x61d000009e947fae */ /* 0x0003e8000892187c */
[----:B------:R-:W3:Y:S01]  /*131c0*/  LDL R159, [R1+0x500] ;  /* 0x00050000019f7983 */ /* 0x000ee20000100800 */
[----:B----4-:R-:W-:-:S05]  /*131d0*/  IADD3 R0, P0, R0, R154, RZ ;  /* 0x0000009a00007210 */ /* 0x010fca0007f1e0ff */
[----:B------:R4:W-:Y:S01]  /*131e0*/  STL [R1+0x158], R0 ;  /* 0x0001580001007387 */ /* 0x0009e20000100800 */
[-C--:B--2---:R-:W-:Y:S01]  /*131f0*/  IADD3 R3, P2, R3, R154.reuse, RZ ;  /* 0x0000009a03037210 */ /* 0x084fe20007f5e0ff */
[--C-:B---3--:R-:W-:Y:S02]  /*13200*/  IMAD.X R150, R150, 0x1, R153.reuse, P0 ;  /* 0x0000000196967824 */ /* 0x108fe400000e0699 */
[----:B-1----:R-:W-:Y:S02]  /*13210*/  IMAD.MOV.U32 R158, RZ, RZ, R0 ;  /* 0x000000ffff9e7224 */ /* 0x002fe400078e0000 */
[----:B------:R-:W-:Y:S01]  /*13220*/  IMAD.X R157, R157, 0x1, R153, P2 ;  /* 0x000000019d9d7824 */ /* 0x000fe200010e0699 */
[----:B------:R1:W-:Y:S04]  /*13230*/  STL [R1+0x154], R150 ;  /* 0x0001549601007387 */ /* 0x0003e80000100800 */
[----:B------:R-:W-:Y:S04]  /*13240*/  STL [R1+0x178], R3 ;  /* 0x0001780301007387 */ /* 0x000fe80000100800 */
[----:B------:R2:W-:Y:S04]  /*13250*/  STL [R1+0x174], R157 ;  /* 0x0001749d01007387 */ /* 0x0005e80000100800 */
[----:B----4-:R-:W3:Y:S01]  /*13260*/  LDL.LU R0, [R1+0x1d8] ;  /* 0x0001d80001007983 */ /* 0x010ee20000300800 */
[----:B------:R-:W-:-:S05]  /*13270*/  IADD3 R2, P0, R2, R154, RZ ;  /* 0x0000009a02027210 */ /* 0x000fca0007f1e0ff */
[--C-:B------:R-:W-:Y:S01]  /*13280*/  IMAD.X R156, R156, 0x1, R153.reuse, P0 ;  /* 0x000000019c9c7824 */ /* 0x100fe200000e0699 */
[----:B------:R-:W-:Y:S01]  /*13290*/  IADD3 R4, P2, R4, R154, RZ ;  /* 0x0000009a04047210 */ /* 0x000fe20007f5e0ff */
[----:B------:R-:W-:Y:S02]  /*132a0*/  VIADD R148, R159, UR5 ;  /* 0x000000059f947c36 */ /* 0x000fe40008000000 */
[----:B------:R-:W-:Y:S02]  /*132b0*/  IMAD.MOV.U32 R159, RZ, RZ, R150 ;  /* 0x000000ffff9f7224 */ /* 0x000fe400078e0096 */
[----:B-1----:R-:W4:Y:S04]  /*132c0*/  LDL.LU R150, [R1+0x1f8] ;  /* 0x0001f80001967983 */ /* 0x002f280000300800 */
[----:B------:R1:W-:Y:S01]  /*132d0*/  LDGSTS.E [R148+0x60200], desc[UR60][R158.64], P1 ;  /* 0x602000009e947fae */ /* 0x0003e2000892187c */
[----:B------:R-:W-:-:S02]  /*132e0*/  IMAD.X R222, R222, 0x1, R153, P2 ;  /* 0x00000001dede7824 */ /* 0x000fc400010e0699 */
[----:B-1----:R-:W-:Y:S02]  /*132f0*/  IMAD.MOV.U32 R158, RZ, RZ, R3 ;  /* 0x000000ffff9e7224 */ /* 0x002fe400078e0003 */
[----:B------:R-:W-:Y:S02]  /*13300*/  IMAD.MOV.U32 R159, RZ, RZ, R157 ;  /* 0x000000ffff9f7224 */ /* 0x000fe400078e009d */
[----:B--2---:R-:W2:Y:S04]  /*13310*/  LDL.LU R157, [R1+0x1d4] ;  /* 0x0001d400019d7983 */ /* 0x004ea80000300800 */
[----:B------:R-:W2:Y:S04]  /*13320*/  LDL.LU R3, [R1+0x1f4] ;  /* 0x0001f40001037983 */ /* 0x000ea80000300800 */
[----:B------:R1:W-:Y:S04]  /*13330*/  LDGSTS.E [R148+0x60600], desc[UR60][R158.64], P1 ;  /* 0x606000009e947fae */ /* 0x0003e8000892187c */
[----:B------:R-:W-:Y:S04]  /*13340*/  STL [R1+0x198], R2 ;  /* 0x0001980201007387 */ /* 0x000fe80000100800 */
[----:B------:R1:W-:Y:S02]  /*13350*/  STL [R1+0x194], R156 ;  /* 0x0001949c01007387 */ /* 0x0003e40000100800 */
[----:B-1----:R-:W-:-:S02]  /*13360*/  IMAD.MOV.U32 R158, RZ, RZ, R2 ;  /* 0x000000ffff9e7224 */ /* 0x002fc400078e0002 */
[----:B------:R-:W-:Y:S01]  /*13370*/  STL [R1+0x1b8], R4 ;  /* 0x0001b80401007387 */ /* 0x000fe20000100800 */
[----:B------:R-:W-:-:S03]  /*13380*/  IMAD.MOV.U32 R159, RZ, RZ, R156 ;  /* 0x000000ffff9f7224 */ /* 0x000fc600078e009c */
[----:B------:R-:W2:Y:S04]  /*13390*/  LDL.LU R156, [R1+0x218] ;  /* 0x00021800019c7983 */ /* 0x000ea80000300800 */
[----:B------:R1:W-:Y:S04]  /*133a0*/  STL [R1+0x1b4], R222 ;  /* 0x0001b4de01007387 */ /* 0x0003e80000100800 */
[----:B------:R1:W-:Y:S04]  /*133b0*/  LDGSTS.E [R148+0x60a00], desc[UR60][R158.64], P1 ;  /* 0x60a000009e947fae */ /* 0x0003e8000892187c */
[----:B------:R-:W2:Y:S01]  /*133c0*/  LDL.LU R2, [R1+0x238] ;  /* 0x0002380001027983 */ /* 0x000ea20000300800 */
[----:B-1----:R-:W-:-:S03]  /*133d0*/  IMAD.MOV.U32 R159, RZ, RZ, R222 ;  /* 0x000000ffff9f7224 */ /* 0x002fc600078e00de */
[----:B------:R-:W2:Y:S01]  /*133e0*/  LDL.LU R222, [R1+0x214] ;  /* 0x0002140001de7983 */ /* 0x000ea20000300800 */
[----:B------:R-:W-:-:S03]  /*133f0*/  IMAD.MOV.U32 R158, RZ, RZ, R4 ;  /* 0x000000ffff9e7224 */ /* 0x000fc600078e0004 */
[----:B------:R-:W2:Y:S04]  /*13400*/  LDL.LU R4, [R1+0x234] ;  /* 0x0002340001047983 */ /* 0x000ea80000300800 */
[----:B------:R1:W-:Y:S01]  /*13410*/  LDGSTS.E [R148+0x60e00], desc[UR60][R158.64], P1 ;  /* 0x60e000009e947fae */ /* 0x0003e2000892187c */
[----:B---3--:R-:W-:-:S05]  /*13420*/  IADD3 R0, P0, R0, R154, RZ ;  /* 0x0000009a00007210 */ /* 0x008fca0007f1e0ff */
[----:B-1----:R-:W-:Y:S01]  /*13430*/  IMAD.MOV.U32 R158, RZ, RZ, R0 ;  /* 0x000000ffff9e7224 */ /* 0x002fe200078e0000 */
[----:B------:R-:W-:Y:S01]  /*13440*/  STL [R1+0x1d8], R0 ;  /* 0x0001d80001007387 */ /* 0x000fe20000100800 */
[----:B----4-:R-:W-:Y:S01]  /*13450*/  IADD3 R150, P2, R150, R154, RZ ;  /* 0x0000009a96967210 */ /* 0x010fe20007f5e0ff */
[----:B--2---:R-:W-:-:S04]  /*13460*/  IMAD.X R157, R157, 0x1, R153, P0 ;  /* 0x000000019d9d7824 */ /* 0x004fc800000e0699 */
[----:B------:R-:W-:Y:S02]  /*13470*/  IMAD.MOV.U32 R159, RZ, RZ, R157 ;  /* 0x000000ffff9f7224 */ /* 0x000fe400078e009d */
[----:B------:R-:W-:-:S03]  /*13480*/  IMAD.X R3, R3, 0x1, R153, P2 ;  /* 0x0000000103037824 */ /* 0x000fc600010e0699 */
[----:B------:R1:W-:Y:S04]  /*13490*/  LDGSTS.E [R148+0x61200], desc[UR60][R158.64], P1 ;  /* 0x612000009e947fae */ /* 0x0003e8000892187c */
[----:B------:R2:W-:Y:S04]  /*134a0*/  STL [R1+0x1d4], R157 ;  /* 0x0001d49d01007387 */ /* 0x0005e80000100800 */
[----:B------:R-:W-:Y:S01]  /*134b0*/  STL [R1+0x1f8], R150 ;  /* 0x0001f89601007387 */ /* 0x000fe20000100800 */
[----:B-1----:R-:W-:Y:S01]  /*134c0*/  IMAD.MOV.U32 R158, RZ, RZ, R150 ;  /* 0x000000ffff9e7224 */ /* 0x002fe200078e0096 */
[-C--:B------:R-:W-:Y:S01]  /*134d0*/  IADD3 R156, P0, R156, R154.reuse, RZ ;  /* 0x0000009a9c9c7210 */ /* 0x080fe20007f1e0ff */
[----:B------:R-:W-:Y:S01]  /*134e0*/  IMAD.MOV.U32 R159, RZ, RZ, R3 ;  /* 0x000000ffff9f7224 */ /* 0x000fe200078e0003 */
[----:B--2---:R-:W2:Y:S04]  /*134f0*/  LDL.LU R157, [R1+0x160] ;  /* 0x00016000019d7983 */ /* 0x004ea80000300800 */
[----:B------:R1:W-:Y:S01]  /*13500*/  LDGSTS.E [R148+0x61600], desc[UR60][R158.64], P1 ;  /* 0x616000009e947fae */ /* 0x0003e2000892187c */
[----:B------:R-:W-:-:S03]  /*13510*/  IADD3 R2, P2, R2, R154, RZ ;  /* 0x0000009a02027210 */ /* 0x000fc60007f5e0ff */
[----:B------:R3:W-:Y:S04]  /*13520*/  STL [R1+0x1f4], R3 ;  /* 0x0001f40301007387 */ /* 0x0007e80000100800 */
[----:B------:R-:W4:Y:S01]  /*13530*/  LDL.LU R0, [R1+0x180] ;  /* 0x0001800001007983 */ /* 0x000f220000300800 */
[----:B------:R-:W-:-:S03]  /*13540*/  IMAD.X R222, R222, 0x1, R153, P0 ;  /* 0x00000001dede7824 */ /* 0x000fc600000e0699 */
[----:B---3--:R-:W5:Y:S01]  /*13550*/  LDL.LU R3, [R1+0x53c] ;  /* 0x00053c0001037983 */ /* 0x008f620000300800 */
[----:B-1----:R-:W-:Y:S01]  /*13560*/  IMAD.MOV.U32 R158, RZ, RZ, R156 ;  /* 0x000000ffff9e7224 */ /* 0x002fe200078e009c */
[----:B------:R-:W-:Y:S01]  /*13570*/  MOV R159, R222 ;  /* 0x000000de009f7202 */ /* 0x000fe20000000f00 */
[----:B------:R-:W-:Y:S01]  /*13580*/  IMAD.X R4, R4, 0x1, R153, P2 ;  /* 0x0000000104047824 */ /* 0x000fe200010e0699 */
[----:B------:R-:W3:Y:S04]  /*13590*/  LDL.LU R150, [R1+0x17c] ;  /* 0x00017c0001967983 */ /* 0x000ee80000300800 */
[----:B------:R1:W-:Y:S04]  /*135a0*/  STL [R1+0x218], R156 ;  /* 0x0002189c01007387 */ /* 0x0003e80000100800 */
[----:B------:R1:W-:Y:S04]  /*135b0*/  STL [R1+0x214], R222 ;  /* 0x000214de01007387 */ /* 0x0003e80000100800 */
[----:B------:R1:W-:Y:S04]  /*135c0*/  LDGSTS.E [R148+0x61a00], desc[UR60][R158.64], P1 ;  /* 0x61a000009e947fae */ /* 0x0003e8000892187c */
[----:B------:R-:W-:Y:S04]  /*135d0*/  STL [R1+0x238], R2 ;  /* 0x0002380201007387 */ /* 0x000fe80000100800 */
[----:B-1----:R-:W3:Y:S01]  /*135e0*/  LDL.LU R156, [R1+0x1a0] ;  /* 0x0001a000019c7983 */ /* 0x002ee20000300800 */
[----:B------:R-:W-:-:S02]  /*135f0*/  IMAD.MOV.U32 R158, RZ, RZ, R2 ;  /* 0x000000ffff9e7224 */ /* 0x000fc400078e0002 */
[----:B------:R-:W-:Y:S01]  /*13600*/  IMAD.MOV.U32 R159, RZ, RZ, R4 ;  /* 0x000000ffff9f7224 */ /* 0x000fe200078e0004 */
[----:B------:R1:W-:Y:S04]  /*13610*/  STL [R1+0x234], R4 ;  /* 0x0002340401007387 */ /* 0x0003e80000100800 */
[----:B------:R-:W3:Y:S04]  /*13620*/  LDL.LU R222, [R1+0x1c0] ;  /* 0x0001c00001de7983 */ /* 0x000ee80000300800 */
[----:B------:R3:W-:Y:S04]  /*13630*/  LDGSTS.E [R148+0x61e00], desc[UR60][R158.64], P1 ;  /* 0x61e000009e947fae */ /* 0x0007e8000892187c */
[----:B-1----:R-:W5:Y:S04]  /*13640*/  LDL.LU R4, [R1+0x538] ;  /* 0x0005380001047983 */ /* 0x002f680000300800 */
[----:B------:R-:W3:Y:S04]  /*13650*/  LDL.LU R2, [R1+0x1bc] ;  /* 0x0001bc0001027983 */ /* 0x000ee80000300800 */
[----:B------:R-:W3:Y:S04]  /*13660*/  LDL R158, [R1+0x4fc] ;  /* 0x0004fc00019e7983 */ /* 0x000ee80000100800 */
[----:B------:R-:W3:Y:S01]  /*13670*/  LDL.LU R159, [R1+0x15c] ;  /* 0x00015c00019f7983 */ /* 0x000ee20000300800 */
[----:B--2---:R-:W-:-:S05]  /*13680*/  IADD3 R157, P0, R157, R154, RZ ;  /* 0x0000009a9d9d7210 */ /* 0x004fca0007f1e0ff */
[----:B------:R1:W-:Y:S01]  /*13690*/  STL [R1+0x160], R157 ;  /* 0x0001609d01007387 */ /* 0x0003e20000100800 */
[----:B----4-:R-:W-:-:S05]  /*136a0*/  IADD3 R0, P2, R0, R154, RZ ;  /* 0x0000009a00007210 */ /* 0x010fca0007f5e0ff */
[----:B---3--:R-:W-:Y:S02]  /*136b0*/  IMAD.X R150, R150, 0x1, R153, P2 ;  /* 0x0000000196967824 */ /* 0x008fe400010e0699 */
[----:B------:R-:W-:Y:S02]  /*136c0*/  VIADD R148, R158, UR5 ;  /* 0x000000059e947c36 */ /* 0x000fe40008000000 */
[----:B------:R-:W-:Y:S02]  /*136d0*/  IMAD.MOV.U32 R158, RZ, RZ, R157 ;  /* 0x000000ffff9e7224 */ /* 0x000fe400078e009d */
[----:B------:R-:W-:-:S05]  /*136e0*/  IMAD.X R159, R159, 0x1, R153, P0 ;  /* 0x000000019f9f7824 */ /* 0x000fca00000e0699 */
[----:B------:R2:W-:Y:S04]  /*136f0*/  STL [R1+0x15c], R159 ;  /* 0x00015c9f01007387 */ /* 0x0005e80000100800 */
[----:B------:R3:W-:Y:S04]  /*13700*/  LDGSTS.E [R148+0x60300], desc[UR60][R158.64], P1 ;  /* 0x603000009e947fae */ /* 0x0007e8000892187c */
[----:B------:R-:W-:Y:S04]  /*13710*/  STL [R1+0x180], R0 ;  /* 0x0001800001007387 */ /* 0x000fe80000100800 */
[----:B------:R4:W-:Y:S01]  /*13720*/  STL [R1+0x17c], R150 ;  /* 0x00017c9601007387 */ /* 0x0009e20000100800 */
[----:B---3--:R-:W-:-:S03]  /*13730*/  IMAD.MOV.U32 R158, RZ, RZ, R0 ;  /* 0x000000ffff9e7224 */ /* 0x008fc600078e0000 */
[----:B-1----:R-:W3:Y:S01]  /*13740*/  LDL.LU R157, [R1+0x200] ;  /* 0x00020000019d7983 */ /* 0x002ee20000300800 */
[----:B--2---:R-:W-:-:S03]  /*13750*/  IMAD.MOV.U32 R159, RZ, RZ, R150 ;  /* 0x000000ffff9f7224 */ /* 0x004fc600078e0096 */
[----:B----4-:R-:W2:Y:S04]  /*13760*/  LDL.LU R150, [R1+0x1fc] ;  /* 0x0001fc0001967983 */ /* 0x010ea80000300800 */
[----:B------:R-:W4:Y:S04]  /*13770*/  LDL.LU R0, [R1+0x240] ;  /* 0x0002400001007983 */ /* 0x000f280000300800 */
[----:B------:R1:W-:Y:S04]  /*13780*/  LDGSTS.E [R148+0x60700], desc[UR60][R158.64], P1 ;  /* 0x607000009e947fae */ /* 0x0003e8000892187c */
[----:B------:R-:W3:Y:S01]  /*13790*/  LDL.LU R159, [R1+0x19c] ;  /* 0x00019c00019f7983 */ /* 0x000ee20000300800 */
[----:B------:R-:W-:-:S02]  /*137a0*/  IADD3 R156, P0, R156, R154, RZ ;  /* 0x0000009a9c9c7210 */ /* 0x000fc40007f1e0ff */
[----:B------:R-:W-:-:S03]  /*137b0*/  IADD3 R222, P2, R222, R154, RZ ;  /* 0x0000009adede7210 */ /* 0x000fc60007f5e0ff */
[----:B-1----:R-:W-:Y:S02]  /*137c0*/  IMAD.MOV.U32 R158, RZ, RZ, R156 ;  /* 0x000000ffff9e7224 */ /* 0x002fe400078e009c */
[--C-:B------:R-:W-:Y:S01]  /*137d0*/  IMAD.X R2, R2, 0x1, R153.reuse, P2 ;  /* 0x0000000102027824 */ /* 0x100fe200010e0699 */
[----:B------:R1:W-:Y:S01]  /*137e0*/  STL [R1+0x1a0], R156 ;  /* 0x0001a09c01007387 */ /* 0x0003e20000100800 */
[----:B---3--:R-:W-:-:S05]  /*137f0*/  IMAD.X R159, R159, 0x1, R153, P0 ;  /* 0x000000019f9f7824 */ /* 0x008fca00000e0699 */
[----:B------:R3:W-:Y:S04]  /*13800*/  STL [R1+0x19c], R159 ;  /* 0x00019c9f01007387 */ /* 0x0007e80000100800 */
[----:B------:R2:W-:Y:S04]  /*13810*/  LDGSTS.E [R148+0x60b00], desc[UR60][R158.64], P1 ;  /* 0x60b000009e947fae */ /* 0x0005e8000892187c */
[----:B------:R-:W-:Y:S04]  /*13820*/  STL [R1+0x1c0], R222 ;  /* 0x0001c0de01007387 */ /* 0x000fe80000100800 */
[----:B-1----:R-:W4:Y:S01]  /*13830*/  LDL.LU R156, [R1+0x23c] ;  /* 0x00023c00019c7983 */ /* 0x002f220000300800 */
[----:B--2---:R-:W-:-:S02]  /*13840*/  IMAD.MOV.U32 R158, RZ, RZ, R222 ;  /* 0x000000ffff9e7224 */ /* 0x004fc400078e00de */
[----:B---3--:R-:W-:Y:S01]  /*13850*/  IMAD.MOV.U32 R159, RZ, RZ, R2 ;  /* 0x000000ffff9f7224 */ /* 0x008fe200078e0002 */
[----:B------:R1:W-:Y:S04]  /*13860*/  STL [R1+0x1bc], R2 ;  /* 0x0001bc0201007387 */ /* 0x0003e80000100800 */
[----:B------:R2:W-:Y:S04]  /*13870*/  LDGSTS.E [R148+0x60f00], desc[UR60][R158.64], P1 ;  /* 0x60f000009e947fae */ /* 0x0005e8000892187c */
[----:B-1----:R-:W5:Y:S04]  /*13880*/  LDL.LU R2, [R1+0x534] ;  /* 0x0005340001027983 */ /* 0x002f680000300800 */
[----:B------:R-:W3:Y:S04]  /*13890*/  LDL R222, [R1+0x24c] ;  /* 0x00024c0001de7983 */ /* 0x000ee80000100800 */
[----:B------:R-:W4:Y:S04]  /*138a0*/  LDL.LU R158, [R1+0x1dc] ;  /* 0x0001dc00019e7983 */ /* 0x000f280000300800 */
[----:B------:R-:W2:Y:S01]  /*138b0*/  LDL.LU R159, [R1+0x1e0] ;  /* 0x0001e000019f7983 */ /* 0x000ea20000300800 */
[----:B------:R-:W-:-:S05]  /*138c0*/  IADD3 R157, P2, R157, R154, RZ ;  /* 0x0000009a9d9d7210 */ /* 0x000fca0007f5e0ff */
[----:B------:R-:W-:Y:S01]  /*138d0*/  IMAD.X R150, R150, 0x1, R153, P2 ;  /* 0x0000000196967824 */ /* 0x000fe200010e0699 */
[----:B--2---:R-:W-:-:S05]  /*138e0*/  IADD3 R159, P0, R159, R154, RZ ;  /* 0x0000009a9f9f7210 */ /* 0x004fca0007f1e0ff */
[----:B----4-:R-:W-:Y:S01]  /*138f0*/  IMAD.X R158, R158, 0x1, R153, P0 ;  /* 0x000000019e9e7824 */ /* 0x010fe200000e0699 */
[----:B------:R1:W-:Y:S04]  /*13900*/  STL [R1+0x1e0], R159 ;  /* 0x0001e09f01007387 */ /* 0x0003e80000100800 */
[----:B------:R2:W-:Y:S01]  /*13910*/  STL [R1+0x1dc], R158 ;  /* 0x0001dc9e01007387 */ /* 0x0005e20000100800 */
[----:B-1----:R-:W-:-:S04]  /*13920*/  LOP3.LUT R159, R159, R158, RZ, 0x3c, !PT ;  /* 0x0000009e9f9f7212 */ /* 0x002fc800078e3cff */
[----:B--2---:R-:W-:-:S04]  /*13930*/  LOP3.LUT R158, R159, R158, RZ, 0x3c, !PT ;  /* 0x0000009e9f9e7212 */ /* 0x004fc800078e3cff */
[----:B------:R-:W-:Y:S01]  /*13940*/  LOP3.LUT R159, R159, R158, RZ, 0x3c, !PT ;  /* 0x0000009e9f9f7212 */ /* 0x000fe200078e3cff */
[----:B------:R-:W-:Y:S04]  /*13950*/  STL [R1+0x200], R157 ;  /* 0x0002009d01007387 */ /* 0x000fe80000100800 */
[----:B------:R1:W-:Y:S04]  /*13960*/  LDGSTS.E [R148+0x61300], desc[UR60][R158.64], P1 ;  /* 0x613000009e947fae */ /* 0x0003e8000892187c */
[----:B------:R2:W-:Y:S01]  /*13970*/  STL [R1+0x1fc], R150 ;  /* 0x0001fc9601007387 */ /* 0x0005e20000100800 */
[----:B-1----:R-:W-:-:S02]  /*13980*/  IMAD.MOV.U32 R158, RZ, RZ, R157 ;  /* 0x000000ffff9e7224 */ /* 0x002fc400078e009d */
[----:B------:R-:W-:Y:S02]  /*13990*/  IMAD.MOV.U32 R159, RZ, RZ, R150 ;  /* 0x000000ffff9f7224 */ /* 0x000fe400078e0096 */
[----:B--2---:R-:W2:Y:S04]  /*139a0*/  LDL.LU R150, [R1+0x530] ;  /* 0x0005300001967983 */ /* 0x004ea80000300800 */
[----:B------:R-:W5:Y:S04]  /*139b0*/  LDL.LU R157, [R1+0x52c] ;  /* 0x00052c00019d7983 */ /* 0x000f680000300800 */
[----:B------:R1:W-:Y:S04]  /*139c0*/  LDGSTS.E [R148+0x61700], desc[UR60][R158.64], P1 ;  /* 0x617000009e947fae */ /* 0x0003e8000892187c */
[----:B------:R-:W4:Y:S04]  /*139d0*/  LDL.LU R158, [R1+0x21c] ;  /* 0x00021c00019e7983 */ /* 0x000f280000300800 */
[----:B------:R-:W1:Y:S01]  /*139e0*/  LDL.LU R159, [R1+0x220] ;  /* 0x00022000019f7983 */ /* 0x000e620000300800 */
[----:B------:R-:W-:-:S05]  /*139f0*/  IADD3 R0, P2, R0, R154, RZ ;  /* 0x0000009a00007210 */ /* 0x000fca0007f5e0ff */
[----:B------:R-:W-:Y:S01]  /*13a00*/  IMAD.X R156, R156, 0x1, R153, P2 ;  /* 0x000000019c9c7824 */ /* 0x000fe200010e0699 */
[----:B-1----:R-:W-:-:S05]  /*13a10*/  IADD3 R159, P0, R159, R154, RZ ;  /* 0x0000009a9f9f7210 */ /* 0x002fca0007f1e0ff */
[----:B----4-:R-:W-:Y:S01]  /*13a20*/  IMAD.X R158, R158, 0x1, R153, P0 ;  /* 0x000000019e9e7824 */ /* 0x010fe200000e0699 */
[----:B------:R1:W-:Y:S04]  /*13a30*/  STL [R1+0x220], R159 ;  /* 0x0002209f01007387 */ /* 0x0003e80000100800 */
[----:B------:R4:W-:Y:S01]  /*13a40*/  STL [R1+0x21c], R158 ;  /* 0x00021c9e01007387 */ /* 0x0009e20000100800 */
[----:B-1----:R-:W-:-:S04]  /*13a50*/  LOP3.LUT R159, R159, R158, RZ, 0x3c, !PT ;  /* 0x0000009e9f9f7212 */ /* 0x002fc800078e3cff */
[----:B----4-:R-:W-:-:S04]  /*13a60*/  LOP3.LUT R158, R159, R158, RZ, 0x3c, !PT ;  /* 0x0000009e9f9e7212 */ /* 0x010fc800078e3cff */
[----:B------:R-:W-:Y:S01]  /*13a70*/  LOP3.LUT R159, R159, R158, RZ, 0x3c, !PT ;  /* 0x0000009e9f9f7212 */ /* 0x000fe200078e3cff */
[----:B------:R-:W-:Y:S04]  /*13a80*/  STL [R1+0x240], R0 ;  /* 0x0002400001007387 */ /* 0x000fe80000100800 */
[----:B------:R1:W-:Y:S04]  /*13a90*/  LDGSTS.E [R148+0x61b00], desc[UR60][R158.64], P1 ;  /* 0x61b000009e947fae */ /* 0x0003e8000892187c */
[----:B------:R4:W-:Y:S01]  /*13aa0*/  STL [R1+0x23c], R156 ;  /* 0x00023c9c01007387 */ /* 0x0009e20000100800 */
[----:B-1----:R-:W-:-:S02]  /*13ab0*/  IMAD.MOV.U32 R159, RZ, RZ, R156 ;  /* 0x000000ffff9f7224 */ /* 0x002fc400078e009c */
[----:B------:R-:W-:Y:S01]  /*13ac0*/  IMAD.MOV.U32 R158, RZ, RZ, R0 ;  /* 0x000000ffff9e7224 */ /* 0x000fe200078e0000 */
[----:B----4-:R-:W5:Y:S04]  /*13ad0*/  LDL.LU R156, [R1+0x528] ;  /* 0x00052800019c7983 */ /* 0x010f680000300800 */
[----:B------:R-:W5:Y:S01]  /*13ae0*/  LDL.LU R0, [R1+0x524] ;  /* 0x0005240001007983 */ /* 0x000f620000300800 */
[----:B--2---:R-:W-:-:S03]  /*13af0*/  VIADD R150, R150, 0x1 ;  /* 0x0000000196967836 */ /* 0x004fc60000000000 */
[----:B------:R1:W-:Y:S02]  /*13b00*/  LDGSTS.E [R148+0x61f00], desc[UR60][R158.64], P1 ;  /* 0x61f000009e947fae */ /* 0x0003e4000892187c */
[----:B---3--:R-:W-:Y:S02]  /*13b10*/  ISETP.NE.U32.AND P0, PT, R150, R222, PT ;  /* 0x000000de9600720c */ /* 0x008fe40003f05070 */
[----:B------:R-:W0:Y:S01]  /*13b20*/  LDGDEPBAR ;  /* 0x00000000000079af */ /* 0x000e220000000000 */
[----:B-1----:R-:W-:-:S10]  /*13b30*/  IMAD.U32 R148, RZ, RZ, UR4 ;  /* 0x00000004ff947e24 */ /* 0x002fd4000f8e00ff */
[----:B------:R-:W-:Y:S05]  /*13b40*/  @P0 BRA `(.L_x_1) ;  /* 0xffffff8c00a40947 */ /* 0x000fea000383ffff */
.L_x_0:
[----:B------:R-:W2:Y:S01]  /*13b50*/  LDL.LU R222, [R1+0x250] ;  /* 0x0002500001de7983 */ /* 0x000ea20000300800 */
[----:B------:R-:W1:Y:S01]  /*13b60*/  S2R R159, SR_TID.X ;  /* 0x00000000009f7919 */ /* 0x000e620000002100 */
[----:B------:R-:W-:Y:S02]  /*13b70*/  WARPGROUP.DEPBAR.LE gsb0, 0x0 ;  /* 0x00008000000079c5 */ /* 0x000fe40000010000 */
[----:B------:R-:W-:-:S04]  /*13b80*/  DEPBAR.LE SB0, 0x0 ;  /* 0x000080000000791a */ /* 0x000fc80000000000 */
[----:B------:R-:W3:Y:S01]  /*13b90*/  LDL.LU R158, [R1+0x4f8] ;  /* 0x0004f800019e7983 */ /* 0x000ee20000300800 */
[C---:B-----5:R-:W-:Y:S01]  /*13ba0*/  VIADD R4, R0.reuse, 0x1 ;  /* 0x0000000100047836 */ /* 0x060fe20000000000 */
[----:B------:R-:W-:Y:S01]  /*13bb0*/  MOV R9, R59 ;  /* 0x0000003b00097202 */ /* 0x000fe20000000f00 */
[----:B------:R-:W-:Y:S01]  /*13bc0*/  IMAD.MOV.U32 R7, RZ, RZ, R26 ;  /* 0x000000ffff077224 */ /* 0x000fe200078e001a */
[----:B------:R-:W-:Y:S01]  /*13bd0*/  ULDC UR5, c[0x0][0x248] ;  /* 0x0000920000057ab9 */ /* 0x000fe20000000800 */
[----:B------:R-:W-:Y:S01]  /*13be0*/  VIADD R2, R0, 0x2 ;  /* 0x0000000200027836 */ /* 0x000fe20000000000 */
[----:B------:R-:W-:Y:S01]  /*13bf0*/  ULDC.64 UR6, c[0x0][0x220] ;  /* 0x0000880000067ab9 */ /* 0x000fe20000000a00 */
        /* <DEDUP_REMOVED lines=9> */
[C---:B-1----:R-:W-:Y:S02]  /*13c90*/  IMAD.SHL.U32 R5, R159.reuse, 0x80, RZ ;  /* 0x000000809f057824 */ /* 0x042fe400078e00ff */
[----:B------:R-:W-:Y:S02]  /*13ca0*/  IMAD.SHL.U32 R3, R159, 0x10, RZ ;  /* 0x000000109f037824 */ /* 0x000fe400078e00ff */
[----:B------:R-:W-:Y:S01]  /*13cb0*/  IMAD.MOV.U32 R18, RZ, RZ, R29 ;  /* 0x000000ffff127224 */ /* 0x000fe200078e001d */
[----:B------:R-:W-:Y:S01]  /*13cc0*/  LOP3.LUT R6, R5, 0x800, RZ, 0xc0, !PT ;  /* 0x0000080005067812 */ /* 0x000fe200078ec0ff */
[----:B------:R-:W-:Y:S01]  /*13cd0*/  IMAD.SHL.U32 R5, R159, 0x8, RZ ;  /* 0x000000089f057824 */ /* 0x000fe200078e00ff */
[----:B------:R-:W-:Y:S01]  /*13ce0*/  LOP3.LUT R3, R3, 0xf0, RZ, 0xc0, !PT ;  /* 0x000000f003037812 */ /* 0x000fe200078ec0ff */
[----:B------:R-:W-:Y:S02]  /*13cf0*/  IMAD.MOV.U32 R19, RZ, RZ, R31 ;  /* 0x000000ffff137224 */ /* 0x000fe400078e001f */
[----:B------:R-:W-:Y:S01]  /*13d00*/  IMAD.MOV.U32 R20, RZ, RZ, R73 ;  /* 0x000000ffff147224 */ /* 0x000fe200078e0049 */
[----:B------:R-:W-:Y:S01]  /*13d10*/  LOP3.LUT R5, R5, 0x700, RZ, 0xc0, !PT ;  /* 0x0000070005057812 */ /* 0x000fe200078ec0ff */
        /* <DEDUP_REMOVED lines=14> */
[----:B------:R-:W-:Y:S01]  /*13e00*/  IMAD.MOV.U32 R51, RZ, RZ, R54 ;  /* 0x000000ffff337224 */ /* 0x000fe200078e0036 */
[----:B------:R-:W-:Y:S01]  /*13e10*/  BAR.SYNC.DEFER_BLOCKING 0x0 ;  /* 0x0000000000007b1d */ /* 0x000fe20000010000 */
[----:B--2---:R-:W-:Y:S02]  /*13e20*/  R2UR UR4, R222 ;  /* 0x00000000de0472ca */ /* 0x004fe400000e0000 */
[----:B---3--:R-:W-:-:S11]  /*13e30*/  ISETP.GE.AND P0, PT, R158, R156, PT ;  /* 0x0000009c9e00720c */ /* 0x008fd60003f06270 */
[----:B------:R-:W-:Y:S02]  /*13e40*/  IADD3 R6, R6, UR4, R3 ;  /* 0x0000000406067c10 */ /* 0x000fe4000fffe003 */
[-C--:B------:R-:W-:Y:S01]  /*13e50*/  ISETP.LT.AND P4, PT, R4, R157.reuse, !P0 ;  /* 0x0000009d0400720c */ /* 0x080fe20004781270 */
[----:B------:R-:W-:Y:S01]  /*13e60*/  VIADD R4, R0, 0x3 ;  /* 0x0000000300047836 */ /* 0x000fe20000000000 */
[-C--:B------:R-:W-:Y:S01]  /*13e70*/  ISETP.LT.AND P2, PT, R2, R157.reuse, !P0 ;  /* 0x0000009d0200720c */ /* 0x080fe20004741270 */
[----:B------:R-:W-:Y:S01]  /*13e80*/  IMAD.IADD R100, R5, 0x1, R6 ;  /* 0x0000000105647824 */ /* 0x000fe200078e0206 */
[----:B------:R-:W-:Y:S01]  /*13e90*/  LOP3.LUT R3, R159, 0xff, RZ, 0xc0, !PT ;  /* 0x000000ff9f037812 */ /* 0x000fe200078ec0ff */
[----:B------:R-:W-:Y:S01]  /*13ea0*/  IMAD.MOV.U32 R5, RZ, RZ, R58 ;  /* 0x000000ffff057224 */ /* 0x000fe200078e003a */
[----:B------:R-:W-:Y:S01]  /*13eb0*/  ISETP.LT.AND P3, PT, R4, R157, !P0 ;  /* 0x0000009d0400720c */ /* 0x000fe20004761270 */
[----:B------:R-:W-:Y:S02]  /*13ec0*/  IMAD.MOV.U32 R4, RZ, RZ, R56 ;  /* 0x000000ffff047224 */ /* 0x000fe400078e0038 */
[----:B------:R-:W-:-:S02]  /*13ed0*/  IMAD.MOV.U32 R6, RZ, RZ, R24 ;  /* 0x000000ffff067224 */ /* 0x000fc400078e0018 */
[----:B------:R-:W-:Y:S02]  /*13ee0*/  VIADD R2, R0, 0x4 ;  /* 0x0000000400027836 */ /* 0x000fe40000000000 */
[----:B------:R-:W-:Y:S01]  /*13ef0*/  IMAD.MOV.U32 R24, RZ, RZ, R77 ;  /* 0x000000ffff187224 */ /* 0x000fe200078e004d */
[----:B------:R1:W-:Y:S01]  /*13f00*/  STSM.16.M88.4 [R100], R4 ;  /* 0x0000000464007844 */ /* 0x0003e20000000200 */
[----:B------:R-:W-:Y:S01]  /*13f10*/  BAR.SYNC.DEFER_BLOCKING 0x0 ;  /* 0x0000000000007b1d */ /* 0x000fe20000010000 */
[----:B------:R-:W-:Y:S02]  /*13f20*/  ISETP.LT.AND P5, PT, R2, R157, !P0 ;  /* 0x0000009d0200720c */ /* 0x000fe400047a1270 */
[----:B------:R-:W-:-:S03]  /*13f30*/  LEA R2, R3, UR4, 0x4 ;  /* 0x0000000403027c11 */ /* 0x000fc6000f8e20ff */
[----:B------:R-:W-:Y:S02]  /*13f40*/  ULDC UR4, c[0x0][0x244] ;  /* 0x0000910000047ab9 */ /* 0x000fe40000000800 */
[----:B------:R-:W-:Y:S02]  /*13f50*/  IMAD R3, R158, UR4, RZ ;  /* 0x000000049e037c24 */ /* 0x000fe4000f8e02ff */
[----:B-1----:R-:W-:Y:S02]  /*13f60*/  IMAD.MOV.U32 R4, RZ, RZ, R64 ;  /* 0x000000ffff047224 */ /* 0x002fe400078e0040 */
[----:B------:R-:W-:Y:S02]  /*13f70*/  IMAD.MOV.U32 R5, RZ, RZ, R66 ;  /* 0x000000ffff057224 */ /* 0x000fe400078e0042 */
[----:B------:R-:W-:Y:S02]  /*13f80*/  IMAD.MOV.U32 R6, RZ, RZ, R32 ;  /* 0x000000ffff067224 */ /* 0x000fe400078e0020 */
[----:B------:R-:W-:Y:S01]  /*13f90*/  IMAD.MOV.U32 R7, RZ, RZ, R34 ;  /* 0x000000ffff077224 */ /* 0x000fe200078e0022 */
[----:B------:R-:W1:Y:S01]  /*13fa0*/  LDS.128 R96, [R2] ;  /* 0x0000000002607984 */ /* 0x000e620000000c00 */
[----:B------:R-:W-:Y:S06]  /*13fb0*/  BAR.SYNC.DEFER_BLOCKING 0x0 ;  /* 0x0000000000007b1d */ /* 0x000fec0000010000 */
[----:B------:R2:W-:Y:S02]  /*13fc0*/  STSM.16.M88.4 [R100], R8 ;  /* 0x0000000864007844 */ /* 0x0005e40000000200 */
[----:B------:R-:W-:Y:S01]  /*13fd0*/  BAR.SYNC.DEFER_BLOCKING 0x0 ;  /* 0x0000000000007b1d */ /* 0x000fe20000010000 */
[----:B--2---:R-:W-:-:S02]  /*13fe0*/  IMAD.MOV.U32 R8, RZ, RZ, R65 ;  /* 0x000000ffff087224 */ /* 0x004fc400078e0041 */
[----:B------:R-:W-:Y:S02]  /*13ff0*/  IMAD.MOV.U32 R9, RZ, RZ, R67 ;  /* 0x000000ffff097224 */ /* 0x000fe400078e0043 */
[----:B------:R-:W-:Y:S02]  /*14000*/  IMAD.MOV.U32 R10, RZ, RZ, R33 ;  /* 0x000000ffff0a7224 */ /* 0x000fe400078e0021 */
[----:B------:R-:W-:Y:S01]  /*14010*/  IMAD.MOV.U32 R11, RZ, RZ, R35 ;  /* 0x000000ffff0b7224 */ /* 0x000fe200078e0023 */
[----:B------:R-:W2:Y:S01]  /*14020*/  LDS.128 R92, [R2] ;  /* 0x00000000025c7984 */ /* 0x000ea20000000c00 */
[----:B------:R-:W-:Y:S06]  /*14030*/  BAR.SYNC.DEFER_BLOCKING 0x0 ;  /* 0x0000000000007b1d */ /* 0x000fec0000010000 */
[----:B------:R3:W-:Y:S02]  /*14040*/  STSM.16.M88.4 [R100], R12 ;  /* 0x0000000c64007844 */ /* 0x0007e40000000200 */
[----:B------:R-:W-:Y:S01]  /*14050*/  BAR.SYNC.DEFER_BLOCKING 0x0 ;  /* 0x0000000000007b1d */ /* 0x000fe20000010000 */
[----:B---3--:R-:W-:-:S02]  /*14060*/  IMAD.MOV.U32 R12, RZ, RZ, R68 ;  /* 0x000000ffff0c7224 */ /* 0x008fc400078e0044 */
[----:B------:R-:W-:Y:S02]  /*14070*/  IMAD.MOV.U32 R13, RZ, RZ, R70 ;  /* 0x000000ffff0d7224 */ /* 0x000fe400078e0046 */
[----:B------:R-:W-:Y:S02]  /*14080*/  IMAD.MOV.U32 R14, RZ, RZ, R36 ;  /* 0x000000ffff0e7224 */ /* 0x000fe400078e0024 */
[----:B------:R-:W-:Y:S02]  /*14090*/  IMAD.MOV.U32 R15, RZ, RZ, R38 ;  /* 0x000000ffff0f7224 */ /* 0x000fe400078e0026 */
[----:B------:R-:W-:Y:S02]  /*140a0*/  IMAD.MOV.U32 R68, RZ, RZ, R85 ;  /* 0x000000ffff447224 */ /* 0x000fe400078e0055 */
[----:B------:R-:W-:Y:S01]  /*140b0*/  IMAD.MOV.U32 R70, RZ, RZ, R53 ;  /* 0x000000ffff467224 */ /* 0x000fe200078e0035 */
[----:B------:R-:W3:Y:S01]  /*140c0*/  LDS.128 R88, [R2] ;  /* 0x0000000002587984 */ /* 0x000ee20000000c00 */
[----:B------:R-:W-:Y:S06]  /*140d0*/  BAR.SYNC.DEFER_BLOCKING 0x0 ;  /* 0x0000000000007b1d */ /* 0x000fec0000010000 */
[----:B------:R4:W-:Y:S02]  /*140e0*/  STSM.16.M88.4 [R100], R16 ;  /* 0x0000001064007844 */ /* 0x0009e40000000200 */
[----:B------:R-:W-:Y:S01]  /*140f0*/  BAR.SYNC.DEFER_BLOCKING 0x0 ;  /* 0x0000000000007b1d */ /* 0x000fe20000010000 */
[----:B----4-:R-:W-:-:S02]  /*14100*/  IMAD.MOV.U32 R16, RZ, RZ, R69 ;  /* 0x000000ffff107224 */ /* 0x010fc400078e0045 */
[----:B------:R-:W-:Y:S02]  /*14110*/  IMAD.MOV.U32 R17, RZ, RZ, R71 ;  /* 0x000000ffff117224 */ /* 0x000fe400078e0047 */
[----:B------:R-:W-:Y:S02]  /*14120*/  IMAD.MOV.U32 R18, RZ, RZ, R37 ;  /* 0x000000ffff127224 */ /* 0x000fe400078e0025 */
[----:B------:R-:W-:Y:S02]  /*14130*/  IMAD.MOV.U32 R19, RZ, RZ, R39 ;  /* 0x000000ffff137224 */ /* 0x000fe400078e0027 */
[----:B------:R-:W-:Y:S02]  /*14140*/  IMAD.MOV.U32 R69, RZ, RZ, R87 ;  /* 0x000000ffff457224 */ /* 0x000fe400078e0057 */
[----:B------:R-:W-:Y:S01]  /*14150*/  IMAD.MOV.U32 R71, RZ, RZ, R55 ;  /* 0x000000ffff477224 */ /* 0x000fe200078e0037 */
[----:B------:R-:W4:Y:S01]  /*14160*/  LDS.128 R64, [R2] ;  /* 0x0000000002407984 */ /* 0x000f220000000c00 */
[----:B------:R-:W-:Y:S06]  /*14170*/  BAR.SYNC.DEFER_BLOCKING 0x0 ;  /* 0x0000000000007b1d */ /* 0x000fec0000010000 */
[----:B------:R-:W-:Y:S02]  /*14180*/  STSM.16.M88.4 [R100], R4 ;  /* 0x0000000464007844 */ /* 0x000fe40000000200 */
[----:B------:R-:W-:Y:S06]  /*14190*/  BAR.SYNC.DEFER_BLOCKING 0x0 ;  /* 0x0000000000007b1d */ /* 0x000fec0000010000 */
[----:B------:R-:W4:Y:S02]  /*141a0*/  LDS.128 R60, [R2] ;  /* 0x00000000023c7984 */ /* 0x000f240000000c00 */
[----:B------:R-:W-:Y:S06]  /*141b0*/  BAR.SYNC.DEFER_BLOCKING 0x0 ;  /* 0x0000000000007b1d */ /* 0x000fec0000010000 */
[----:B------:R1:W-:Y:S02]  /*141c0*/  STSM.16.M88.4 [R100], R8 ;  /* 0x0000000864007844 */ /* 0x0003e40000000200 */
[----:B------:R-:W-:Y:S01]  /*141d0*/  BAR.SYNC.DEFER_BLOCKING 0x0 ;  /* 0x0000000000007b1d */ /* 0x000fe20000010000 */
[----:B-1----:R-:W-:-:S02]  /*141e0*/  IMAD.MOV.U32 R8, RZ, RZ, R72 ;  /* 0x000000ffff087224 */ /* 0x002fc400078e0048 */
[----:B------:R-:W-:Y:S02]  /*141f0*/  IMAD.MOV.U32 R9, RZ, RZ, R74 ;  /* 0x000000ffff097224 */ /* 0x000fe400078e004a */
[----:B------:R-:W-:Y:S01]  /*14200*/  IMAD.MOV.U32 R10, RZ, RZ, R40 ;  /* 0x000000ffff0a7224 */ /* 0x000fe200078e0028 */
[----:B------:R-:W-:Y:S01]  /*14210*/  LEA R40, P1, R3, UR6, 0x2 ;  /* 0x0000000603287c11 */ /* 0x000fe2000f8210ff */
[----:B------:R-:W-:-:S03]  /*14220*/  IMAD.MOV.U32 R11, RZ, RZ, R42 ;  /* 0x000000ffff0b7224 */ /* 0x000fc600078e002a */
[----:B------:R-:W-:Y:S02]  /*14230*/  LEA.HI.X.SX32 R3, R3, UR7, 0x2, P1 ;  /* 0x0000000703037c11 */ /* 0x000fe400088f16ff */
[----:B------:R-:W-:Y:S01]  /*14240*/  ISETP.LT.AND P1, PT, R0, R157, !P0 ;  /* 0x0000009d0000720c */ /* 0x000fe20004721270 */
[----:B------:R-:W1:Y:S01]  /*14250*/  LDS.128 R56, [R2] ;  /* 0x0000000002387984 */ /* 0x000e620000000c00 */
[----:B------:R-:W-:Y:S06]  /*14260*/  BAR.SYNC.DEFER_BLOCKING 0x0 ;  /* 0x0000000000007b1d */ /* 0x000fec0000010000 */
[----:B------:R-:W-:Y:S02]  /*14270*/  STSM.16.M88.4 [R100], R12 ;  /* 0x0000000c64007844 */ /* 0x000fe40000000200 */
[----:B------:R-:W-:Y:S06]  /*14280*/  BAR.SYNC.DEFER_BLOCKING 0x0 ;  /* 0x0000000000007b1d */ /* 0x000fec0000010000 */
[----:B------:R-:W1:Y:S02]  /*14290*/  LDS.128 R32, [R2] ;  /* 0x0000000002207984 */ /* 0x000e640000000c00 */
[----:B------:R-:W-:Y:S06]  /*142a0*/  BAR.SYNC.DEFER_BLOCKING 0x0 ;  /* 0x0000000000007b1d */ /* 0x000fec0000010000 */
[----:B------:R2:W-:Y:S02]  /*142b0*/  STSM.16.M88.4 [R100], R16 ;  /* 0x0000001064007844 */ /* 0x0005e40000000200 */
[----:B------:R-:W-:Y:S01]  /*142c0*/  BAR.SYNC.DEFER_BLOCKING 0x0 ;  /* 0x0000000000007b1d */ /* 0x000fe20000010000 */
[----:B--2---:R-:W-:Y:S01]  /*142d0*/  IMAD.MOV.U32 R16, RZ, RZ, R76 ;  /* 0x000000ffff107224 */ /* 0x004fe200078e004c */
[----:B------:R-:W-:Y:S01]  /*142e0*/  MOV R18, R44 ;  /* 0x0000002c00127202 */ /* 0x000fe20000000f00 */
[----:B------:R-:W-:-:S02]  /*142f0*/  IMAD.MOV.U32 R17, RZ, RZ, R78 ;  /* 0x000000ffff117224 */ /* 0x000fc400078e004e */
[----:B------:R-:W-:Y:S02]  /*14300*/  IMAD.MOV.U32 R19, RZ, RZ, R46 ;  /* 0x000000ffff137224 */ /* 0x000fe400078e002e */
[----:B------:R-:W-:Y:S02]  /*14310*/  IMAD.MOV.U32 R44, RZ, RZ, R81 ;  /* 0x000000ffff2c7224 */ /* 0x000fe400078e0051 */
[----:B------:R-:W-:Y:S02]  /*14320*/  IMAD.MOV.U32 R46, RZ, RZ, R49 ;  /* 0x000000ffff2e7224 */ /* 0x000fe400078e0031 */
[----:B------:R-:W-:Y:S01]  /*14330*/  IMAD.MOV.U32 R49, RZ, RZ, R86 ;  /* 0x000000ffff317224 */ /* 0x000fe200078e0056 */
[----:B------:R-:W2:Y:S01]  /*14340*/  LDS.128 R36, [R2] ;  /* 0x0000000002247984 */ /* 0x000ea20000000c00 */
[----:B------:R-:W-:Y:S06]  /*14350*/  BAR.SYNC.DEFER_BLOCKING 0x0 ;  /* 0x0000000000007b1d */ /* 0x000fec0000010000 */
[----:B------:R-:W-:Y:S02]  /*14360*/  STSM.16.M88.4 [R100], R8 ;  /* 0x0000000864007844 */ /* 0x000fe40000000200 */
[----:B------:R-:W-:Y:S06]  /*14370*/  BAR.SYNC.DEFER_BLOCKING 0x0 ;  /* 0x0000000000007b1d */ /* 0x000fec0000010000 */
[----:B------:R-:W2:Y:S02]  /*14380*/  LDS.128 R4, [R2] ;  /* 0x0000000002047984 */ /* 0x000ea40000000c00 */
        /* <DEDUP_REMOVED lines=13> */
[----:B------:R3:W-:Y:S02]  /*14460*/  STSM.16.M88.4 [R100], R28 ;  /* 0x0000001c64007844 */ /* 0x0007e40000000200 */
[----:B------:R-:W-:Y:S01]  /*14470*/  BAR.SYNC.DEFER_BLOCKING 0x0 ;  /* 0x0000000000007b1d */ /* 0x000fe20000010000 */
[----:B---3--:R-:W-:-:S04]  /*14480*/  IMAD R28, R0, UR5, RZ ;  /* 0x00000005001c7c24 */ /* 0x008fc8000f8e02ff */
[C---:B------:R-:W-:Y:S01]  /*14490*/  VIADD R41, R28.reuse, UR5 ;  /* 0x000000051c297c36 */ /* 0x040fe20008000000 */
[----:B------:R-:W-:-:S04]  /*144a0*/  LEA R42, P6, R28, R40, 0x2 ;  /* 0x000000281c2a7211 */ /* 0x000fc800078c10ff */
[----:B------:R-:W-:Y:S01]  /*144b0*/  LEA.HI.X.SX32 R43, R28, R3, 0x2, P6 ;  /* 0x000000031c2b7211 */ /* 0x000fe200030f16ff */
[----:B------:R-:W3:Y:S01]  /*144c0*/  LDS.128 R16, [R2] ;  /* 0x0000000002107984 */ /* 0x000ee20000000c00 */
[----:B------:R-:W-:Y:S06]  /*144d0*/  BAR.SYNC.DEFER_BLOCKING 0x0 ;  /* 0x0000000000007b1d */ /* 0x000fec0000010000 */
[----:B------:R4:W-:Y:S02]  /*144e0*/  STSM.16.M88.4 [R100], R44 ;  /* 0x0000002c64007844 */ /* 0x0009e40000000200 */
[----:B------:R-:W-:Y:S01]  /*144f0*/  BAR.SYNC.DEFER_BLOCKING 0x0 ;  /* 0x0000000000007b1d */ /* 0x000fe20000010000 */
[----:B----4-:R-:W-:Y:S01]  /*14500*/  VIADD R46, R0, 0x5 ;  /* 0x00000005002e7836 */ /* 0x010fe20000000000 */
[C---:B------:R-:W-:Y:S01]  /*14510*/  LEA R44, P6, R41.reuse, R40, 0x2 ;  /* 0x00000028292c7211 */ /* 0x040fe200078c10ff */
[----:B------:R-:W-:-:S03]  /*14520*/  VIADD R47, R41, UR5 ;  /* 0x00000005292f7c36 */ /* 0x000fc60008000000 */
[----:B------:R-:W-:Y:S01]  /*14530*/  LEA.HI.X.SX32 R45, R41, R3, 0x2, P6 ;  /* 0x00000003292d7211 */ /* 0x000fe200030f16ff */
[----:B------:R-:W-:Y:S01]  /*14540*/  VIADD R41, R47, UR5 ;  /* 0x000000052f297c36 */ /* 0x000fe20008000000 */
[----:B------:R-:W4:Y:S01]  /*14550*/  LDS.128 R24, [R2] ;  /* 0x0000000002187984 */ /* 0x000f220000000c00 */
[----:B------:R-:W-:Y:S06]  /*14560*/  BAR.SYNC.DEFER_BLOCKING 0x0 ;  /* 0x0000000000007b1d */ /* 0x000fec0000010000 */
[----:B------:R1:W-:Y:S02]  /*14570*/  STSM.16.M88.4 [R100], R48 ;  /* 0x0000003064007844 */ /* 0x0003e40000000200 */
[----:B------:R-:W-:Y:S01]  /*14580*/  BAR.SYNC.DEFER_BLOCKING 0x0 ;  /* 0x0000000000007b1d */ /* 0x000fe20000010000 */
[----:B-1----:R-:W-:-:S02]  /*14590*/  VIADD R48, R0, 0x6 ;  /* 0x0000000600307836 */ /* 0x002fc40000000000 */
[----:B------:R-:W-:-:S03]  /*145a0*/  VIADD R50, R0, 0x8 ;  /* 0x0000000800327836 */ /* 0x000fc60000000000 */
[----:B------:R-:W1:Y:S02]  /*145b0*/  LDS.128 R28, [R2] ;  /* 0x00000000021c7984 */ /* 0x000e640000000c00 */
[----:B------:R-:W-:Y:S06]  /*145c0*/  BAR.SYNC.DEFER_BLOCKING 0x0 ;  /* 0x0000000000007b1d */ /* 0x000fec0000010000 */
[----:B------:R-:W-:Y:S02]  /*145d0*/  STSM.16.M88.4 [R100], R68 ;  /* 0x0000004464007844 */ /* 0x000fe40000000200 */
[----:B------:R-:W-:Y:S06]  /*145e0*/  BAR.SYNC.DEFER_BLOCKING 0x0 ;  /* 0x0000000000007b1d */ /* 0x000fec0000010000 */
[----:B------:R2:W-:Y:S01]  /*145f0*/  @P1 STG.E desc[UR60][R42.64], R96 ;  /* 0x000000602a001986 */ /* 0x0005e2000c10193c */
[----:B------:R-:W-:-:S02]  /*14600*/  ISETP.LT.AND P1, PT, R46, R157, !P0 ;  /* 0x0000009d2e00720c */ /* 0x000fc40004721270 */
[CC--:B------:R-:W-:Y:S01]  /*14610*/  LEA R46, P6, R47.reuse, R40.reuse, 0x2 ;  /* 0x000000282f2e7211 */ /* 0x0c0fe200078c10ff */
[----:B------:R3:W-:Y:S01]  /*14620*/  @P4 STG.E desc[UR60][R44.64], R92 ;  /* 0x0000005c2c004986 */ /* 0x0007e2000c10193c */
[----:B------:R-:W-:Y:S02]  /*14630*/  ISETP.LT.AND P4, PT, R48, R157, !P0 ;  /* 0x0000009d3000720c */ /* 0x000fe40004781270 */
[-C--:B------:R-:W-:Y:S02]  /*14640*/  LEA.HI.X.SX32 R47, R47, R3.reuse, 0x2, P6 ;  /* 0x000000032f2f7211 */ /* 0x080fe400030f16ff */
[C---:B------:R-:W-:Y:S01]  /*14650*/  LEA R48, P6, R41.reuse, R40, 0x2 ;  /* 0x0000002829307211 */ /* 0x040fe200078c10ff */
[----:B--2---:R-:W-:Y:S02]  /*14660*/  VIADD R42, R0, 0x7 ;  /* 0x00000007002a7836 */ /* 0x004fe40000000000 */
[----:B------:R2:W-:Y:S01]  /*14670*/  @P2 STG.E desc[UR60][R46.64], R97 ;  /* 0x000000612e002986 */ /* 0x0005e2000c10193c */
[C---:B------:R-:W-:Y:S01]  /*14680*/  VIADD R43, R41.reuse, UR5 ;  /* 0x00000005292b7c36 */ /* 0x040fe20008000000 */
[----:B------:R-:W-:-:S02]  /*14690*/  LEA.HI.X.SX32 R49, R41, R3, 0x2, P6 ;  /* 0x0000000329317211 */ /* 0x000fc400030f16ff */
[-C--:B------:R-:W-:Y:S01]  /*146a0*/  ISETP.LT.AND P2, PT, R42, R157.reuse, !P0 ;  /* 0x0000009d2a00720c */ /* 0x080fe20004741270 */
[C---:B------:R-:W-:Y:S01]  /*146b0*/  VIADD R41, R43.reuse, UR5 ;  /* 0x000000052b297c36 */ /* 0x040fe20008000000 */
[-C--:B------:R-:W-:Y:S01]  /*146c0*/  LEA R42, P6, R43, R40.reuse, 0x2 ;  /* 0x000000282b2a7211 */ /* 0x080fe200078c10ff */
[----:B------:R4:W-:Y:S01]  /*146d0*/  @P3 STG.E desc[UR60][R48.64], R93 ;  /* 0x0000005d30003986 */ /* 0x0009e2000c10193c */
[----:B------:R-:W-:Y:S01]  /*146e0*/  ISETP.LT.AND P3, PT, R50, R157, !P0 ;  /* 0x0000009d3200720c */ /* 0x000fe20004761270 */
[----:B------:R-:W-:Y:S01]  /*146f0*/  VIADD R51, R41, UR5 ;  /* 0x0000000529337c36 */ /* 0x000fe20008000000 */
[----:B------:R-:W-:Y:S01]  /*14700*/  LEA.HI.X.SX32 R43, R43, R3, 0x2, P6 ;  /* 0x000000032b2b7211 */ /* 0x000fe200030f16ff */
[----:B------:R-:W-:Y:S01]  /*14710*/  VIADD R50, R0, 0x9 ;  /* 0x0000000900327836 */ /* 0x000fe20000000000 */
[----:B---3--:R-:W-:-:S03]  /*14720*/  LEA R44, P6, R41, R40, 0x2 ;  /* 0x00000028292c7211 */ /* 0x008fc600078c10ff */
[----:B------:R3:W-:Y:S01]  /*14730*/  @P5 STG.E desc[UR60][R42.64], R98 ;  /* 0x000000622a005986 */ /* 0x0007e2000c10193c */
[----:B------:R-:W-:Y:S01]  /*14740*/  LEA.HI.X.SX32 R45, R41, R3, 0x2, P6 ;  /* 0x00000003292d7211 */ /* 0x000fe200030f16ff */
[C---:B------:R-:W-:Y:S01]  /*14750*/  VIADD R41, R51.reuse, UR5 ;  /* 0x0000000533297c36 */ /* 0x040fe20008000000 */
[CC--:B--2---:R-:W-:Y:S01]  /*14760*/  LEA R46, P6, R51.reuse, R40.reuse, 0x2 ;  /* 0x00000028332e7211 */ /* 0x0c4fe200078c10ff */
[----:B----4-:R-:W-:Y:S01]  /*14770*/  VIADD R48, R0, 0xa ;  /* 0x0000000a00307836 */ /* 0x010fe20000000000 */
[----:B------:R-:W-:Y:S01]  /*14780*/  ISETP.LT.AND P5, PT, R50, R157, !P0 ;  /* 0x0000009d3200720c */ /* 0x000fe200047a1270 */
[----:B------:R2:W-:Y:S01]  /*14790*/  @P1 STG.E desc[UR60][R44.64], R94 ;  /* 0x0000005e2c001986 */ /* 0x0005e2000c10193c */
[----:B------:R-:W-:Y:S01]  /*147a0*/  LEA.HI.X.SX32 R47, R51, R3, 0x2, P6 ;  /* 0x00000003332f7211 */ /* 0x000fe200030f16ff */
[----:B------:R-:W-:Y:S01]  /*147b0*/  VIADD R50, R0, 0xb ;  /* 0x0000000b00327836 */ /* 0x000fe20000000000 */
[-C--:B------:R-:W-:Y:S02]  /*147c0*/  ISETP.LT.AND P1, PT, R48, R157.reuse, !P0 ;  /* 0x0000009d3000720c */ /* 0x080fe40004721270 */
[C---:B------:R-:W-:Y:S01]  /*147d0*/  LEA R48, P6, R41.reuse, R40, 0x2 ;  /* 0x0000002829307211 */ /* 0x040fe200078c10ff */
[----:B---3--:R-:W-:Y:S01]  /*147e0*/  VIADD R43, R41, UR5 ;  /* 0x00000005292b7c36 */ /* 0x008fe20008000000 */
[----:B------:R3:W-:Y:S01]  /*147f0*/  @P4 STG.E desc[UR60][R46.64], R99 ;  /* 0x000000632e004986 */ /* 0x0007e2000c10193c */
[----:B------:R-:W-:-:S02]  /*14800*/  ISETP.LT.AND P4, PT, R50, R157, !P0 ;  /* 0x0000009d3200720c */ /* 0x000fc40004781270 */
[-C--:B------:R-:W-:Y:S01]  /*14810*/  LEA.HI.X.SX32 R49, R41, R3.reuse, 0x2, P6 ;  /* 0x0000000329317211 */ /* 0x080fe200030f16ff */
[C---:B------:R-:W-:Y:S01]  /*14820*/  VIADD R41, R43.reuse, UR5 ;  /* 0x000000052b297c36 */ /* 0x040fe20008000000 */
[CC--:B------:R-:W-:Y:S02]  /*14830*/  LEA R42, P6, R43.reuse, R40.reuse, 0x2 ;  /* 0x000000282b2a7211 */ /* 0x0c0fe400078c10ff */
[C---:B------:R-:W-:Y:S01]  /*14840*/  IADD3 R50, R0.reuse, 0xc, RZ ;  /* 0x0000000c00327810 */ /* 0x040fe20007ffe0ff */
[----:B------:R4:W-:Y:S01]  /*14850*/  @P2 STG.E desc[UR60][R48.64], R95 ;  /* 0x0000005f30002986 */ /* 0x0009e2000c10193c */
[----:B------:R-:W-:Y:S02]  /*14860*/  LEA.HI.X.SX32 R43, R43, R3, 0x2, P6 ;  /* 0x000000032b2b7211 */ /* 0x000fe400030f16ff */
[CC--:B--2---:R-:W-:Y:S01]  /*14870*/  LEA R44, P6, R41.reuse, R40.reuse, 0x2 ;  /* 0x00000028292c7211 */ /* 0x0c4fe200078c10ff */
[----:B---3--:R-:W-:Y:S01]  /*14880*/  VIADD R46, R0, 0xd ;  /* 0x0000000d002e7836 */ /* 0x008fe20000000000 */
[----:B------:R-:W-:Y:S01]  /*14890*/  ISETP.LT.AND P2, PT, R50, R157, !P0 ;  /* 0x0000009d3200720c */ /* 0x000fe20004741270 */
[C---:B------:R-:W-:Y:S01]  /*148a0*/  VIADD R47, R41.reuse, UR5 ;  /* 0x00000005292f7c36 */ /* 0x040fe20008000000 */
[----:B------:R2:W-:Y:S01]  /*148b0*/  @P3 STG.E desc[UR60][R42.64], R88 ;  /* 0x000000582a003986 */ /* 0x0005e2000c10193c */
[----:B------:R-:W-:Y:S01]  /*148c0*/  LEA.HI.X.SX32 R45, R41, R3, 0x2, P6 ;  /* 0x00000003292d7211 */ /* 0x000fe200030f16ff */
[----:B------:R-:W-:Y:S01]  /*148d0*/  VIADD R50, R0, 0xe ;  /* 0x0000000e00327836 */ /* 0x000fe20000000000 */
        /* <DEDUP_REMOVED lines=8> */
[----:B----4-:R-:W-:-:S03]  /*14960*/  LEA R48, P6, R41, R40, 0x2 ;  /* 0x0000002829307211 */ /* 0x010fc600078c10ff */
[----:B------:R4:W-:Y:S01]  /*14970*/  @P1 STG.E desc[UR60][R46.64], R89 ;  /* 0x000000592e001986 */ /* 0x0009e2000c10193c */
[----:B------:R-:W-:Y:S01]  /*14980*/  LEA.HI.X.SX32 R49, R41, R3, 0x2, P6 ;  /* 0x0000000329317211 */ /* 0x000fe200030f16ff */
[C---:B------:R-:W-:Y:S01]  /*14990*/  VIADD R41, R51.reuse, UR5 ;  /* 0x0000000533297c36 */ /* 0x040fe20008000000 */
[CC--:B--2---:R-:W-:Y:S01]  /*149a0*/  LEA R42, P6, R51.reuse, R40.reuse, 0x2 ;  /* 0x00000028332a7211 */ /* 0x0c4fe200078c10ff */
[----:B---3--:R-:W-:Y:S01]  /*149b0*/  VIADD R44, R0, 0x10 ;  /* 0x00000010002c7836 */ /* 0x008fe20000000000 */
[----:B------:R-:W-:Y:S01]  /*149c0*/  ISETP.LT.AND P1, PT, R50, R157, !P0 ;  /* 0x0000009d3200720c */ /* 0x000fe20004721270 */
[----:B------:R2:W-:Y:S01]  /*149d0*/  @P4 STG.E desc[UR60][R48.64], R65 ;  /* 0x0000004130004986 */ /* 0x0005e2000c10193c */
[----:B------:R-:W-:Y:S01]  /*149e0*/  LEA.HI.X.SX32 R43, R51, R3, 0x2, P6 ;  /* 0x00000003332b7211 */ /* 0x000fe200030f16ff */
[----:B------:R-:W-:Y:S01]  /*149f0*/  VIADD R50, R0, 0x11 ;  /* 0x0000001100327836 */ /* 0x000fe20000000000 */
[-C--:B------:R-:W-:Y:S02]  /*14a00*/  ISETP.LT.AND P4, PT, R44, R157.reuse, !P0 ;  /* 0x0000009d2c00720c */ /* 0x080fe40004781270 */
[CC--:B------:R-:W-:Y:S01]  /*14a10*/  LEA R44, P6, R41.reuse, R40.reuse, 0x2 ;  /* 0x00000028292c7211 */ /* 0x0c0fe200078c10ff */
[C---:B----4-:R-:W-:Y:S01]  /*14a20*/  VIADD R47, R41.reuse, UR5 ;  /* 0x00000005292f7c36 */ /* 0x050fe20008000000 */
[----:B------:R3:W-:Y:S01]  /*14a30*/  @P2 STG.E desc[UR60][R42.64], R90 ;  /* 0x0000005a2a002986 */ /* 0x0007e2000c10193c */
[----:B------:R-:W-:Y:S01]  /*14a40*/  ISETP.LT.AND P2, PT, R50, R157, !P0 ;  /* 0x0000009d3200720c */ /* 0x000fe20004741270 */
[----:B------:R-:W-:Y:S01]  /*14a50*/  VIADD R50, R0, 0x12 ;  /* 0x0000001200327836 */ /* 0x000fe20000000000 */
[----:B------:R-:W-:Y:S01]  /*14a60*/  LEA.HI.X.SX32 R45, R41, R3, 0x2, P6 ;  /* 0x00000003292d7211 */ /* 0x000fe200030f16ff */
[C---:B------:R-:W-:Y:S01]  /*14a70*/  VIADD R41, R47.reuse, UR5 ;  /* 0x000000052f297c36 */ /* 0x040fe20008000000 */
[----:B------:R-:W-:-:S03]  /*14a80*/  LEA R46, P6, R47, R40, 0x2 ;  /* 0x000000282f2e7211 */ /* 0x000fc600078c10ff */
        /* <DEDUP_REMOVED lines=64> */
[C---:B------:R-:W-:Y:S01]  /*14e90*/  LEA R44, P6, R41.reuse, R40, 0x2 ;  /* 0x00000028292c7211 */ /* 0x040fe200078c10ff */
[----:B----4-:R-:W-:Y:S01]  /*14ea0*/  VIADD R47, R41, UR5 ;  /* 0x00000005292f7c36 */ /* 0x010fe20008000000 */
        /* <DEDUP_REMOVED lines=8> */
[C---:B--2---:R-:W-:Y:S01]  /*14f30*/  LEA R48, P6, R41.reuse, R40, 0x2 ;  /* 0x0000002829307211 */ /* 0x044fe200078c10ff */
[----:B---3--:R-:W-:Y:S01]  /*14f40*/  VIADD R32, R0, 0x1f ;  /* 0x0000001f00207836 */ /* 0x008fe20000000000 */
[----:B------:R-:W-:Y:S01]  /*14f50*/  ISETP.LT.AND P1, PT, R50, R157, !P0 ;  /* 0x0000009d3200720c */ /* 0x000fe20004721270 */
[C---:B------:R-:W-:Y:S01]  /*14f60*/  VIADD R43, R41.reuse, UR5 ;  /* 0x00000005292b7c36 */ /* 0x040fe20008000000 */
[----:B------:R2:W-:Y:S01]  /*14f70*/  @P4 STG.E desc[UR60][R46.64], R33 ;  /* 0x000000212e004986 */ /* 0x0005e2000c10193c */
[----:B------:R-:W-:-:S02]  /*14f80*/  LEA.HI.X.SX32 R49, R41, R3, 0x2, P6 ;  /* 0x0000000329317211 */ /* 0x000fc400030f16ff */
[----:B------:R-:W-:Y:S01]  /*14f90*/  ISETP.LT.AND P4, PT, R32, R157, !P0 ;  /* 0x0000009d2000720c */ /* 0x000fe20004781270 */
[----:B------:R-:W-:Y:S01]  /*14fa0*/  VIADD R32, R0, 0x20 ;  /* 0x0000002000207836 */ /* 0x000fe20000000000 */
[CC--:B------:R-:W-:Y:S01]  /*14fb0*/  LEA R42, P6, R43.reuse, R40.reuse, 0x2 ;  /* 0x000000282b2a7211 */ /* 0x0c0fe200078c10ff */
[C---:B----4-:R-:W-:Y:S01]  /*14fc0*/  VIADD R36, R43.reuse, UR5 ;  /* 0x000000052b247c36 */ /* 0x050fe20008000000 */
[----:B------:R3:W-:Y:S02]  /*14fd0*/  @P2 STG.E desc[UR60][R48.64], R37 ;  /* 0x0000002530002986 */ /* 0x0007e4000c10193c */
[----:B------:R-:W-:Y:S01]  /*14fe0*/  LEA.HI.X.SX32 R43, R43, R3, 0x2, P6 ;  /* 0x000000032b2b7211 */ /* 0x000fe200030f16ff */
[----:B------:R-:W-:Y:S01]  /*14ff0*/  VIADD R41, R36, UR5 ;  /* 0x0000000524297c36 */ /* 0x000fe20008000000 */
[----:B------:R-:W-:Y:S01]  /*15000*/  ISETP.LT.AND P2, PT, R32, R157, !P0 ;  /* 0x0000009d2000720c */ /* 0x000fe20004741270 */
[----:B------:R-:W-:Y:S01]  /*15010*/  VIADD R32, R0, 0x21 ;  /* 0x0000002100207836 */ /* 0x000fe20000000000 */
[----:B------:R-:W-:Y:S01]  /*15020*/  LEA R44, P6, R36, R40, 0x2 ;  /* 0x00000028242c7211 */ /* 0x000fe200078c10ff */
[----:B------:R4:W-:Y:S01]  /*15030*/  @P3 STG.E desc[UR60][R42.64], R34 ;  /* 0x000000222a003986 */ /* 0x0009e2000c10193c */
[----:B--2---:R-:W-:-:S02]  /*15040*/  VIADD R46, R0, 0x23 ;  /* 0x00000023002e7836 */ /* 0x004fc40000000000 */
[----:B------:R-:W-:Y:S01]  /*15050*/  LEA.HI.X.SX32 R45, R36, R3, 0x2, P6 ;  /* 0x00000003242d7211 */ /* 0x000fe200030f16ff */
[----:B------:R-:W-:Y:S01]  /*15060*/  VIADD R36, R0, 0x22 ;  /* 0x0000002200247836 */ /* 0x000fe20000000000 */
[-C--:B------:R-:W-:Y:S01]  /*15070*/  ISETP.LT.AND P3, PT, R32, R157.reuse, !P0 ;  /* 0x0000009d2000720c */ /* 0x080fe20004761270 */
[C---:B---3--:R-:W-:Y:S01]  /*15080*/  VIADD R37, R41.reuse, UR5 ;  /* 0x0000000529257c36 */ /* 0x048fe20008000000 */
[CC--:B------:R-:W-:Y:S01]  /*15090*/  LEA R32, P6, R41.reuse, R40.reuse, 0x2 ;  /* 0x0000002829207211 */ /* 0x0c0fe200078c10ff */
[----:B------:R2:W-:Y:S01]  /*150a0*/  @P5 STG.E desc[UR60][R44.64], R38 ;  /* 0x000000262c005986 */ /* 0x0005e2000c10193c */
[----:B------:R-:W-:Y:S02]  /*150b0*/  ISETP.LT.AND P5, PT, R36, R157, !P0 ;  /* 0x0000009d2400720c */ /* 0x000fe400047a1270 */
[----:B------:R-:W-:Y:S01]  /*150c0*/  LEA.HI.X.SX32 R33, R41, R3, 0x2, P6 ;  /* 0x0000000329217211 */ /* 0x000fe200030f16ff */
[C---:B------:R-:W-:Y:S01]  /*150d0*/  VIADD R41, R37.reuse, UR5 ;  /* 0x0000000525297c36 */ /* 0x040fe20008000000 */
[----:B------:R-:W-:Y:S01]  /*150e0*/  LEA R36, P6, R37, R40, 0x2 ;  /* 0x0000002825247211 */ /* 0x000fe200078c10ff */
[----:B----4-:R-:W-:-:S02]  /*150f0*/  VIADD R34, R0, 0x24 ;  /* 0x0000002400227836 */ /* 0x010fc40000000000 */
[----:B------:R3:W-:Y:S01]  /*15100*/  @P1 STG.E desc[UR60][R32.64], R35 ;  /* 0x0000002320001986 */ /* 0x0007e2000c10193c */
[----:B------:R-:W-:Y:S02]  /*15110*/  LEA.HI.X.SX32 R37, R37, R3, 0x2, P6 ;  /* 0x0000000325257211 */ /* 0x000fe400030f16ff */
[-C--:B------:R-:W-:Y:S01]  /*15120*/  ISETP.LT.AND P1, PT, R46, R157.reuse, !P0 ;  /* 0x0000009d2e00720c */ /* 0x080fe20004721270 */
[C---:B------:R-:W-:Y:S01]  /*15130*/  VIADD R46, R41.reuse, UR5 ;  /* 0x00000005292e7c36 */ /* 0x040fe20008000000 */
[CC--:B------:R-:W-:Y:S01]  /*15140*/  LEA R42, P6, R41.reuse, R40.reuse, 0x2 ;  /* 0x00000028292a7211 */ /* 0x0c0fe200078c10ff */
[----:B------:R4:W-:Y:S01]  /*15150*/  @P4 STG.E desc[UR60][R36.64], R39 ;  /* 0x0000002724004986 */ /* 0x0009e2000c10193c */
[----:B------:R-:W-:Y:S01]  /*15160*/  ISETP.LT.AND P4, PT, R34, R157, !P0 ;  /* 0x0000009d2200720c */ /* 0x000fe20004781270 */
[----:B------:R-:W-:Y:S01]  /*15170*/  VIADD R34, R0, 0x26 ;  /* 0x0000002600227836 */ /* 0x000fe20000000000 */
[----:B------:R-:W-:Y:S02]  /*15180*/  LEA.HI.X.SX32 R43, R41, R3, 0x2, P6 ;  /* 0x00000003292b7211 */ /* 0x000fe400030f16ff */
[----:B--2---:R-:W-:Y:S01]  /*15190*/  LEA R44, P6, R46, R40, 0x2 ;  /* 0x000000282e2c7211 */ /* 0x004fe200078c10ff */
[----:B---3--:R-:W-:-:S02]  /*151a0*/  VIADD R32, R0, 0x25 ;  /* 0x0000002500207836 */ /* 0x008fc40000000000 */
[C---:B------:R-:W-:Y:S01]  /*151b0*/  VIADD R33, R46.reuse, UR5 ;  /* 0x000000052e217c36 */ /* 0x040fe20008000000 */
[----:B------:R-:W-:Y:S01]  /*151c0*/  LEA.HI.X.SX32 R45, R46, R3, 0x2, P6 ;  /* 0x000000032e2d7211 */ /* 0x000fe200030f16ff */
[----:B------:R2:W-:Y:S01]  /*151d0*/  @P2 STG.E desc[UR60][R42.64], R4 ;  /* 0x000000042a002986 */ /* 0x0005e2000c10193c */
[-C--:B------:R-:W-:Y:S01]  /*151e0*/  ISETP.LT.AND P2, PT, R32, R157.reuse, !P0 ;  /* 0x0000009d2000720c */ /* 0x080fe20004741270 */
[C---:B------:R-:W-:Y:S01]  /*151f0*/  VIADD R35, R33.reuse, UR5 ;  /* 0x0000000521237c36 */ /* 0x040fe20008000000 */
[CC--:B------:R-:W-:Y:S01]  /*15200*/  LEA R32, P6, R33.reuse, R40.reuse, 0x2 ;  /* 0x0000002821207211 */ /* 0x0c0fe200078c10ff */
[----:B------:R3:W-:Y:S01]  /*15210*/  @P3 STG.E desc[UR60][R44.64], R12 ;  /* 0x0000000c2c003986 */ /* 0x0007e2000c10193c */
[----:B------:R-:W-:Y:S01]  /*15220*/  ISETP.LT.AND P3, PT, R34, R157, !P0 ;  /* 0x0000009d2200720c */ /* 0x000fe20004761270 */
[----:B----4-:R-:W-:Y:S01]  /*15230*/  VIADD R36, R0, 0x27 ;  /* 0x0000002700247836 */ /* 0x010fe20000000000 */
[----:B------:R-:W-:Y:S01]  /*15240*/  LEA.HI.X.SX32 R33, R33, R3, 0x2, P6 ;  /* 0x0000000321217211 */ /* 0x000fe200030f16ff */
[C---:B------:R-:W-:Y:S01]  /*15250*/  VIADD R37, R35.reuse, UR5 ;  /* 0x0000000523257c36 */ /* 0x040fe20008000000 */
[----:B------:R-:W-:-:S03]  /*15260*/  LEA R34, P6, R35, R40, 0x2 ;  /* 0x0000002823227211 */ /* 0x000fc600078c10ff */
[----:B------:R4:W-:Y:S01]  /*15270*/  @P5 STG.E desc[UR60][R32.64], R5 ;  /* 0x0000000520005986 */ /* 0x0009e2000c10193c */
[----:B------:R-:W-:Y:S01]  /*15280*/  LEA.HI.X.SX32 R35, R35, R3, 0x2, P6 ;  /* 0x0000000323237211 */ /* 0x000fe200030f16ff */
[----:B--2---:R-:W-:Y:S01]  /*15290*/  VIADD R4, R0, 0x28 ;  /* 0x0000002800047836 */ /* 0x004fe20000000000 */
[-C--:B------:R-:W-:Y:S01]  /*152a0*/  ISETP.LT.AND P5, PT, R36, R157.reuse, !P0 ;  /* 0x0000009d2400720c */ /* 0x080fe200047a1270 */
[C---:B---3--:R-:W-:Y:S01]  /*152b0*/  VIADD R12, R37.reuse, UR5 ;  /* 0x00000005250c7c36 */ /* 0x048fe20008000000 */
[CC--:B------:R-:W-:Y:S01]  /*152c0*/  LEA R36, P6, R37.reuse, R40.reuse, 0x2 ;  /* 0x0000002825247211 */ /* 0x0c0fe200078c10ff */
[----:B------:R-:W-:Y:S01]  /*152d0*/  @P1 STG.E desc[UR60][R34.64], R13 ;  /* 0x0000000d22001986 */ /* 0x000fe2000c10193c */
[----:B------:R-:W-:Y:S01]  /*152e0*/  ISETP.LT.AND P1, PT, R4, R157, !P0 ;  /* 0x0000009d0400720c */ /* 0x000fe20004721270 */
[----:B------:R-:W-:Y:S01]  /*152f0*/  VIADD R4, R0, 0x29 ;  /* 0x0000002900047836 */ /* 0x000fe20000000000 */
[----:B------:R-:W-:Y:S02]  /*15300*/  LEA.HI.X.SX32 R37, R37, R3, 0x2, P6 ;  /* 0x0000000325257211 */ /* 0x000fe400030f16ff */
[C---:B------:R-:W-:Y:S01]  /*15310*/  LEA R38, P6, R12.reuse, R40, 0x2 ;  /* 0x000000280c267211 */ /* 0x040fe200078c10ff */
[----:B----4-:R-:W-:-:S02]  /*15320*/  VIADD R5, R12, UR5 ;  /* 0x000000050c057c36 */ /* 0x010fc40008000000 */
[----:B------:R2:W-:Y:S01]  /*15330*/  @P4 STG.E desc[UR60][R36.64], R6 ;  /* 0x0000000624004986 */ /* 0x0005e2000c10193c */
[----:B------:R-:W-:Y:S01]  /*15340*/  LEA.HI.X.SX32 R39, R12, R3, 0x2, P6 ;  /* 0x000000030c277211 */ /* 0x000fe200030f16ff */
[----:B------:R-:W-:Y:S01]  /*15350*/  VIADD R12, R0, 0x2a ;  /* 0x0000002a000c7836 */ /* 0x000fe20000000000 */
[-C--:B------:R-:W-:Y:S01]  /*15360*/  ISETP.LT.AND P4, PT, R4, R157.reuse, !P0 ;  /* 0x0000009d0400720c */ /* 0x080fe20004781270 */
[C---:B------:R-:W-:Y:S01]  /*15370*/  VIADD R32, R5.reuse, UR5 ;  /* 0x0000000505207c36 */ /* 0x040fe20008000000 */
[CC--:B------:R-:W-:Y:S01]  /*15380*/  LEA R4, P6, R5.reuse, R40.reuse, 0x2 ;  /* 0x0000002805047211 */ /* 0x0c0fe200078c10ff */
[----:B------:R3:W-:Y:S01]  /*15390*/  @P2 STG.E desc[UR60][R38.64], R14 ;  /* 0x0000000e26002986 */ /* 0x0007e2000c10193c */
[----:B------:R-:W-:Y:S01]  /*153a0*/  ISETP.LT.AND P2, PT, R12, R157, !P0 ;  /* 0x0000009d0c00720c */ /* 0x000fe20004741270 */
[C---:B------:R-:W-:Y:S01]  /*153b0*/  VIADD R33, R32.reuse, UR5 ;  /* 0x0000000520217c36 */ /* 0x040fe20008000000 */
[----:B------:R-:W-:Y:S02]  /*153c0*/  LEA.HI.X.SX32 R5, R5, R3, 0x2, P6 ;  /* 0x0000000305057211 */ /* 0x000fe400030f16ff */
[----:B------:R-:W-:Y:S01]  /*153d0*/  LEA R12, P6, R32, R40, 0x2 ;  /* 0x00000028200c7211 */ /* 0x000fe200078c10ff */
[----:B--2---:R-:W-:-:S02]  /*153e0*/  VIADD R6, R0, 0x2b ;  /* 0x0000002b00067836 */ /* 0x004fc40000000000 */
[----:B------:R2:W-:Y:S01]  /*153f0*/  @P3 STG.E desc[UR60][R4.64], R7 ;  /* 0x0000000704003986 */ /* 0x0005e2000c10193c */
[----:B------:R-:W-:Y:S02]  /*15400*/  LEA.HI.X.SX32 R13, R32, R3, 0x2, P6 ;  /* 0x00000003200d7211 */ /* 0x000fe400030f16ff */
[----:B------:R-:W-:Y:S01]  /*15410*/  ISETP.LT.AND P3, PT, R6, R157, !P0 ;  /* 0x0000009d0600720c */ /* 0x000fe20004761270 */
[----:B------:R-:W-:Y:S01]  /*15420*/  VIADD R6, R0, 0x2c ;  /* 0x0000002c00067836 */ /* 0x000fe20000000000 */
[CC--:B------:R-:W-:Y:S01]  /*15430*/  LEA R32, P6, R33.reuse, R40.reuse, 0x2 ;  /* 0x0000002821207211 */ /* 0x0c0fe200078c10ff */
[C---:B---3--:R-:W-:Y:S01]  /*15440*/  VIADD R14, R33.reuse, UR5 ;  /* 0x00000005210e7c36 */ /* 0x048fe20008000000 */
[----:B------:R3:W-:Y:S02]  /*15450*/  @P5 STG.E desc[UR60][R12.64], R15 ;  /* 0x0000000f0c005986 */ /* 0x0007e4000c10193c */
[----:B------:R-:W-:Y:S01]  /*15460*/  LEA.HI.X.SX32 R33, R33, R3, 0x2, P6 ;  /* 0x0000000321217211 */ /* 0x000fe200030f16ff */
[----:B------:R-:W-:Y:S01]  /*15470*/  VIADD R36, R14, UR5 ;  /* 0x000000050e247c36 */ /* 0x000fe20008000000 */
[----:B------:R-:W-:Y:S01]  /*15480*/  ISETP.LT.AND P5, PT, R6, R157, !P0 ;  /* 0x0000009d0600720c */ /* 0x000fe200047a1270 */
[----:B------:R-:W-:Y:S01]  /*15490*/  VIADD R6, R0, 0x2d ;  /* 0x0000002d00067836 */ /* 0x000fe20000000000 */
[----:B------:R-:W-:Y:S01]  /*154a0*/  LEA R34, P6, R14, R40, 0x2 ;  /* 0x000000280e227211 */ /* 0x000fe200078c10ff */
[----:B------:R4:W-:Y:S01]  /*154b0*/  @P1 STG.E desc[UR60][R32.64], R8 ;  /* 0x0000000820001986 */ /* 0x0009e2000c10193c */
[----:B--2---:R-:W-:-:S02]  /*154c0*/  VIADD R7, R36, UR5 ;  /* 0x0000000524077c36 */ /* 0x004fc40008000000 */
[----:B------:R-:W-:Y:S02]  /*154d0*/  LEA.HI.X.SX32 R35, R14, R3, 0x2, P6 ;  /* 0x000000030e237211 */ /* 0x000fe400030f16ff */
[----:B------:R-:W-:Y:S01]  /*154e0*/  ISETP.LT.AND P1, PT, R6, R157, !P0 ;  /* 0x0000009d0600720c */ /* 0x000fe20004721270 */
[----:B------:R-:W-:Y:S01]  /*154f0*/  VIADD R6, R0, 0x2e ;  /* 0x0000002e00067836 */ /* 0x000fe20000000000 */
[-C--:B------:R-:W-:Y:S01]  /*15500*/  LEA R4, P6, R36, R40.reuse, 0x2 ;  /* 0x0000002824047211 */ /* 0x080fe200078c10ff */
[----:B------:R2:W-:Y:S01]  /*15510*/  @P4 STG.E desc[UR60][R34.64], R20 ;  /* 0x0000001422004986 */ /* 0x0005e2000c10193c */
[----:B---3--:R-:W-:Y:S02]  /*15520*/  VIADD R12, R0, 0x2f ;  /* 0x0000002f000c7836 */ /* 0x008fe40000000000 */
[----:B------:R-:W-:Y:S01]  /*15530*/  LEA.HI.X.SX32 R5, R36, R3, 0x2, P6 ;  /* 0x0000000324057211 */ /* 0x000fe200030f16ff */
[C---:B------:R-:W-:Y:S01]  /*15540*/  VIADD R13, R7.reuse, UR5 ;  /* 0x00000005070d7c36 */ /* 0x040fe20008000000 */
[----:B------:R-:W-:Y:S01]  /*15550*/  ISETP.LT.AND P4, PT, R6, R157, !P0 ;  /* 0x0000009d0600720c */ /* 0x000fe20004781270 */
[----:B------:R3:W1:Y:S01]  /*15560*/  LDS.128 R32, [R2] ;  /* 0x0000000002207984 */ /* 0x0006620000000c00 */
[-C--:B------:R-:W-:Y:S01]  /*15570*/  LEA R6, P6, R7, R40.reuse, 0x2 ;  /* 0x0000002807067211 */ /* 0x080fe200078c10ff */
[----:B------:R-:W-:Y:S01]  /*15580*/  VIADD R15, R13, UR5 ;  /* 0x000000050d0f7c36 */ /* 0x000fe20008000000 */
[C---:B----4-:R-:W-:Y:S01]  /*15590*/  IADD3 R8, R0.reuse, 0x30, RZ ;  /* 0x0000003000087810 */ /* 0x050fe20007ffe0ff */
[----:B------:R4:W-:Y:S01]  /*155a0*/  @P2 STG.E desc[UR60][R4.64], R9 ;  /* 0x0000000904002986 */ /* 0x0009e2000c10193c */
[----:B------:R-:W-:Y:S01]  /*155b0*/  LEA.HI.X.SX32 R7, R7, R3, 0x2, P6 ;  /* 0x0000000307077211 */ /* 0x000fe200030f16ff */
[----:B--2---:R-:W-:Y:S01]  /*155c0*/  VIADD R20, R0, 0x35 ;  /* 0x0000003500147836 */ /* 0x004fe20000000000 */
[-C--:B------:R-:W-:Y:S01]  /*155d0*/  ISETP.LT.AND P2, PT, R12, R157.reuse, !P0 ;  /* 0x0000009d0c00720c */ /* 0x080fe20004741270 */
[----:B---3--:R-:W-:Y:S01]  /*155e0*/  VIADD R2, R0, 0x3a ;  /* 0x0000003a00027836 */ /* 0x008fe20000000000 */
[C---:B------:R-:W-:Y:S01]  /*155f0*/  LEA R12, P6, R13.reuse, R40, 0x2 ;  /* 0x000000280d0c7211 */ /* 0x040fe200078c10ff */
[----:B------:R2:W-:Y:S01]  /*15600*/  @P3 STG.E desc[UR60][R6.64], R21 ;  /* 0x0000001506003986 */ /* 0x0005e2000c10193c */
[----:B------:R-:W-:Y:S01]  /*15610*/  ISETP.LT.AND P3, PT, R8, R157, !P0 ;  /* 0x0000009d0800720c */ /* 0x000fe20004761270 */
[----:B------:R-:W-:Y:S01]  /*15620*/  VIADD R8, R0, 0x32 ;  /* 0x0000003200087836 */ /* 0x000fe20000000000 */
[----:B------:R-:W-:-:S02]  /*15630*/  LEA.HI.X.SX32 R13, R13, R3, 0x2, P6 ;  /* 0x000000030d0d7211 */ /* 0x000fc400030f16ff */
[CC--:B------:R-:W-:Y:S01]  /*15640*/  LEA R14, P6, R15.reuse, R40.reuse, 0x2 ;  /* 0x000000280f0e7211 */ /* 0x0c0fe200078c10ff */
[----:B----4-:R-:W-:Y:S02]  /*15650*/  VIADD R4, R0, 0x31 ;  /* 0x0000003100047836 */ /* 0x010fe40000000000 */
[C---:B------:R-:W-:Y:S01]  /*15660*/  VIADD R5, R15.reuse, UR5 ;  /* 0x000000050f057c36 */ /* 0x040fe20008000000 */
[----:B------:R-:W-:Y:S01]  /*15670*/  LEA.HI.X.SX32 R15, R15, R3, 0x2, P6 ;  /* 0x000000030f0f7211 */ /* 0x000fe200030f16ff */
[----:B------:R3:W-:Y:S01]  /*15680*/  @P5 STG.E desc[UR60][R12.64], R10 ;  /* 0x0000000a0c005986 */ /* 0x0007e2000c10193c */
[-C--:B------:R-:W-:Y:S01]  /*15690*/  ISETP.LT.AND P5, PT, R4, R157.reuse, !P0 ;  /* 0x0000009d0400720c */ /* 0x080fe200047a1270 */
[C---:B--2---:R-:W-:Y:S01]  /*156a0*/  VIADD R7, R5.reuse, UR5 ;  /* 0x0000000505077c36 */ /* 0x044fe20008000000 */
[-C--:B------:R-:W-:Y:S01]  /*156b0*/  LEA R4, P6, R5, R40.reuse, 0x2 ;  /* 0x0000002805047211 */ /* 0x080fe200078c10ff */
[----:B------:R2:W-:Y:S01]  /*156c0*/  @P1 STG.E desc[UR60][R14.64], R22 ;  /* 0x000000160e001986 */ /* 0x0005e2000c10193c */
[----:B------:R-:W-:Y:S01]  /*156d0*/  ISETP.LT.AND P1, PT, R8, R157, !P0 ;  /* 0x0000009d0800720c */ /* 0x000fe20004721270 */
[----:B------:R-:W-:Y:S01]  /*156e0*/  VIADD R9, R7, UR5 ;  /* 0x0000000507097c36 */ /* 0x000fe20008000000 */
[----:B------:R-:W-:Y:S01]  /*156f0*/  LEA.HI.X.SX32 R5, R5, R3, 0x2, P6 ;  /* 0x0000000305057211 */ /* 0x000fe200030f16ff */
[----:B------:R-:W-:Y:S01]  /*15700*/  VIADD R8, R0, 0x33 ;  /* 0x0000003300087836 */ /* 0x000fe20000000000 */
[----:B------:R-:W-:Y:S01]  /*15710*/  LEA R6, P6, R7, R40, 0x2 ;  /* 0x0000002807067211 */ /* 0x000fe200078c10ff */
[----:B---3--:R-:W-:-:S02]  /*15720*/  VIADD R13, R9, UR5 ;  /* 0x00000005090d7c36 */ /* 0x008fc40008000000 */
[----:B------:R3:W-:Y:S01]  /*15730*/  @P4 STG.E desc[UR60][R4.64], R11 ;  /* 0x0000000b04004986 */ /* 0x0007e2000c10193c */
[----:B------:R-:W-:Y:S01]  /*15740*/  LEA.HI.X.SX32 R7, R7, R3, 0x2, P6 ;  /* 0x0000000307077211 */ /* 0x000fe200030f16ff */
[----:B------:R-:W-:Y:S01]  /*15750*/  VIADD R10, R0, 0x34 ;  /* 0x00000034000a7836 */ /* 0x000fe20000000000 */
[-C--:B------:R-:W-:Y:S01]  /*15760*/  ISETP.LT.AND P4, PT, R8, R157.reuse, !P0 ;  /* 0x0000009d0800720c */ /* 0x080fe20004781270 */
[----:B--2---:R-:W-:Y:S01]  /*15770*/  VIADD R15, R13, UR5 ;  /* 0x000000050d0f7c36 */ /* 0x004fe20008000000 */
[-C--:B------:R-:W-:Y:S01]  /*15780*/  LEA R8, P6, R9, R40.reuse, 0x2 ;  /* 0x0000002809087211 */ /* 0x080fe200078c10ff */
[----:B------:R-:W-:Y:S01]  /*15790*/  @P2 STG.E desc[UR60][R6.64], R23 ;  /* 0x0000001706002986 */ /* 0x000fe2000c10193c */
[----:B------:R-:W-:Y:S01]  /*157a0*/  ISETP.LT.AND P2, PT, R10, R157, !P0 ;  /* 0x0000009d0a00720c */ /* 0x000fe20004741270 */
[----:B------:R-:W-:Y:S01]  /*157b0*/  VIADD R21, R15, UR5 ;  /* 0x000000050f157c36 */ /* 0x000fe20008000000 */
[----:B------:R-:W-:Y:S01]  /*157c0*/  LEA.HI.X.SX32 R9, R9, R3, 0x2, P6 ;  /* 0x0000000309097211 */ /* 0x000fe200030f16ff */
[----:B------:R-:W-:Y:S01]  /*157d0*/  VIADD R14, R0, 0x36 ;  /* 0x00000036000e7836 */ /* 0x000fe20000000000 */
[----:B------:R-:W-:-:S03]  /*157e0*/  LEA R12, P6, R13, R40, 0x2 ;  /* 0x000000280d0c7211 */ /* 0x000fc600078c10ff */
[----:B------:R2:W-:Y:S01]  /*157f0*/  @P3 STG.E desc[UR60][R8.64], R16 ;  /* 0x0000001008003986 */ /* 0x0005e2000c10193c */
[-C--:B------:R-:W-:Y:S02]  /*15800*/  LEA R10, P3, R21, R40.reuse, 0x2 ;  /* 0x00000028150a7211 */ /* 0x080fe400078610ff */
[-C--:B------:R-:W-:Y:S02]  /*15810*/  LEA.HI.X.SX32 R13, R13, R3.reuse, 0x2, P6 ;  /* 0x000000030d0d7211 */ /* 0x080fe400030f16ff */
[-C--:B---3--:R-:W-:Y:S02]  /*15820*/  LEA R4, P6, R15, R40.reuse, 0x2 ;  /* 0x000000280f047211 */ /* 0x088fe400078c10ff */
[CC--:B------:R-:W-:Y:S01]  /*15830*/  LEA.HI.X.SX32 R11, R21.reuse, R3.reuse, 0x2, P3 ;  /* 0x00000003150b7211 */ /* 0x0c0fe200018f16ff */
[----:B------:R-:W-:Y:S01]  /*15840*/  VIADD R21, R21, UR5 ;  /* 0x0000000515157c36 */ /* 0x000fe20008000000 */
[----:B------:R-:W-:Y:S01]  /*15850*/  LEA.HI.X.SX32 R5, R15, R3, 0x2, P6 ;  /* 0x000000030f057211 */ /* 0x000fe200030f16ff */
[----:B------:R3:W-:Y:S01]  /*15860*/  @P5 STG.E desc[UR60][R12.64], R24 ;  /* 0x000000180c005986 */ /* 0x0007e2000c10193c */
[-C--:B------:R-:W-:Y:S01]  /*15870*/  ISETP.LT.AND P5, PT, R20, R157.reuse, !P0 ;  /* 0x0000009d1400720c */ /* 0x080fe200047a1270 */
[C---:B--2---:R-:W-:Y:S01]  /*15880*/  VIADD R9, R21.reuse, UR5 ;  /* 0x0000000515097c36 */ /* 0x044fe20008000000 */
[----:B------:R-:W-:Y:S01]  /*15890*/  ISETP.LT.AND P3, PT, R14, R157, !P0 ;  /* 0x0000009d0e00720c */ /* 0x000fe20004761270 */
[----:B------:R2:W-:Y:S01]  /*158a0*/  @P1 STG.E desc[UR60][R4.64], R17 ;  /* 0x0000001104001986 */ /* 0x0005e2000c10193c */
[-C--:B------:R-:W-:Y:S01]  /*158b0*/  LEA R6, P1, R21, R40.reuse, 0x2 ;  /* 0x0000002815067211 */ /* 0x080fe200078210ff */
[----:B------:R-:W-:Y:S01]  /*158c0*/  VIADD R14, R0, 0x37 ;  /* 0x00000037000e7836 */ /* 0x000fe20000000000 */
[----:B------:R-:W-:Y:S01]  /*158d0*/  LEA R8, P6, R9, R40, 0x2 ;  /* 0x0000002809087211 */ /* 0x000fe200078c10ff */
[----:B------:R4:W-:Y:S01]  /*158e0*/  @P4 STG.E desc[UR60][R10.64], R25 ;  /* 0x000000190a004986 */ /* 0x0009e2000c10193c */
[----:B------:R-:W-:-:S02]  /*158f0*/  LEA.HI.X.SX32 R7, R21, R3, 0x2, P1 ;  /* 0x0000000315077211 */ /* 0x000fc400008f16ff */
[----:B------:R-:W-:Y:S01]  /*15900*/  ISETP.LT.AND P4, PT, R14, R157, !P0 ;  /* 0x0000009d0e00720c */ /* 0x000fe20004781270 */
[----:B---3--:R-:W-:Y:S02]  /*15910*/  VIADD R12, R0, 0x38 ;  /* 0x00000038000c7836 */ /* 0x008fe40000000000 */
[----:B------:R-:W-:Y:S01]  /*15920*/  @P2 STG.E desc[UR60][R6.64], R18 ;  /* 0x0000001206002986 */ /* 0x000fe2000c10193c */
[C---:B--2---:R-:W-:Y:S01]  /*15930*/  VIADD R5, R9.reuse, UR5 ;  /* 0x0000000509057c36 */ /* 0x044fe20008000000 */
[----:B------:R-:W-:Y:S02]  /*15940*/  LEA.HI.X.SX32 R9, R9, R3, 0x2, P6 ;  /* 0x0000000309097211 */ /* 0x000fe400030f16ff */
[----:B------:R-:W-:Y:S01]  /*15950*/  ISETP.LT.AND P1, PT, R12, R157, !P0 ;  /* 0x0000009d0c00720c */ /* 0x000fe20004721270 */
[C---:B------:R-:W-:Y:S01]  /*15960*/  VIADD R13, R5.reuse, UR5 ;  /* 0x00000005050d7c36 */ /* 0x040fe20008000000 */
[----:B------:R-:W-:Y:S01]  /*15970*/  LEA R4, P2, R5, R40, 0x2 ;  /* 0x0000002805047211 */ /* 0x000fe200078410ff */
[----:B------:R2:W-:Y:S01]  /*15980*/  @P5 STG.E desc[UR60][R8.64], R26 ;  /* 0x0000001a08005986 */ /* 0x0005e2000c10193c */
[----:B------:R-:W-:-:S02]  /*15990*/  VIADD R12, R0, 0x39 ;  /* 0x00000039000c7836 */ /* 0x000fc40000000000 */
[-C--:B----4-:R-:W-:Y:S02]  /*159a0*/  LEA R10, P5, R13, R40.reuse, 0x2 ;  /* 0x000000280d0a7211 */ /* 0x090fe400078a10ff */
[-C--:B------:R-:W-:Y:S02]  /*159b0*/  LEA.HI.X.SX32 R5, R5, R3.reuse, 0x2, P2 ;  /* 0x0000000305057211 */ /* 0x080fe400010f16ff */
[C---:B------:R-:W-:Y:S01]  /*159c0*/  LEA.HI.X.SX32 R11, R13.reuse, R3, 0x2, P5 ;  /* 0x000000030d0b7211 */ /* 0x040fe200028f16ff */
[----:B------:R-:W-:Y:S01]  /*159d0*/  VIADD R13, R13, UR5 ;  /* 0x000000050d0d7c36 */ /* 0x000fe20008000000 */
[----:B------:R-:W-:Y:S01]  /*159e0*/  ISETP.LT.AND P2, PT, R12, R157, !P0 ;  /* 0x0000009d0c00720c */ /* 0x000fe20004741270 */
[----:B------:R-:W-:Y:S01]  /*159f0*/  VIADD R12, R0, 0x3b ;  /* 0x0000003b000c7836 */ /* 0x000fe20000000000 */
[----:B------:R-:W-:Y:S01]  /*15a00*/  @P3 STG.E desc[UR60][R4.64], R19 ;  /* 0x0000001304003986 */ /* 0x000fe2000c10193c */
[C---:B--2---:R-:W-:Y:S01]  /*15a10*/  VIADD R9, R13.reuse, UR5 ;  /* 0x000000050d097c36 */ /* 0x044fe20008000000 */
[----:B------:R-:W-:-:S02]  /*15a20*/  LEA R6, P3, R13, R40, 0x2 ;  /* 0x000000280d067211 */ /* 0x000fc400078610ff */
[----:B------:R2:W-:Y:S01]  /*15a30*/  @P4 STG.E desc[UR60][R10.64], R27 ;  /* 0x0000001b0a004986 */ /* 0x0005e2000c10193c */
[-C--:B------:R-:W-:Y:S01]  /*15a40*/  ISETP.LT.AND P4, PT, R12, R157.reuse, !P0 ;  /* 0x0000009d0c00720c */ /* 0x080fe20004781270 */
[C---:B------:R-:W-:Y:S01]  /*15a50*/  VIADD R12, R9.reuse, UR5 ;  /* 0x00000005090c7c36 */ /* 0x040fe20008000000 */
[----:B------:R-:W-:Y:S01]  /*15a60*/  ISETP.LT.AND P5, PT, R2, R157, !P0 ;  /* 0x0000009d0200720c */ /* 0x000fe200047a1270 */
[----:B------:R-:W-:Y:S01]  /*15a70*/  VIADD R2, R0, 0x3c ;  /* 0x0000003c00027836 */ /* 0x000fe20000000000 */
[-C--:B------:R-:W-:Y:S02]  /*15a80*/  LEA R8, P6, R9, R40.reuse, 0x2 ;  /* 0x0000002809087211 */ /* 0x080fe400078c10ff */
[-C--:B------:R-:W-:Y:S02]  /*15a90*/  LEA.HI.X.SX32 R7, R13, R3.reuse, 0x2, P3 ;  /* 0x000000030d077211 */ /* 0x080fe400018f16ff */
[----:B------:R-:W-:Y:S02]  /*15aa0*/  LEA.HI.X.SX32 R9, R9, R3, 0x2, P6 ;  /* 0x0000000309097211 */ /* 0x000fe400030f16ff */
[----:B------:R-:W-:Y:S01]  /*15ab0*/  ISETP.LT.AND P3, PT, R2, R157, !P0 ;  /* 0x0000009d0200720c */ /* 0x000fe20004761270 */
[----:B--2---:R-:W-:Y:S01]  /*15ac0*/  VIADD R11, R12, UR5 ;  /* 0x000000050c0b7c36 */ /* 0x004fe20008000000 */
[----:B-1----:R1:W-:Y:S01]  /*15ad0*/  @P1 STG.E desc[UR60][R6.64], R28 ;  /* 0x0000001c06001986 */ /* 0x0023e2000c10193c */
[----:B------:R-:W-:Y:S01]  /*15ae0*/  VIADD R2, R0, 0x3d ;  /* 0x0000003d00027836 */ /* 0x000fe20000000000 */
[-C--:B------:R-:W-:Y:S01]  /*15af0*/  LEA R4, P1, R12, R40.reuse, 0x2 ;  /* 0x000000280c047211 */ /* 0x080fe200078210ff */
[C---:B------:R-:W-:Y:S01]  /*15b00*/  VIADD R13, R11.reuse, UR5 ;  /* 0x000000050b0d7c36 */ /* 0x040fe20008000000 */
[----:B------:R2:W-:Y:S01]  /*15b10*/  @P2 STG.E desc[UR60][R8.64], R32 ;  /* 0x0000002008002986 */ /* 0x0005e2000c10193c */
[----:B------:R-:W-:-:S02]  /*15b20*/  LEA R10, P6, R11, R40, 0x2 ;  /* 0x000000280b0a7211 */ /* 0x000fc400078c10ff */
[----:B------:R-:W-:Y:S01]  /*15b30*/  ISETP.LT.AND P2, PT, R2, R157, !P0 ;  /* 0x0000009d0200720c */ /* 0x000fe20004741270 */
[----:B------:R-:W-:Y:S01]  /*15b40*/  VIADD R14, R13, UR5 ;  /* 0x000000050d0e7c36 */ /* 0x000fe20008000000 */
[-C--:B------:R-:W-:Y:S01]  /*15b50*/  LEA.HI.X.SX32 R5, R12, R3.reuse, 0x2, P1 ;  /* 0x000000030c057211 */ /* 0x080fe200008f16ff */
[C---:B------:R-:W-:Y:S01]  /*15b60*/  VIADD R2, R0.reuse, 0x3e ;  /* 0x0000003e00027836 */ /* 0x040fe20000000000 */
[-C--:B------:R-:W-:Y:S01]  /*15b70*/  LEA.HI.X.SX32 R11, R11, R3.reuse, 0x2, P6 ;  /* 0x000000030b0b7211 */ /* 0x080fe200030f16ff */
[----:B------:R-:W-:Y:S01]  /*15b80*/  VIADD R0, R0, 0x3f ;  /* 0x0000003f00007836 */ /* 0x000fe20000000000 */
[CC--:B-1----:R-:W-:Y:S01]  /*15b90*/  LEA R6, P1, R13.reuse, R40.reuse, 0x2 ;  /* 0x000000280d067211 */ /* 0x0c2fe200078210ff */
[----:B------:R1:W-:Y:S01]  /*15ba0*/  @P5 STG.E desc[UR60][R4.64], R29 ;  /* 0x0000001d04005986 */ /* 0x0003e2000c10193c */
[C---:B------:R-:W-:Y:S01]  /*15bb0*/  LEA R12, P6, R14.reuse, R40, 0x2 ;  /* 0x000000280e0c7211 */ /* 0x040fe200078c10ff */
[----:B--2---:R-:W-:Y:S01]  /*15bc0*/  VIADD R9, R14, UR5 ;  /* 0x000000050e097c36 */ /* 0x004fe20008000000 */
[----:B------:R-:W-:Y:S01]  /*15bd0*/  LEA.HI.X.SX32 R7, R13, R3, 0x2, P1 ;  /* 0x000000030d077211 */ /* 0x000fe200008f16ff */
[----:B------:R1:W-:Y:S01]  /*15be0*/  @P4 STG.E desc[UR60][R10.64], R33 ;  /* 0x000000210a004986 */ /* 0x0003e2000c10193c */
[----:B------:R-:W-:-:S02]  /*15bf0*/  ISETP.LT.AND P1, PT, R2, R157, !P0 ;  /* 0x0000009d0200720c */ /* 0x000fc40004721270 */
[----:B------:R-:W-:Y:S01]  /*15c00*/  ISETP.LT.AND P0, PT, R0, R157, !P0 ;  /* 0x0000009d0000720c */ /* 0x000fe20004701270 */
[----:B------:R1:W-:Y:S01]  /*15c10*/  @P3 STG.E desc[UR60][R6.64], R30 ;  /* 0x0000001e06003986 */ /* 0x0003e2000c10193c */
[----:B------:R-:W-:Y:S01]  /*15c20*/  LEA.HI.X.SX32 R13, R14, R3, 0x2, P6 ;  /* 0x000000030e0d7211 */ /* 0x000fe200030f16ff */
[C---:B------:R-:W-:Y:S01]  /*15c30*/  VIADD R14, R9.reuse, UR5 ;  /* 0x00000005090e7c36 */ /* 0x040fe20008000000 */
[----:B------:R-:W-:-:S03]  /*15c40*/  LEA R8, P6, R9, R40, 0x2 ;  /* 0x0000002809087211 */ /* 0x000fc600078c10ff */
[----:B------:R1:W-:Y:S01]  /*15c50*/  @P2 STG.E desc[UR60][R12.64], R34 ;  /* 0x000000220c002986 */ /* 0x0003e2000c10193c */
[----:B------:R-:W-:Y:S02]  /*15c60*/  LEA.HI.X.SX32 R9, R9, R3, 0x2, P6 ;  /* 0x0000000309097211 */ /* 0x000fe400030f16ff */
[----:B------:R-:W-:-:S03]  /*15c70*/  LEA R40, P6, R14, R40, 0x2 ;  /* 0x000000280e287211 */ /* 0x000fc600078c10ff */
[----:B------:R1:W-:Y:S01]  /*15c80*/  @P1 STG.E desc[UR60][R8.64], R31 ;  /* 0x0000001f08001986 */ /* 0x0003e2000c10193c */
[----:B------:R-:W-:Y:S01]  /*15c90*/  LEA.HI.X.SX32 R41, R14, R3, 0x2, P6 ;  /* 0x000000030e297211 */ /* 0x000fe200030f16ff */
[----:B------:R-:W-:Y:S08]  /*15ca0*/  @!P0 EXIT ;  /* 0x000000000000894d */ /* 0x000ff00003800000 */
[----:B------:R-:W-:Y:S01]  /*15cb0*/  STG.E desc[UR60][R40.64], R35 ;  /* 0x0000002328007986 */ /* 0x000fe2000c10193c */
[----:B------:R-:W-:Y:S05]  /*15cc0*/  EXIT ;  /* 0x000000000000794d */ /* 0x000fea0003800000 */
.L_x_2:
[----:B------:R-:W-:-:S00]  /*15cd0*/  BRA `(.L_x_2) ;  /* 0xfffffffc00fc7947 */ /* 0x000fc0000383ffff */
[----:B------:R-:W-:-:S00]  /*15ce0*/  NOP ;  /* 0x0000000000007918 */ /* 0x000fc00000000000 */
        /* <DEDUP_REMOVED lines=9> */
.L_x_3:


//--------------------- .nv.shared.matmul_kernel  --------------------------
	.section	.nv.shared.matmul_kernel,"aw",@nobits
	.sectionflags	@""
	.align	16
	.zero		1024


//--------------------- .nv.shared.reserved.0     --------------------------
	.section	.nv.shared.reserved.0,"aw",@nobits
	.weak		__nv_reservedSMEM_offset_0_alias
	.size		__nv_reservedSMEM_offset_0_alias, 0, 0
	.other		__nv_reservedSMEM_offset_0_alias,@"STO_CUDA_RESERVED_SHARED STV_DEFAULT"
__nv_reservedSMEM_offset_0_alias:
	.zero		0


//--------------------- .nv.constant0.matmul_kernel --------------------------
	.section	.nv.constant0.matmul_kernel,"a",@progbits
	.sectionflags	@""
	.align	4
.nv.constant0.matmul_kernel:
	.zero		608


//--------------------- SYMBOLS --------------------------

	.type		.nv.reservedSmem.offset0,@object
	.size		.nv.reservedSmem.offset0,0x4
